//
// Generated by NVIDIA NVVM Compiler
//
// Compiler Build ID: CL-36424714
// Cuda compilation tools, release 13.0, V13.0.88
// Based on NVVM 20.0.0
//

.version 9.0
.target sm_100
.address_size 64

	// .globl	_ZN3cub18CUB_300001_SM_10006detail11EmptyKernelIvEEvv
// _ZZN3cub18CUB_300001_SM_10006detail10merge_sort30DeviceMergeSortBlockSortKernelINS2_10policy_hubIN6thrust24THRUST_300001_SM_1000_NS6detail15normal_iteratorINS6_10device_ptrI9KeyStringEEEEE9Policy600ESC_NS8_INS9_IlEEEESC_SG_jN4cuda3std3__44lessISA_EESA_lEEvbT0_T1_T2_T3_T4_PT6_PT7_T5_NS1_7vsmem_tEE19static_temp_storage has been demoted
// _ZZN3cub18CUB_300001_SM_10006detail10merge_sort26DeviceMergeSortMergeKernelINS2_10policy_hubIN6thrust24THRUST_300001_SM_1000_NS6detail15normal_iteratorINS6_10device_ptrI9KeyStringEEEEE9Policy600ESC_NS8_INS9_IlEEEESC_SG_jN4cuda3std3__44lessISA_EESA_lEEvbT2_T3_T4_PT6_PT7_T5_PSO_SO_NS1_7vsmem_tEE19static_temp_storage has been demoted
// _ZZN3cub18CUB_300001_SM_10006detail10merge_sort30DeviceMergeSortBlockSortKernelINS2_10policy_hubIN6thrust24THRUST_300001_SM_1000_NS6detail15normal_iteratorINS6_10device_ptrI9KeyStringEEEEE9Policy600ESC_NS8_INS9_IlEEEESC_SG_mN4cuda3std3__44lessISA_EESA_lEEvbT0_T1_T2_T3_T4_PT6_PT7_T5_NS1_7vsmem_tEE19static_temp_storage has been demoted
// _ZZN3cub18CUB_300001_SM_10006detail10merge_sort26DeviceMergeSortMergeKernelINS2_10policy_hubIN6thrust24THRUST_300001_SM_1000_NS6detail15normal_iteratorINS6_10device_ptrI9KeyStringEEEEE9Policy600ESC_NS8_INS9_IlEEEESC_SG_mN4cuda3std3__44lessISA_EESA_lEEvbT2_T3_T4_PT6_PT7_T5_PSO_SO_NS1_7vsmem_tEE19static_temp_storage has been demoted
.global .align 1 .b8 _ZN34_INTERNAL_796475f5_4_k_cu_65b9fb314cuda3std3__45__cpo5beginE[1];
.global .align 1 .b8 _ZN34_INTERNAL_796475f5_4_k_cu_65b9fb314cuda3std3__45__cpo3endE[1];
.global .align 1 .b8 _ZN34_INTERNAL_796475f5_4_k_cu_65b9fb314cuda3std3__45__cpo6cbeginE[1];
.global .align 1 .b8 _ZN34_INTERNAL_796475f5_4_k_cu_65b9fb314cuda3std3__45__cpo4cendE[1];
.global .align 1 .b8 _ZN34_INTERNAL_796475f5_4_k_cu_65b9fb314cuda3std3__45__cpo6rbeginE[1];
.global .align 1 .b8 _ZN34_INTERNAL_796475f5_4_k_cu_65b9fb314cuda3std3__45__cpo4rendE[1];
.global .align 1 .b8 _ZN34_INTERNAL_796475f5_4_k_cu_65b9fb314cuda3std3__45__cpo7crbeginE[1];
.global .align 1 .b8 _ZN34_INTERNAL_796475f5_4_k_cu_65b9fb314cuda3std3__45__cpo5crendE[1];
.global .align 1 .b8 _ZN34_INTERNAL_796475f5_4_k_cu_65b9fb314cuda3std3__436_GLOBAL__N__796475f5_4_k_cu_65b9fb316ignoreE[1];
.global .align 1 .b8 _ZN34_INTERNAL_796475f5_4_k_cu_65b9fb314cuda3std3__419piecewise_constructE[1];
.global .align 1 .b8 _ZN34_INTERNAL_796475f5_4_k_cu_65b9fb314cuda3std3__48in_placeE[1];
.global .align 1 .b8 _ZN34_INTERNAL_796475f5_4_k_cu_65b9fb314cuda3std3__420unreachable_sentinelE[1];
.global .align 1 .b8 _ZN34_INTERNAL_796475f5_4_k_cu_65b9fb314cuda3std3__47nulloptE[1];
.global .align 1 .b8 _ZN34_INTERNAL_796475f5_4_k_cu_65b9fb314cuda3std3__48unexpectE[1];
.global .align 1 .b8 _ZN34_INTERNAL_796475f5_4_k_cu_65b9fb314cuda3std6ranges3__45__cpo4swapE[1];
.global .align 1 .b8 _ZN34_INTERNAL_796475f5_4_k_cu_65b9fb314cuda3std6ranges3__45__cpo9iter_moveE[1];
.global .align 1 .b8 _ZN34_INTERNAL_796475f5_4_k_cu_65b9fb314cuda3std6ranges3__45__cpo5beginE[1];
.global .align 1 .b8 _ZN34_INTERNAL_796475f5_4_k_cu_65b9fb314cuda3std6ranges3__45__cpo3endE[1];
.global .align 1 .b8 _ZN34_INTERNAL_796475f5_4_k_cu_65b9fb314cuda3std6ranges3__45__cpo6cbeginE[1];
.global .align 1 .b8 _ZN34_INTERNAL_796475f5_4_k_cu_65b9fb314cuda3std6ranges3__45__cpo4cendE[1];
.global .align 1 .b8 _ZN34_INTERNAL_796475f5_4_k_cu_65b9fb314cuda3std6ranges3__45__cpo7advanceE[1];
.global .align 1 .b8 _ZN34_INTERNAL_796475f5_4_k_cu_65b9fb314cuda3std6ranges3__45__cpo9iter_swapE[1];
.global .align 1 .b8 _ZN34_INTERNAL_796475f5_4_k_cu_65b9fb314cuda3std6ranges3__45__cpo4nextE[1];
.global .align 1 .b8 _ZN34_INTERNAL_796475f5_4_k_cu_65b9fb314cuda3std6ranges3__45__cpo4prevE[1];
.global .align 1 .b8 _ZN34_INTERNAL_796475f5_4_k_cu_65b9fb314cuda3std6ranges3__45__cpo4dataE[1];
.global .align 1 .b8 _ZN34_INTERNAL_796475f5_4_k_cu_65b9fb314cuda3std6ranges3__45__cpo5cdataE[1];
.global .align 1 .b8 _ZN34_INTERNAL_796475f5_4_k_cu_65b9fb314cuda3std6ranges3__45__cpo4sizeE[1];
.global .align 1 .b8 _ZN34_INTERNAL_796475f5_4_k_cu_65b9fb314cuda3std6ranges3__45__cpo5ssizeE[1];
.global .align 1 .b8 _ZN34_INTERNAL_796475f5_4_k_cu_65b9fb314cuda3std6ranges3__45__cpo8distanceE[1];
.global .align 1 .b8 _ZN34_INTERNAL_796475f5_4_k_cu_65b9fb316thrust24THRUST_300001_SM_1000_NS8cuda_cub3parE[1];
.global .align 1 .b8 _ZN34_INTERNAL_796475f5_4_k_cu_65b9fb316thrust24THRUST_300001_SM_1000_NS8cuda_cub10par_nosyncE[1];
.global .align 1 .b8 _ZN34_INTERNAL_796475f5_4_k_cu_65b9fb316thrust24THRUST_300001_SM_1000_NS6system6detail10sequential3seqE[1];
.global .align 1 .b8 _ZN34_INTERNAL_796475f5_4_k_cu_65b9fb316thrust24THRUST_300001_SM_1000_NS6system3cpp3parE[1];
.global .align 1 .b8 _ZN34_INTERNAL_796475f5_4_k_cu_65b9fb316thrust24THRUST_300001_SM_1000_NS12placeholders2_1E[1];
.global .align 1 .b8 _ZN34_INTERNAL_796475f5_4_k_cu_65b9fb316thrust24THRUST_300001_SM_1000_NS12placeholders2_2E[1];
.global .align 1 .b8 _ZN34_INTERNAL_796475f5_4_k_cu_65b9fb316thrust24THRUST_300001_SM_1000_NS12placeholders2_3E[1];
.global .align 1 .b8 _ZN34_INTERNAL_796475f5_4_k_cu_65b9fb316thrust24THRUST_300001_SM_1000_NS12placeholders2_4E[1];
.global .align 1 .b8 _ZN34_INTERNAL_796475f5_4_k_cu_65b9fb316thrust24THRUST_300001_SM_1000_NS12placeholders2_5E[1];
.global .align 1 .b8 _ZN34_INTERNAL_796475f5_4_k_cu_65b9fb316thrust24THRUST_300001_SM_1000_NS12placeholders2_6E[1];
.global .align 1 .b8 _ZN34_INTERNAL_796475f5_4_k_cu_65b9fb316thrust24THRUST_300001_SM_1000_NS12placeholders2_7E[1];
.global .align 1 .b8 _ZN34_INTERNAL_796475f5_4_k_cu_65b9fb316thrust24THRUST_300001_SM_1000_NS12placeholders2_8E[1];
.global .align 1 .b8 _ZN34_INTERNAL_796475f5_4_k_cu_65b9fb316thrust24THRUST_300001_SM_1000_NS12placeholders2_9E[1];
.global .align 1 .b8 _ZN34_INTERNAL_796475f5_4_k_cu_65b9fb316thrust24THRUST_300001_SM_1000_NS12placeholders3_10E[1];
.global .align 1 .b8 _ZN34_INTERNAL_796475f5_4_k_cu_65b9fb316thrust24THRUST_300001_SM_1000_NS3seqE[1];
.global .align 1 .b8 _ZN34_INTERNAL_796475f5_4_k_cu_65b9fb316thrust24THRUST_300001_SM_1000_NS6deviceE[1];

.visible .entry _ZN3cub18CUB_300001_SM_10006detail11EmptyKernelIvEEvv()
{


	ret;

}
	// .globl	_ZN3cub18CUB_300001_SM_10006detail8for_each13static_kernelINS2_12policy_hub_t12policy_500_tEmN6thrust24THRUST_300001_SM_1000_NS8cuda_cub20__uninitialized_fill7functorINS7_10device_ptrI9KeyStringEESC_EEEEvT0_T1_
.visible .entry _ZN3cub18CUB_300001_SM_10006detail8for_each13static_kernelINS2_12policy_hub_t12policy_500_tEmN6thrust24THRUST_300001_SM_1000_NS8cuda_cub20__uninitialized_fill7functorINS7_10device_ptrI9KeyStringEESC_EEEEvT0_T1_(
	.param .u64 _ZN3cub18CUB_300001_SM_10006detail8for_each13static_kernelINS2_12policy_hub_t12policy_500_tEmN6thrust24THRUST_300001_SM_1000_NS8cuda_cub20__uninitialized_fill7functorINS7_10device_ptrI9KeyStringEESC_EEEEvT0_T1__param_0,
	.param .align 8 .b8 _ZN3cub18CUB_300001_SM_10006detail8for_each13static_kernelINS2_12policy_hub_t12policy_500_tEmN6thrust24THRUST_300001_SM_1000_NS8cuda_cub20__uninitialized_fill7functorINS7_10device_ptrI9KeyStringEESC_EEEEvT0_T1__param_1[56]
)
.maxntid 256
{
	.reg .pred 	%p<4>;
	.reg .b16 	%rs<85>;
	.reg .b32 	%r<67>;
	.reg .b64 	%rd<18>;

	ld.param.u32 	%r2, [_ZN3cub18CUB_300001_SM_10006detail8for_each13static_kernelINS2_12policy_hub_t12policy_500_tEmN6thrust24THRUST_300001_SM_1000_NS8cuda_cub20__uninitialized_fill7functorINS7_10device_ptrI9KeyStringEESC_EEEEvT0_T1__param_1+52];
	bfe.u32 	%r3, %r2, 24, 8;
	cvt.u16.u32 	%rs84, %r3;
	bfe.u32 	%r4, %r2, 16, 8;
	cvt.u16.u32 	%rs83, %r4;
	bfe.u32 	%r5, %r2, 8, 8;
	cvt.u16.u32 	%rs82, %r5;
	bfe.u32 	%r6, %r2, 0, 8;
	cvt.u16.u32 	%rs81, %r6;
	ld.param.u32 	%r7, [_ZN3cub18CUB_300001_SM_10006detail8for_each13static_kernelINS2_12policy_hub_t12policy_500_tEmN6thrust24THRUST_300001_SM_1000_NS8cuda_cub20__uninitialized_fill7functorINS7_10device_ptrI9KeyStringEESC_EEEEvT0_T1__param_1+48];
	bfe.u32 	%r8, %r7, 24, 8;
	cvt.u16.u32 	%rs80, %r8;
	bfe.u32 	%r9, %r7, 16, 8;
	cvt.u16.u32 	%rs79, %r9;
	bfe.u32 	%r10, %r7, 8, 8;
	cvt.u16.u32 	%rs78, %r10;
	bfe.u32 	%r11, %r7, 0, 8;
	cvt.u16.u32 	%rs77, %r11;
	ld.param.u32 	%r12, [_ZN3cub18CUB_300001_SM_10006detail8for_each13static_kernelINS2_12policy_hub_t12policy_500_tEmN6thrust24THRUST_300001_SM_1000_NS8cuda_cub20__uninitialized_fill7functorINS7_10device_ptrI9KeyStringEESC_EEEEvT0_T1__param_1+44];
	bfe.u32 	%r13, %r12, 24, 8;
	cvt.u16.u32 	%rs76, %r13;
	bfe.u32 	%r14, %r12, 16, 8;
	cvt.u16.u32 	%rs75, %r14;
	bfe.u32 	%r15, %r12, 8, 8;
	cvt.u16.u32 	%rs74, %r15;
	bfe.u32 	%r16, %r12, 0, 8;
	cvt.u16.u32 	%rs73, %r16;
	ld.param.u32 	%r17, [_ZN3cub18CUB_300001_SM_10006detail8for_each13static_kernelINS2_12policy_hub_t12policy_500_tEmN6thrust24THRUST_300001_SM_1000_NS8cuda_cub20__uninitialized_fill7functorINS7_10device_ptrI9KeyStringEESC_EEEEvT0_T1__param_1+40];
	bfe.u32 	%r18, %r17, 24, 8;
	cvt.u16.u32 	%rs72, %r18;
	bfe.u32 	%r19, %r17, 16, 8;
	cvt.u16.u32 	%rs71, %r19;
	bfe.u32 	%r20, %r17, 8, 8;
	cvt.u16.u32 	%rs70, %r20;
	bfe.u32 	%r21, %r17, 0, 8;
	cvt.u16.u32 	%rs69, %r21;
	ld.param.u32 	%r22, [_ZN3cub18CUB_300001_SM_10006detail8for_each13static_kernelINS2_12policy_hub_t12policy_500_tEmN6thrust24THRUST_300001_SM_1000_NS8cuda_cub20__uninitialized_fill7functorINS7_10device_ptrI9KeyStringEESC_EEEEvT0_T1__param_1+36];
	bfe.u32 	%r23, %r22, 24, 8;
	cvt.u16.u32 	%rs68, %r23;
	bfe.u32 	%r24, %r22, 16, 8;
	cvt.u16.u32 	%rs67, %r24;
	bfe.u32 	%r25, %r22, 8, 8;
	cvt.u16.u32 	%rs66, %r25;
	bfe.u32 	%r26, %r22, 0, 8;
	cvt.u16.u32 	%rs65, %r26;
	ld.param.u32 	%r27, [_ZN3cub18CUB_300001_SM_10006detail8for_each13static_kernelINS2_12policy_hub_t12policy_500_tEmN6thrust24THRUST_300001_SM_1000_NS8cuda_cub20__uninitialized_fill7functorINS7_10device_ptrI9KeyStringEESC_EEEEvT0_T1__param_1+32];
	bfe.u32 	%r28, %r27, 24, 8;
	cvt.u16.u32 	%rs64, %r28;
	bfe.u32 	%r29, %r27, 16, 8;
	cvt.u16.u32 	%rs63, %r29;
	bfe.u32 	%r30, %r27, 8, 8;
	cvt.u16.u32 	%rs62, %r30;
	bfe.u32 	%r31, %r27, 0, 8;
	cvt.u16.u32 	%rs61, %r31;
	ld.param.u32 	%r32, [_ZN3cub18CUB_300001_SM_10006detail8for_each13static_kernelINS2_12policy_hub_t12policy_500_tEmN6thrust24THRUST_300001_SM_1000_NS8cuda_cub20__uninitialized_fill7functorINS7_10device_ptrI9KeyStringEESC_EEEEvT0_T1__param_1+28];
	bfe.u32 	%r33, %r32, 24, 8;
	cvt.u16.u32 	%rs60, %r33;
	bfe.u32 	%r34, %r32, 16, 8;
	cvt.u16.u32 	%rs59, %r34;
	bfe.u32 	%r35, %r32, 8, 8;
	cvt.u16.u32 	%rs58, %r35;
	bfe.u32 	%r36, %r32, 0, 8;
	cvt.u16.u32 	%rs57, %r36;
	ld.param.u32 	%r37, [_ZN3cub18CUB_300001_SM_10006detail8for_each13static_kernelINS2_12policy_hub_t12policy_500_tEmN6thrust24THRUST_300001_SM_1000_NS8cuda_cub20__uninitialized_fill7functorINS7_10device_ptrI9KeyStringEESC_EEEEvT0_T1__param_1+24];
	bfe.u32 	%r38, %r37, 24, 8;
	cvt.u16.u32 	%rs56, %r38;
	bfe.u32 	%r39, %r37, 16, 8;
	cvt.u16.u32 	%rs55, %r39;
	bfe.u32 	%r40, %r37, 8, 8;
	cvt.u16.u32 	%rs54, %r40;
	bfe.u32 	%r41, %r37, 0, 8;
	cvt.u16.u32 	%rs53, %r41;
	ld.param.u32 	%r42, [_ZN3cub18CUB_300001_SM_10006detail8for_each13static_kernelINS2_12policy_hub_t12policy_500_tEmN6thrust24THRUST_300001_SM_1000_NS8cuda_cub20__uninitialized_fill7functorINS7_10device_ptrI9KeyStringEESC_EEEEvT0_T1__param_1+20];
	bfe.u32 	%r43, %r42, 24, 8;
	cvt.u16.u32 	%rs52, %r43;
	bfe.u32 	%r44, %r42, 16, 8;
	cvt.u16.u32 	%rs51, %r44;
	bfe.u32 	%r45, %r42, 8, 8;
	cvt.u16.u32 	%rs50, %r45;
	bfe.u32 	%r46, %r42, 0, 8;
	cvt.u16.u32 	%rs49, %r46;
	ld.param.u32 	%r47, [_ZN3cub18CUB_300001_SM_10006detail8for_each13static_kernelINS2_12policy_hub_t12policy_500_tEmN6thrust24THRUST_300001_SM_1000_NS8cuda_cub20__uninitialized_fill7functorINS7_10device_ptrI9KeyStringEESC_EEEEvT0_T1__param_1+16];
	bfe.u32 	%r48, %r47, 24, 8;
	cvt.u16.u32 	%rs48, %r48;
	bfe.u32 	%r49, %r47, 16, 8;
	cvt.u16.u32 	%rs47, %r49;
	bfe.u32 	%r50, %r47, 8, 8;
	cvt.u16.u32 	%rs46, %r50;
	bfe.u32 	%r51, %r47, 0, 8;
	cvt.u16.u32 	%rs45, %r51;
	ld.param.u32 	%r52, [_ZN3cub18CUB_300001_SM_10006detail8for_each13static_kernelINS2_12policy_hub_t12policy_500_tEmN6thrust24THRUST_300001_SM_1000_NS8cuda_cub20__uninitialized_fill7functorINS7_10device_ptrI9KeyStringEESC_EEEEvT0_T1__param_1+12];
	bfe.u32 	%r53, %r52, 24, 8;
	cvt.u16.u32 	%rs44, %r53;
	bfe.u32 	%r54, %r52, 16, 8;
	cvt.u16.u32 	%rs43, %r54;
	bfe.u32 	%r55, %r52, 8, 8;
	cvt.u16.u32 	%rs42, %r55;
	bfe.u32 	%r56, %r52, 0, 8;
	cvt.u16.u32 	%rs41, %r56;
	ld.param.u32 	%r57, [_ZN3cub18CUB_300001_SM_10006detail8for_each13static_kernelINS2_12policy_hub_t12policy_500_tEmN6thrust24THRUST_300001_SM_1000_NS8cuda_cub20__uninitialized_fill7functorINS7_10device_ptrI9KeyStringEESC_EEEEvT0_T1__param_1+8];
	bfe.u32 	%r58, %r57, 24, 8;
	cvt.u16.u32 	%rs40, %r58;
	bfe.u32 	%r59, %r57, 16, 8;
	cvt.u16.u32 	%rs39, %r59;
	bfe.u32 	%r60, %r57, 8, 8;
	cvt.u16.u32 	%rs38, %r60;
	bfe.u32 	%r61, %r57, 0, 8;
	cvt.u16.u32 	%rs37, %r61;
	ld.param.u64 	%rd4, [_ZN3cub18CUB_300001_SM_10006detail8for_each13static_kernelINS2_12policy_hub_t12policy_500_tEmN6thrust24THRUST_300001_SM_1000_NS8cuda_cub20__uninitialized_fill7functorINS7_10device_ptrI9KeyStringEESC_EEEEvT0_T1__param_1];
	ld.param.u64 	%rd3, [_ZN3cub18CUB_300001_SM_10006detail8for_each13static_kernelINS2_12policy_hub_t12policy_500_tEmN6thrust24THRUST_300001_SM_1000_NS8cuda_cub20__uninitialized_fill7functorINS7_10device_ptrI9KeyStringEESC_EEEEvT0_T1__param_0];
	mov.u32 	%r62, %ctaid.x;
	mul.wide.u32 	%rd5, %r62, 512;
	sub.s64 	%rd6, %rd3, %rd5;
	setp.lt.u64 	%p1, %rd6, 512;
	@%p1 bra 	$L__BB1_2;
	mov.u32 	%r65, %tid.x;
	cvta.to.global.u64 	%rd12, %rd4;
	cvt.u64.u32 	%rd13, %r65;
	mov.u32 	%r66, %ctaid.x;
	mul.wide.u32 	%rd14, %r66, 512;
	add.s64 	%rd15, %rd14, %rd13;
	mad.lo.s64 	%rd16, %rd15, 48, %rd12;
	st.global.u8 	[%rd16], %rs37;
	st.global.u8 	[%rd16+1], %rs38;
	st.global.u8 	[%rd16+2], %rs39;
	st.global.u8 	[%rd16+3], %rs40;
	st.global.u8 	[%rd16+4], %rs41;
	st.global.u8 	[%rd16+5], %rs42;
	st.global.u8 	[%rd16+6], %rs43;
	st.global.u8 	[%rd16+7], %rs44;
	st.global.u8 	[%rd16+8], %rs45;
	st.global.u8 	[%rd16+9], %rs46;
	st.global.u8 	[%rd16+10], %rs47;
	st.global.u8 	[%rd16+11], %rs48;
	st.global.u8 	[%rd16+12], %rs49;
	st.global.u8 	[%rd16+13], %rs50;
	st.global.u8 	[%rd16+14], %rs51;
	st.global.u8 	[%rd16+15], %rs52;
	st.global.u8 	[%rd16+16], %rs53;
	st.global.u8 	[%rd16+17], %rs54;
	st.global.u8 	[%rd16+18], %rs55;
	st.global.u8 	[%rd16+19], %rs56;
	st.global.u8 	[%rd16+20], %rs57;
	st.global.u8 	[%rd16+21], %rs58;
	st.global.u8 	[%rd16+22], %rs59;
	st.global.u8 	[%rd16+23], %rs60;
	st.global.u8 	[%rd16+24], %rs61;
	st.global.u8 	[%rd16+25], %rs62;
	st.global.u8 	[%rd16+26], %rs63;
	st.global.u8 	[%rd16+27], %rs64;
	st.global.u8 	[%rd16+28], %rs65;
	st.global.u8 	[%rd16+29], %rs66;
	st.global.u8 	[%rd16+30], %rs67;
	st.global.u8 	[%rd16+31], %rs68;
	st.global.u8 	[%rd16+32], %rs69;
	st.global.u8 	[%rd16+33], %rs70;
	st.global.u8 	[%rd16+34], %rs71;
	st.global.u8 	[%rd16+35], %rs72;
	st.global.u8 	[%rd16+36], %rs73;
	st.global.u8 	[%rd16+37], %rs74;
	st.global.u8 	[%rd16+38], %rs75;
	st.global.u8 	[%rd16+39], %rs76;
	st.global.u8 	[%rd16+40], %rs77;
	st.global.u8 	[%rd16+41], %rs78;
	st.global.u8 	[%rd16+42], %rs79;
	st.global.u8 	[%rd16+43], %rs80;
	st.global.u8 	[%rd16+44], %rs81;
	st.global.u8 	[%rd16+45], %rs82;
	st.global.u8 	[%rd16+46], %rs83;
	st.global.u8 	[%rd16+47], %rs84;
	st.global.u8 	[%rd16+12288], %rs37;
	st.global.u8 	[%rd16+12289], %rs38;
	st.global.u8 	[%rd16+12290], %rs39;
	st.global.u8 	[%rd16+12291], %rs40;
	st.global.u8 	[%rd16+12292], %rs41;
	st.global.u8 	[%rd16+12293], %rs42;
	st.global.u8 	[%rd16+12294], %rs43;
	st.global.u8 	[%rd16+12295], %rs44;
	st.global.u8 	[%rd16+12296], %rs45;
	st.global.u8 	[%rd16+12297], %rs46;
	st.global.u8 	[%rd16+12298], %rs47;
	st.global.u8 	[%rd16+12299], %rs48;
	st.global.u8 	[%rd16+12300], %rs49;
	st.global.u8 	[%rd16+12301], %rs50;
	st.global.u8 	[%rd16+12302], %rs51;
	st.global.u8 	[%rd16+12303], %rs52;
	st.global.u8 	[%rd16+12304], %rs53;
	st.global.u8 	[%rd16+12305], %rs54;
	st.global.u8 	[%rd16+12306], %rs55;
	st.global.u8 	[%rd16+12307], %rs56;
	st.global.u8 	[%rd16+12308], %rs57;
	st.global.u8 	[%rd16+12309], %rs58;
	st.global.u8 	[%rd16+12310], %rs59;
	st.global.u8 	[%rd16+12311], %rs60;
	st.global.u8 	[%rd16+12312], %rs61;
	st.global.u8 	[%rd16+12313], %rs62;
	st.global.u8 	[%rd16+12314], %rs63;
	st.global.u8 	[%rd16+12315], %rs64;
	st.global.u8 	[%rd16+12316], %rs65;
	st.global.u8 	[%rd16+12317], %rs66;
	st.global.u8 	[%rd16+12318], %rs67;
	st.global.u8 	[%rd16+12319], %rs68;
	st.global.u8 	[%rd16+12320], %rs69;
	st.global.u8 	[%rd16+12321], %rs70;
	st.global.u8 	[%rd16+12322], %rs71;
	st.global.u8 	[%rd16+12323], %rs72;
	st.global.u8 	[%rd16+12324], %rs73;
	st.global.u8 	[%rd16+12325], %rs74;
	st.global.u8 	[%rd16+12326], %rs75;
	st.global.u8 	[%rd16+12327], %rs76;
	st.global.u8 	[%rd16+12328], %rs77;
	st.global.u8 	[%rd16+12329], %rs78;
	st.global.u8 	[%rd16+12330], %rs79;
	st.global.u8 	[%rd16+12331], %rs80;
	st.global.u8 	[%rd16+12332], %rs81;
	st.global.u8 	[%rd16+12333], %rs82;
	st.global.u8 	[%rd16+12334], %rs83;
	st.global.u8 	[%rd16+12335], %rs84;
	bra.uni 	$L__BB1_6;
$L__BB1_2:
	ld.param.u64 	%rd17, [_ZN3cub18CUB_300001_SM_10006detail8for_each13static_kernelINS2_12policy_hub_t12policy_500_tEmN6thrust24THRUST_300001_SM_1000_NS8cuda_cub20__uninitialized_fill7functorINS7_10device_ptrI9KeyStringEESC_EEEEvT0_T1__param_0];
	cvta.to.global.u64 	%rd7, %rd4;
	mov.u32 	%r1, %tid.x;
	cvt.u64.u32 	%rd8, %r1;
	mov.u32 	%r63, %ctaid.x;
	mul.wide.u32 	%rd9, %r63, 512;
	sub.s64 	%rd1, %rd17, %rd9;
	setp.le.u64 	%p2, %rd1, %rd8;
	add.s64 	%rd10, %rd9, %rd8;
	mad.lo.s64 	%rd2, %rd10, 48, %rd7;
	@%p2 bra 	$L__BB1_4;
	st.global.u8 	[%rd2], %rs37;
	st.global.u8 	[%rd2+1], %rs38;
	st.global.u8 	[%rd2+2], %rs39;
	st.global.u8 	[%rd2+3], %rs40;
	st.global.u8 	[%rd2+4], %rs41;
	st.global.u8 	[%rd2+5], %rs42;
	st.global.u8 	[%rd2+6], %rs43;
	st.global.u8 	[%rd2+7], %rs44;
	st.global.u8 	[%rd2+8], %rs45;
	st.global.u8 	[%rd2+9], %rs46;
	st.global.u8 	[%rd2+10], %rs47;
	st.global.u8 	[%rd2+11], %rs48;
	st.global.u8 	[%rd2+12], %rs49;
	st.global.u8 	[%rd2+13], %rs50;
	st.global.u8 	[%rd2+14], %rs51;
	st.global.u8 	[%rd2+15], %rs52;
	st.global.u8 	[%rd2+16], %rs53;
	st.global.u8 	[%rd2+17], %rs54;
	st.global.u8 	[%rd2+18], %rs55;
	st.global.u8 	[%rd2+19], %rs56;
	st.global.u8 	[%rd2+20], %rs57;
	st.global.u8 	[%rd2+21], %rs58;
	st.global.u8 	[%rd2+22], %rs59;
	st.global.u8 	[%rd2+23], %rs60;
	st.global.u8 	[%rd2+24], %rs61;
	st.global.u8 	[%rd2+25], %rs62;
	st.global.u8 	[%rd2+26], %rs63;
	st.global.u8 	[%rd2+27], %rs64;
	st.global.u8 	[%rd2+28], %rs65;
	st.global.u8 	[%rd2+29], %rs66;
	st.global.u8 	[%rd2+30], %rs67;
	st.global.u8 	[%rd2+31], %rs68;
	st.global.u8 	[%rd2+32], %rs69;
	st.global.u8 	[%rd2+33], %rs70;
	st.global.u8 	[%rd2+34], %rs71;
	st.global.u8 	[%rd2+35], %rs72;
	st.global.u8 	[%rd2+36], %rs73;
	st.global.u8 	[%rd2+37], %rs74;
	st.global.u8 	[%rd2+38], %rs75;
	st.global.u8 	[%rd2+39], %rs76;
	st.global.u8 	[%rd2+40], %rs77;
	st.global.u8 	[%rd2+41], %rs78;
	st.global.u8 	[%rd2+42], %rs79;
	st.global.u8 	[%rd2+43], %rs80;
	st.global.u8 	[%rd2+44], %rs81;
	st.global.u8 	[%rd2+45], %rs82;
	st.global.u8 	[%rd2+46], %rs83;
	st.global.u8 	[%rd2+47], %rs84;
$L__BB1_4:
	add.s32 	%r64, %r1, 256;
	cvt.u64.u32 	%rd11, %r64;
	setp.le.u64 	%p3, %rd1, %rd11;
	@%p3 bra 	$L__BB1_6;
	st.global.u8 	[%rd2+12288], %rs37;
	st.global.u8 	[%rd2+12289], %rs38;
	st.global.u8 	[%rd2+12290], %rs39;
	st.global.u8 	[%rd2+12291], %rs40;
	st.global.u8 	[%rd2+12292], %rs41;
	st.global.u8 	[%rd2+12293], %rs42;
	st.global.u8 	[%rd2+12294], %rs43;
	st.global.u8 	[%rd2+12295], %rs44;
	st.global.u8 	[%rd2+12296], %rs45;
	st.global.u8 	[%rd2+12297], %rs46;
	st.global.u8 	[%rd2+12298], %rs47;
	st.global.u8 	[%rd2+12299], %rs48;
	st.global.u8 	[%rd2+12300], %rs49;
	st.global.u8 	[%rd2+12301], %rs50;
	st.global.u8 	[%rd2+12302], %rs51;
	st.global.u8 	[%rd2+12303], %rs52;
	st.global.u8 	[%rd2+12304], %rs53;
	st.global.u8 	[%rd2+12305], %rs54;
	st.global.u8 	[%rd2+12306], %rs55;
	st.global.u8 	[%rd2+12307], %rs56;
	st.global.u8 	[%rd2+12308], %rs57;
	st.global.u8 	[%rd2+12309], %rs58;
	st.global.u8 	[%rd2+12310], %rs59;
	st.global.u8 	[%rd2+12311], %rs60;
	st.global.u8 	[%rd2+12312], %rs61;
	st.global.u8 	[%rd2+12313], %rs62;
	st.global.u8 	[%rd2+12314], %rs63;
	st.global.u8 	[%rd2+12315], %rs64;
	st.global.u8 	[%rd2+12316], %rs65;
	st.global.u8 	[%rd2+12317], %rs66;
	st.global.u8 	[%rd2+12318], %rs67;
	st.global.u8 	[%rd2+12319], %rs68;
	st.global.u8 	[%rd2+12320], %rs69;
	st.global.u8 	[%rd2+12321], %rs70;
	st.global.u8 	[%rd2+12322], %rs71;
	st.global.u8 	[%rd2+12323], %rs72;
	st.global.u8 	[%rd2+12324], %rs73;
	st.global.u8 	[%rd2+12325], %rs74;
	st.global.u8 	[%rd2+12326], %rs75;
	st.global.u8 	[%rd2+12327], %rs76;
	st.global.u8 	[%rd2+12328], %rs77;
	st.global.u8 	[%rd2+12329], %rs78;
	st.global.u8 	[%rd2+12330], %rs79;
	st.global.u8 	[%rd2+12331], %rs80;
	st.global.u8 	[%rd2+12332], %rs81;
	st.global.u8 	[%rd2+12333], %rs82;
	st.global.u8 	[%rd2+12334], %rs83;
	st.global.u8 	[%rd2+12335], %rs84;
$L__BB1_6:
	ret;

}
	// .globl	_ZN3cub18CUB_300001_SM_10006detail8for_each13static_kernelINS2_12policy_hub_t12policy_500_tEmN6thrust24THRUST_300001_SM_1000_NS8cuda_cub20__uninitialized_fill7functorINS7_10device_ptrIlEElEEEEvT0_T1_
.visible .entry _ZN3cub18CUB_300001_SM_10006detail8for_each13static_kernelINS2_12policy_hub_t12policy_500_tEmN6thrust24THRUST_300001_SM_1000_NS8cuda_cub20__uninitialized_fill7functorINS7_10device_ptrIlEElEEEEvT0_T1_(
	.param .u64 _ZN3cub18CUB_300001_SM_10006detail8for_each13static_kernelINS2_12policy_hub_t12policy_500_tEmN6thrust24THRUST_300001_SM_1000_NS8cuda_cub20__uninitialized_fill7functorINS7_10device_ptrIlEElEEEEvT0_T1__param_0,
	.param .align 8 .b8 _ZN3cub18CUB_300001_SM_10006detail8for_each13static_kernelINS2_12policy_hub_t12policy_500_tEmN6thrust24THRUST_300001_SM_1000_NS8cuda_cub20__uninitialized_fill7functorINS7_10device_ptrIlEElEEEEvT0_T1__param_1[16]
)
.maxntid 256
{
	.reg .pred 	%p<4>;
	.reg .b32 	%r<5>;
	.reg .b64 	%rd<18>;

	ld.param.u64 	%rd6, [_ZN3cub18CUB_300001_SM_10006detail8for_each13static_kernelINS2_12policy_hub_t12policy_500_tEmN6thrust24THRUST_300001_SM_1000_NS8cuda_cub20__uninitialized_fill7functorINS7_10device_ptrIlEElEEEEvT0_T1__param_1+8];
	ld.param.u64 	%rd5, [_ZN3cub18CUB_300001_SM_10006detail8for_each13static_kernelINS2_12policy_hub_t12policy_500_tEmN6thrust24THRUST_300001_SM_1000_NS8cuda_cub20__uninitialized_fill7functorINS7_10device_ptrIlEElEEEEvT0_T1__param_1];
	ld.param.u64 	%rd7, [_ZN3cub18CUB_300001_SM_10006detail8for_each13static_kernelINS2_12policy_hub_t12policy_500_tEmN6thrust24THRUST_300001_SM_1000_NS8cuda_cub20__uninitialized_fill7functorINS7_10device_ptrIlEElEEEEvT0_T1__param_0];
	mov.u32 	%r2, %ctaid.x;
	mul.wide.u32 	%rd1, %r2, 512;
	sub.s64 	%rd2, %rd7, %rd1;
	setp.lt.u64 	%p1, %rd2, 512;
	@%p1 bra 	$L__BB2_2;
	mov.u32 	%r4, %tid.x;
	cvta.to.global.u64 	%rd13, %rd5;
	cvt.u64.u32 	%rd14, %r4;
	add.s64 	%rd15, %rd1, %rd14;
	shl.b64 	%rd16, %rd15, 3;
	add.s64 	%rd17, %rd13, %rd16;
	st.global.u64 	[%rd17], %rd6;
	st.global.u64 	[%rd17+2048], %rd6;
	bra.uni 	$L__BB2_6;
$L__BB2_2:
	cvta.to.global.u64 	%rd8, %rd5;
	mov.u32 	%r1, %tid.x;
	cvt.u64.u32 	%rd9, %r1;
	setp.le.u64 	%p2, %rd2, %rd9;
	add.s64 	%rd10, %rd1, %rd9;
	shl.b64 	%rd11, %rd10, 3;
	add.s64 	%rd4, %rd8, %rd11;
	@%p2 bra 	$L__BB2_4;
	st.global.u64 	[%rd4], %rd6;
$L__BB2_4:
	add.s32 	%r3, %r1, 256;
	cvt.u64.u32 	%rd12, %r3;
	setp.le.u64 	%p3, %rd2, %rd12;
	@%p3 bra 	$L__BB2_6;
	st.global.u64 	[%rd4+2048], %rd6;
$L__BB2_6:
	ret;

}
	// .globl	_ZN3cub18CUB_300001_SM_10006detail10merge_sort30DeviceMergeSortBlockSortKernelINS2_10policy_hubIN6thrust24THRUST_300001_SM_1000_NS6detail15normal_iteratorINS6_10device_ptrI9KeyStringEEEEE9Policy600ESC_NS8_INS9_IlEEEESC_SG_jN4cuda3std3__44lessISA_EESA_lEEvbT0_T1_T2_T3_T4_PT6_PT7_T5_NS1_7vsmem_tE
.visible .entry _ZN3cub18CUB_300001_SM_10006detail10merge_sort30DeviceMergeSortBlockSortKernelINS2_10policy_hubIN6thrust24THRUST_300001_SM_1000_NS6detail15normal_iteratorINS6_10device_ptrI9KeyStringEEEEE9Policy600ESC_NS8_INS9_IlEEEESC_SG_jN4cuda3std3__44lessISA_EESA_lEEvbT0_T1_T2_T3_T4_PT6_PT7_T5_NS1_7vsmem_tE(
	.param .u8 _ZN3cub18CUB_300001_SM_10006detail10merge_sort30DeviceMergeSortBlockSortKernelINS2_10policy_hubIN6thrust24THRUST_300001_SM_1000_NS6detail15normal_iteratorINS6_10device_ptrI9KeyStringEEEEE9Policy600ESC_NS8_INS9_IlEEEESC_SG_jN4cuda3std3__44lessISA_EESA_lEEvbT0_T1_T2_T3_T4_PT6_PT7_T5_NS1_7vsmem_tE_param_0,
	.param .align 8 .b8 _ZN3cub18CUB_300001_SM_10006detail10merge_sort30DeviceMergeSortBlockSortKernelINS2_10policy_hubIN6thrust24THRUST_300001_SM_1000_NS6detail15normal_iteratorINS6_10device_ptrI9KeyStringEEEEE9Policy600ESC_NS8_INS9_IlEEEESC_SG_jN4cuda3std3__44lessISA_EESA_lEEvbT0_T1_T2_T3_T4_PT6_PT7_T5_NS1_7vsmem_tE_param_1[8],
	.param .align 8 .b8 _ZN3cub18CUB_300001_SM_10006detail10merge_sort30DeviceMergeSortBlockSortKernelINS2_10policy_hubIN6thrust24THRUST_300001_SM_1000_NS6detail15normal_iteratorINS6_10device_ptrI9KeyStringEEEEE9Policy600ESC_NS8_INS9_IlEEEESC_SG_jN4cuda3std3__44lessISA_EESA_lEEvbT0_T1_T2_T3_T4_PT6_PT7_T5_NS1_7vsmem_tE_param_2[8],
	.param .align 8 .b8 _ZN3cub18CUB_300001_SM_10006detail10merge_sort30DeviceMergeSortBlockSortKernelINS2_10policy_hubIN6thrust24THRUST_300001_SM_1000_NS6detail15normal_iteratorINS6_10device_ptrI9KeyStringEEEEE9Policy600ESC_NS8_INS9_IlEEEESC_SG_jN4cuda3std3__44lessISA_EESA_lEEvbT0_T1_T2_T3_T4_PT6_PT7_T5_NS1_7vsmem_tE_param_3[8],
	.param .align 8 .b8 _ZN3cub18CUB_300001_SM_10006detail10merge_sort30DeviceMergeSortBlockSortKernelINS2_10policy_hubIN6thrust24THRUST_300001_SM_1000_NS6detail15normal_iteratorINS6_10device_ptrI9KeyStringEEEEE9Policy600ESC_NS8_INS9_IlEEEESC_SG_jN4cuda3std3__44lessISA_EESA_lEEvbT0_T1_T2_T3_T4_PT6_PT7_T5_NS1_7vsmem_tE_param_4[8],
	.param .u32 _ZN3cub18CUB_300001_SM_10006detail10merge_sort30DeviceMergeSortBlockSortKernelINS2_10policy_hubIN6thrust24THRUST_300001_SM_1000_NS6detail15normal_iteratorINS6_10device_ptrI9KeyStringEEEEE9Policy600ESC_NS8_INS9_IlEEEESC_SG_jN4cuda3std3__44lessISA_EESA_lEEvbT0_T1_T2_T3_T4_PT6_PT7_T5_NS1_7vsmem_tE_param_5,
	.param .u64 .ptr .align 1 _ZN3cub18CUB_300001_SM_10006detail10merge_sort30DeviceMergeSortBlockSortKernelINS2_10policy_hubIN6thrust24THRUST_300001_SM_1000_NS6detail15normal_iteratorINS6_10device_ptrI9KeyStringEEEEE9Policy600ESC_NS8_INS9_IlEEEESC_SG_jN4cuda3std3__44lessISA_EESA_lEEvbT0_T1_T2_T3_T4_PT6_PT7_T5_NS1_7vsmem_tE_param_6,
	.param .u64 .ptr .align 1 _ZN3cub18CUB_300001_SM_10006detail10merge_sort30DeviceMergeSortBlockSortKernelINS2_10policy_hubIN6thrust24THRUST_300001_SM_1000_NS6detail15normal_iteratorINS6_10device_ptrI9KeyStringEEEEE9Policy600ESC_NS8_INS9_IlEEEESC_SG_jN4cuda3std3__44lessISA_EESA_lEEvbT0_T1_T2_T3_T4_PT6_PT7_T5_NS1_7vsmem_tE_param_7,
	.param .align 1 .b8 _ZN3cub18CUB_300001_SM_10006detail10merge_sort30DeviceMergeSortBlockSortKernelINS2_10policy_hubIN6thrust24THRUST_300001_SM_1000_NS6detail15normal_iteratorINS6_10device_ptrI9KeyStringEEEEE9Policy600ESC_NS8_INS9_IlEEEESC_SG_jN4cuda3std3__44lessISA_EESA_lEEvbT0_T1_T2_T3_T4_PT6_PT7_T5_NS1_7vsmem_tE_param_8[1],
	.param .align 8 .b8 _ZN3cub18CUB_300001_SM_10006detail10merge_sort30DeviceMergeSortBlockSortKernelINS2_10policy_hubIN6thrust24THRUST_300001_SM_1000_NS6detail15normal_iteratorINS6_10device_ptrI9KeyStringEEEEE9Policy600ESC_NS8_INS9_IlEEEESC_SG_jN4cuda3std3__44lessISA_EESA_lEEvbT0_T1_T2_T3_T4_PT6_PT7_T5_NS1_7vsmem_tE_param_9[8]
)
.maxntid 256
{
	.local .align 1 .b8 	__local_depot3[96];
	.reg .b64 	%SP;
	.reg .b64 	%SPL;
	.reg .pred 	%p<644>;
	.reg .b16 	%rs<1212>;
	.reg .b32 	%r<1685>;
	.reg .b64 	%rd<110>;
	// demoted variable
	.shared .align 16 .b8 _ZZN3cub18CUB_300001_SM_10006detail10merge_sort30DeviceMergeSortBlockSortKernelINS2_10policy_hubIN6thrust24THRUST_300001_SM_1000_NS6detail15normal_iteratorINS6_10device_ptrI9KeyStringEEEEE9Policy600ESC_NS8_INS9_IlEEEESC_SG_jN4cuda3std3__44lessISA_EESA_lEEvbT0_T1_T2_T3_T4_PT6_PT7_T5_NS1_7vsmem_tEE19static_temp_storage[12336];
	mov.u64 	%SPL, __local_depot3;
	ld.param.u64 	%rd46, [_ZN3cub18CUB_300001_SM_10006detail10merge_sort30DeviceMergeSortBlockSortKernelINS2_10policy_hubIN6thrust24THRUST_300001_SM_1000_NS6detail15normal_iteratorINS6_10device_ptrI9KeyStringEEEEE9Policy600ESC_NS8_INS9_IlEEEESC_SG_jN4cuda3std3__44lessISA_EESA_lEEvbT0_T1_T2_T3_T4_PT6_PT7_T5_NS1_7vsmem_tE_param_4];
	ld.param.u64 	%rd47, [_ZN3cub18CUB_300001_SM_10006detail10merge_sort30DeviceMergeSortBlockSortKernelINS2_10policy_hubIN6thrust24THRUST_300001_SM_1000_NS6detail15normal_iteratorINS6_10device_ptrI9KeyStringEEEEE9Policy600ESC_NS8_INS9_IlEEEESC_SG_jN4cuda3std3__44lessISA_EESA_lEEvbT0_T1_T2_T3_T4_PT6_PT7_T5_NS1_7vsmem_tE_param_3];
	ld.param.u64 	%rd48, [_ZN3cub18CUB_300001_SM_10006detail10merge_sort30DeviceMergeSortBlockSortKernelINS2_10policy_hubIN6thrust24THRUST_300001_SM_1000_NS6detail15normal_iteratorINS6_10device_ptrI9KeyStringEEEEE9Policy600ESC_NS8_INS9_IlEEEESC_SG_jN4cuda3std3__44lessISA_EESA_lEEvbT0_T1_T2_T3_T4_PT6_PT7_T5_NS1_7vsmem_tE_param_2];
	ld.param.u64 	%rd49, [_ZN3cub18CUB_300001_SM_10006detail10merge_sort30DeviceMergeSortBlockSortKernelINS2_10policy_hubIN6thrust24THRUST_300001_SM_1000_NS6detail15normal_iteratorINS6_10device_ptrI9KeyStringEEEEE9Policy600ESC_NS8_INS9_IlEEEESC_SG_jN4cuda3std3__44lessISA_EESA_lEEvbT0_T1_T2_T3_T4_PT6_PT7_T5_NS1_7vsmem_tE_param_1];
	ld.param.u32 	%r53, [_ZN3cub18CUB_300001_SM_10006detail10merge_sort30DeviceMergeSortBlockSortKernelINS2_10policy_hubIN6thrust24THRUST_300001_SM_1000_NS6detail15normal_iteratorINS6_10device_ptrI9KeyStringEEEEE9Policy600ESC_NS8_INS9_IlEEEESC_SG_jN4cuda3std3__44lessISA_EESA_lEEvbT0_T1_T2_T3_T4_PT6_PT7_T5_NS1_7vsmem_tE_param_5];
	cvta.to.global.u64 	%rd1, %rd49;
	cvta.to.global.u64 	%rd2, %rd48;
	cvta.to.global.u64 	%rd3, %rd47;
	cvta.to.global.u64 	%rd4, %rd46;
	mov.u32 	%r54, %ctaid.x;
	mov.u32 	%r55, %nctaid.x;
	shl.b32 	%r1, %r54, 8;
	add.s32 	%r56, %r55, -1;
	setp.ge.u32 	%p5, %r54, %r56;
	@%p5 bra 	$L__BB3_206;
	// begin inline asm
	griddepcontrol.wait;
	// end inline asm
	cvt.u64.u32 	%rd71, %r1;
	mov.u32 	%r865, %tid.x;
	and.b32  	%r866, %r865, 992;
	cvt.u64.u32 	%rd72, %r865;
	add.s64 	%rd73, %rd72, %rd71;
	shl.b64 	%rd74, %rd73, 3;
	add.s64 	%rd75, %rd2, %rd74;
	ld.global.u64 	%rd76, [%rd75];
	// begin inline asm
	mov.u32 %r863, %laneid;
	// end inline asm
	add.s32 	%r867, %r863, %r866;
	shl.b32 	%r868, %r867, 3;
	mov.u32 	%r869, _ZZN3cub18CUB_300001_SM_10006detail10merge_sort30DeviceMergeSortBlockSortKernelINS2_10policy_hubIN6thrust24THRUST_300001_SM_1000_NS6detail15normal_iteratorINS6_10device_ptrI9KeyStringEEEEE9Policy600ESC_NS8_INS9_IlEEEESC_SG_jN4cuda3std3__44lessISA_EESA_lEEvbT0_T1_T2_T3_T4_PT6_PT7_T5_NS1_7vsmem_tEE19static_temp_storage;
	add.s32 	%r2, %r869, %r868;
	st.shared.u64 	[%r2], %rd76;
	bar.warp.sync 	-1;
	ld.shared.u64 	%rd105, [%r2];
	bar.sync 	0;
	mad.lo.s64 	%rd77, %rd73, 48, %rd1;
	mad.lo.s32 	%r3, %r867, 40, %r2;
	ld.global.u8 	%r870, [%rd77+15];
	ld.global.u8 	%r871, [%rd77+14];
	prmt.b32 	%r872, %r871, %r870, 0x3340U;
	ld.global.u8 	%r873, [%rd77+13];
	ld.global.u8 	%r874, [%rd77+12];
	prmt.b32 	%r875, %r874, %r873, 0x3340U;
	prmt.b32 	%r876, %r875, %r872, 0x5410U;
	ld.global.u8 	%r877, [%rd77+11];
	ld.global.u8 	%r878, [%rd77+10];
	prmt.b32 	%r879, %r878, %r877, 0x3340U;
	ld.global.u8 	%r880, [%rd77+9];
	ld.global.u8 	%r881, [%rd77+8];
	prmt.b32 	%r882, %r881, %r880, 0x3340U;
	prmt.b32 	%r883, %r882, %r879, 0x5410U;
	ld.global.u8 	%r884, [%rd77+7];
	ld.global.u8 	%r885, [%rd77+6];
	prmt.b32 	%r886, %r885, %r884, 0x3340U;
	ld.global.u8 	%r887, [%rd77+5];
	ld.global.u8 	%r888, [%rd77+4];
	prmt.b32 	%r889, %r888, %r887, 0x3340U;
	prmt.b32 	%r890, %r889, %r886, 0x5410U;
	ld.global.u8 	%r891, [%rd77+3];
	ld.global.u8 	%r892, [%rd77+2];
	prmt.b32 	%r893, %r892, %r891, 0x3340U;
	ld.global.u8 	%r894, [%rd77+1];
	ld.global.u8 	%r895, [%rd77];
	prmt.b32 	%r896, %r895, %r894, 0x3340U;
	prmt.b32 	%r897, %r896, %r893, 0x5410U;
	ld.global.u8 	%r898, [%rd77+17];
	ld.global.u8 	%r899, [%rd77+16];
	ld.global.u8 	%r900, [%rd77+19];
	ld.global.u8 	%r901, [%rd77+18];
	ld.global.u8 	%r902, [%rd77+21];
	ld.global.u8 	%r903, [%rd77+20];
	ld.global.u8 	%r904, [%rd77+23];
	ld.global.u8 	%r905, [%rd77+22];
	ld.global.u8 	%r906, [%rd77+25];
	ld.global.u8 	%r907, [%rd77+24];
	ld.global.u8 	%r908, [%rd77+27];
	ld.global.u8 	%r909, [%rd77+26];
	ld.global.u8 	%r910, [%rd77+29];
	ld.global.u8 	%r911, [%rd77+28];
	ld.global.u8 	%r912, [%rd77+31];
	ld.global.u8 	%r913, [%rd77+30];
	ld.global.u8 	%r914, [%rd77+33];
	ld.global.u8 	%r915, [%rd77+32];
	ld.global.u8 	%r916, [%rd77+35];
	ld.global.u8 	%r917, [%rd77+34];
	ld.global.u8 	%r918, [%rd77+37];
	ld.global.u8 	%r919, [%rd77+36];
	ld.global.u8 	%r920, [%rd77+39];
	ld.global.u8 	%r921, [%rd77+38];
	ld.global.u8 	%r922, [%rd77+41];
	ld.global.u8 	%r923, [%rd77+40];
	ld.global.u8 	%r924, [%rd77+43];
	ld.global.u8 	%r925, [%rd77+42];
	ld.global.u8 	%r926, [%rd77+45];
	ld.global.u8 	%r927, [%rd77+44];
	ld.global.u8 	%r928, [%rd77+47];
	ld.global.u8 	%r929, [%rd77+46];
	st.shared.v4.b32 	[%r3], {%r897, %r890, %r883, %r876};
	prmt.b32 	%r930, %r913, %r912, 0x3340U;
	prmt.b32 	%r931, %r911, %r910, 0x3340U;
	prmt.b32 	%r932, %r931, %r930, 0x5410U;
	prmt.b32 	%r933, %r909, %r908, 0x3340U;
	prmt.b32 	%r934, %r907, %r906, 0x3340U;
	prmt.b32 	%r935, %r934, %r933, 0x5410U;
	prmt.b32 	%r936, %r905, %r904, 0x3340U;
	prmt.b32 	%r937, %r903, %r902, 0x3340U;
	prmt.b32 	%r938, %r937, %r936, 0x5410U;
	prmt.b32 	%r939, %r901, %r900, 0x3340U;
	prmt.b32 	%r940, %r899, %r898, 0x3340U;
	prmt.b32 	%r941, %r940, %r939, 0x5410U;
	st.shared.v4.b32 	[%r3+16], {%r941, %r938, %r935, %r932};
	prmt.b32 	%r942, %r929, %r928, 0x3340U;
	prmt.b32 	%r943, %r927, %r926, 0x3340U;
	prmt.b32 	%r944, %r943, %r942, 0x5410U;
	prmt.b32 	%r945, %r925, %r924, 0x3340U;
	prmt.b32 	%r946, %r923, %r922, 0x3340U;
	prmt.b32 	%r947, %r946, %r945, 0x5410U;
	prmt.b32 	%r948, %r921, %r920, 0x3340U;
	prmt.b32 	%r949, %r919, %r918, 0x3340U;
	prmt.b32 	%r950, %r949, %r948, 0x5410U;
	prmt.b32 	%r951, %r917, %r916, 0x3340U;
	prmt.b32 	%r952, %r915, %r914, 0x3340U;
	prmt.b32 	%r953, %r952, %r951, 0x5410U;
	st.shared.v4.b32 	[%r3+32], {%r953, %r950, %r947, %r944};
	bar.warp.sync 	-1;
	ld.shared.v4.b32 	{%r954, %r955, %r956, %r957}, [%r3];
	bfe.u32 	%r958, %r954, 0, 8;
	cvt.u16.u32 	%rs1016, %r958;
	bfe.u32 	%r959, %r954, 8, 8;
	cvt.u16.u32 	%rs1017, %r959;
	bfe.u32 	%r960, %r954, 16, 8;
	cvt.u16.u32 	%rs1018, %r960;
	bfe.u32 	%r961, %r954, 24, 8;
	cvt.u16.u32 	%rs1019, %r961;
	bfe.u32 	%r962, %r955, 0, 8;
	cvt.u16.u32 	%rs1020, %r962;
	bfe.u32 	%r963, %r955, 8, 8;
	cvt.u16.u32 	%rs1021, %r963;
	bfe.u32 	%r964, %r955, 16, 8;
	cvt.u16.u32 	%rs1022, %r964;
	bfe.u32 	%r965, %r955, 24, 8;
	cvt.u16.u32 	%rs1023, %r965;
	bfe.u32 	%r966, %r956, 0, 8;
	cvt.u16.u32 	%rs1024, %r966;
	bfe.u32 	%r967, %r956, 8, 8;
	cvt.u16.u32 	%rs1025, %r967;
	bfe.u32 	%r968, %r956, 16, 8;
	cvt.u16.u32 	%rs1026, %r968;
	bfe.u32 	%r969, %r956, 24, 8;
	cvt.u16.u32 	%rs1027, %r969;
	bfe.u32 	%r970, %r957, 0, 8;
	cvt.u16.u32 	%rs1028, %r970;
	bfe.u32 	%r971, %r957, 8, 8;
	cvt.u16.u32 	%rs1029, %r971;
	bfe.u32 	%r972, %r957, 16, 8;
	cvt.u16.u32 	%rs1030, %r972;
	bfe.u32 	%r973, %r957, 24, 8;
	cvt.u16.u32 	%rs1031, %r973;
	ld.shared.v4.b32 	{%r974, %r975, %r976, %r977}, [%r3+16];
	bfe.u32 	%r978, %r974, 0, 8;
	cvt.u16.u32 	%rs1032, %r978;
	bfe.u32 	%r979, %r974, 8, 8;
	cvt.u16.u32 	%rs1033, %r979;
	bfe.u32 	%r980, %r974, 16, 8;
	cvt.u16.u32 	%rs1034, %r980;
	bfe.u32 	%r981, %r974, 24, 8;
	cvt.u16.u32 	%rs1035, %r981;
	bfe.u32 	%r982, %r975, 0, 8;
	cvt.u16.u32 	%rs1036, %r982;
	bfe.u32 	%r983, %r975, 8, 8;
	cvt.u16.u32 	%rs1037, %r983;
	bfe.u32 	%r984, %r975, 16, 8;
	cvt.u16.u32 	%rs1038, %r984;
	bfe.u32 	%r985, %r975, 24, 8;
	cvt.u16.u32 	%rs1039, %r985;
	bfe.u32 	%r986, %r976, 0, 8;
	cvt.u16.u32 	%rs1040, %r986;
	bfe.u32 	%r987, %r976, 8, 8;
	cvt.u16.u32 	%rs1041, %r987;
	bfe.u32 	%r988, %r976, 16, 8;
	cvt.u16.u32 	%rs1042, %r988;
	bfe.u32 	%r989, %r976, 24, 8;
	cvt.u16.u32 	%rs1043, %r989;
	bfe.u32 	%r990, %r977, 0, 8;
	cvt.u16.u32 	%rs1044, %r990;
	bfe.u32 	%r991, %r977, 8, 8;
	cvt.u16.u32 	%rs1045, %r991;
	bfe.u32 	%r992, %r977, 16, 8;
	cvt.u16.u32 	%rs1046, %r992;
	bfe.u32 	%r993, %r977, 24, 8;
	cvt.u16.u32 	%rs1047, %r993;
	ld.shared.v4.b32 	{%r994, %r995, %r996, %r997}, [%r3+32];
	bfe.u32 	%r998, %r994, 0, 8;
	cvt.u16.u32 	%rs1048, %r998;
	bfe.u32 	%r999, %r994, 8, 8;
	cvt.u16.u32 	%rs1049, %r999;
	bfe.u32 	%r1000, %r994, 16, 8;
	cvt.u16.u32 	%rs1050, %r1000;
	bfe.u32 	%r1001, %r994, 24, 8;
	cvt.u16.u32 	%rs1051, %r1001;
	bfe.u32 	%r1002, %r995, 0, 8;
	cvt.u16.u32 	%rs1052, %r1002;
	bfe.u32 	%r1003, %r995, 8, 8;
	cvt.u16.u32 	%rs1053, %r1003;
	bfe.u32 	%r1004, %r995, 16, 8;
	cvt.u16.u32 	%rs1054, %r1004;
	bfe.u32 	%r1005, %r995, 24, 8;
	cvt.u16.u32 	%rs1055, %r1005;
	bfe.u32 	%r1006, %r996, 0, 8;
	cvt.u16.u32 	%rs1056, %r1006;
	bfe.u32 	%r1007, %r996, 8, 8;
	cvt.u16.u32 	%rs1057, %r1007;
	bfe.u32 	%r1008, %r996, 16, 8;
	cvt.u16.u32 	%rs1058, %r1008;
	bfe.u32 	%r1009, %r996, 24, 8;
	cvt.u16.u32 	%rs1059, %r1009;
	bfe.u32 	%r1010, %r997, 0, 8;
	cvt.u16.u32 	%rs1060, %r1010;
	bfe.u32 	%r1011, %r997, 8, 8;
	cvt.u16.u32 	%rs1061, %r1011;
	bfe.u32 	%r1012, %r997, 16, 8;
	cvt.u16.u32 	%rs1062, %r1012;
	bfe.u32 	%r1013, %r997, 24, 8;
	cvt.u16.u32 	%rs1063, %r1013;
	bar.sync 	0;
	// begin inline asm
	griddepcontrol.launch_dependents;
	// end inline asm
	add.u64 	%rd6, %SPL, 0;
	add.u64 	%rd7, %SPL, 48;
	add.u64 	%rd8, %SPL, 0;
	add.u64 	%rd9, %SPL, 48;
	mov.b32 	%r1671, 2;
$L__BB3_2:
	mov.u32 	%r4, %r1671;
	shr.u32 	%r1014, %r4, 1;
	add.s32 	%r1015, %r4, -1;
	bar.sync 	0;
	mov.u32 	%r1016, %tid.x;
	mov.u32 	%r1017, _ZZN3cub18CUB_300001_SM_10006detail10merge_sort30DeviceMergeSortBlockSortKernelINS2_10policy_hubIN6thrust24THRUST_300001_SM_1000_NS6detail15normal_iteratorINS6_10device_ptrI9KeyStringEEEEE9Policy600ESC_NS8_INS9_IlEEEESC_SG_jN4cuda3std3__44lessISA_EESA_lEEvbT0_T1_T2_T3_T4_PT6_PT7_T5_NS1_7vsmem_tEE19static_temp_storage;
	mad.lo.s32 	%r1018, %r1016, 48, %r1017;
	cvt.u32.u16 	%r1019, %rs1031;
	cvt.u32.u16 	%r1020, %rs1030;
	prmt.b32 	%r1021, %r1020, %r1019, 0x3340U;
	cvt.u32.u16 	%r1022, %rs1029;
	cvt.u32.u16 	%r1023, %rs1028;
	prmt.b32 	%r1024, %r1023, %r1022, 0x3340U;
	prmt.b32 	%r1025, %r1024, %r1021, 0x5410U;
	cvt.u32.u16 	%r1026, %rs1027;
	cvt.u32.u16 	%r1027, %rs1026;
	prmt.b32 	%r1028, %r1027, %r1026, 0x3340U;
	cvt.u32.u16 	%r1029, %rs1025;
	cvt.u32.u16 	%r1030, %rs1024;
	prmt.b32 	%r1031, %r1030, %r1029, 0x3340U;
	prmt.b32 	%r1032, %r1031, %r1028, 0x5410U;
	cvt.u32.u16 	%r1033, %rs1023;
	cvt.u32.u16 	%r1034, %rs1022;
	prmt.b32 	%r1035, %r1034, %r1033, 0x3340U;
	cvt.u32.u16 	%r1036, %rs1021;
	cvt.u32.u16 	%r1037, %rs1020;
	prmt.b32 	%r1038, %r1037, %r1036, 0x3340U;
	prmt.b32 	%r1039, %r1038, %r1035, 0x5410U;
	cvt.u32.u16 	%r1040, %rs1019;
	cvt.u32.u16 	%r1041, %rs1018;
	prmt.b32 	%r1042, %r1041, %r1040, 0x3340U;
	cvt.u32.u16 	%r1043, %rs1017;
	cvt.u32.u16 	%r1044, %rs1016;
	prmt.b32 	%r1045, %r1044, %r1043, 0x3340U;
	prmt.b32 	%r1046, %r1045, %r1042, 0x5410U;
	st.shared.v4.b32 	[%r1018], {%r1046, %r1039, %r1032, %r1025};
	cvt.u32.u16 	%r1047, %rs1047;
	cvt.u32.u16 	%r1048, %rs1046;
	prmt.b32 	%r1049, %r1048, %r1047, 0x3340U;
	cvt.u32.u16 	%r1050, %rs1045;
	cvt.u32.u16 	%r1051, %rs1044;
	prmt.b32 	%r1052, %r1051, %r1050, 0x3340U;
	prmt.b32 	%r1053, %r1052, %r1049, 0x5410U;
	cvt.u32.u16 	%r1054, %rs1043;
	cvt.u32.u16 	%r1055, %rs1042;
	prmt.b32 	%r1056, %r1055, %r1054, 0x3340U;
	cvt.u32.u16 	%r1057, %rs1041;
	cvt.u32.u16 	%r1058, %rs1040;
	prmt.b32 	%r1059, %r1058, %r1057, 0x3340U;
	prmt.b32 	%r1060, %r1059, %r1056, 0x5410U;
	cvt.u32.u16 	%r1061, %rs1039;
	cvt.u32.u16 	%r1062, %rs1038;
	prmt.b32 	%r1063, %r1062, %r1061, 0x3340U;
	cvt.u32.u16 	%r1064, %rs1037;
	cvt.u32.u16 	%r1065, %rs1036;
	prmt.b32 	%r1066, %r1065, %r1064, 0x3340U;
	prmt.b32 	%r1067, %r1066, %r1063, 0x5410U;
	cvt.u32.u16 	%r1068, %rs1035;
	cvt.u32.u16 	%r1069, %rs1034;
	prmt.b32 	%r1070, %r1069, %r1068, 0x3340U;
	cvt.u32.u16 	%r1071, %rs1033;
	cvt.u32.u16 	%r1072, %rs1032;
	prmt.b32 	%r1073, %r1072, %r1071, 0x3340U;
	prmt.b32 	%r1074, %r1073, %r1070, 0x5410U;
	st.shared.v4.b32 	[%r1018+16], {%r1074, %r1067, %r1060, %r1053};
	cvt.u32.u16 	%r1075, %rs1063;
	cvt.u32.u16 	%r1076, %rs1062;
	prmt.b32 	%r1077, %r1076, %r1075, 0x3340U;
	cvt.u32.u16 	%r1078, %rs1061;
	cvt.u32.u16 	%r1079, %rs1060;
	prmt.b32 	%r1080, %r1079, %r1078, 0x3340U;
	prmt.b32 	%r1081, %r1080, %r1077, 0x5410U;
	cvt.u32.u16 	%r1082, %rs1059;
	cvt.u32.u16 	%r1083, %rs1058;
	prmt.b32 	%r1084, %r1083, %r1082, 0x3340U;
	cvt.u32.u16 	%r1085, %rs1057;
	cvt.u32.u16 	%r1086, %rs1056;
	prmt.b32 	%r1087, %r1086, %r1085, 0x3340U;
	prmt.b32 	%r1088, %r1087, %r1084, 0x5410U;
	cvt.u32.u16 	%r1089, %rs1055;
	cvt.u32.u16 	%r1090, %rs1054;
	prmt.b32 	%r1091, %r1090, %r1089, 0x3340U;
	cvt.u32.u16 	%r1092, %rs1053;
	cvt.u32.u16 	%r1093, %rs1052;
	prmt.b32 	%r1094, %r1093, %r1092, 0x3340U;
	prmt.b32 	%r1095, %r1094, %r1091, 0x5410U;
	cvt.u32.u16 	%r1096, %rs1051;
	cvt.u32.u16 	%r1097, %rs1050;
	prmt.b32 	%r1098, %r1097, %r1096, 0x3340U;
	cvt.u32.u16 	%r1099, %rs1049;
	cvt.u32.u16 	%r1100, %rs1048;
	prmt.b32 	%r1101, %r1100, %r1099, 0x3340U;
	prmt.b32 	%r1102, %r1101, %r1098, 0x5410U;
	st.shared.v4.b32 	[%r1018+32], {%r1102, %r1095, %r1088, %r1081};
	bar.sync 	0;
	neg.s32 	%r1103, %r4;
	and.b32  	%r1104, %r1016, %r1103;
	and.b32  	%r1105, %r1015, %r1016;
	min.u32 	%r5, %r1105, 256;
	min.u32 	%r6, %r1104, 256;
	add.s32 	%r1106, %r6, %r1014;
	min.u32 	%r7, %r1106, 256;
	add.s32 	%r1107, %r7, %r1014;
	min.u32 	%r8, %r1107, 256;
	sub.s32 	%r1108, %r7, %r6;
	sub.s32 	%r1109, %r8, %r7;
	setp.lt.s32 	%p328, %r5, %r1109;
	sub.s32 	%r1110, %r5, %r1109;
	selp.b32 	%r1675, 0, %r1110, %p328;
	min.s32 	%r1672, %r1108, %r5;
	setp.ge.s32 	%p329, %r1675, %r1672;
	@%p329 bra 	$L__BB3_101;
$L__BB3_3:
	add.s64 	%rd14, %rd6, 8;
	add.s64 	%rd13, %rd7, 8;
	sub.s32 	%r1112, %r1672, %r1675;
	shr.u32 	%r1113, %r1112, 31;
	add.s32 	%r1114, %r1112, %r1113;
	shr.s32 	%r1115, %r1114, 1;
	add.s32 	%r13, %r1115, %r1675;
	add.s32 	%r1116, %r13, %r6;
	mov.u32 	%r1117, _ZZN3cub18CUB_300001_SM_10006detail10merge_sort30DeviceMergeSortBlockSortKernelINS2_10policy_hubIN6thrust24THRUST_300001_SM_1000_NS6detail15normal_iteratorINS6_10device_ptrI9KeyStringEEEEE9Policy600ESC_NS8_INS9_IlEEEESC_SG_jN4cuda3std3__44lessISA_EESA_lEEvbT0_T1_T2_T3_T4_PT6_PT7_T5_NS1_7vsmem_tEE19static_temp_storage;
	mad.lo.s32 	%r1118, %r1116, 48, %r1117;
	ld.shared.v4.b32 	{%r1119, %r1120, %r1121, %r1122}, [%r1118];
	bfe.u32 	%r1123, %r1122, 24, 8;
	bfe.u32 	%r1124, %r1122, 16, 8;
	bfe.u32 	%r1125, %r1122, 8, 8;
	bfe.u32 	%r1126, %r1122, 0, 8;
	bfe.u32 	%r1127, %r1121, 24, 8;
	bfe.u32 	%r1128, %r1121, 16, 8;
	bfe.u32 	%r1129, %r1121, 8, 8;
	bfe.u32 	%r1130, %r1121, 0, 8;
	bfe.u32 	%r1131, %r1120, 24, 8;
	bfe.u32 	%r1132, %r1120, 16, 8;
	bfe.u32 	%r1133, %r1120, 8, 8;
	bfe.u32 	%r1134, %r1120, 0, 8;
	bfe.u32 	%r1135, %r1119, 24, 8;
	bfe.u32 	%r1136, %r1119, 16, 8;
	bfe.u32 	%r1137, %r1119, 8, 8;
	bfe.u32 	%r1138, %r1119, 0, 8;
	cvt.u16.u32 	%rs1012, %r1138;
	ld.shared.v4.b32 	{%r1139, %r1140, %r1141, %r1142}, [%r1118+16];
	bfe.u32 	%r1143, %r1142, 24, 8;
	bfe.u32 	%r1144, %r1142, 16, 8;
	bfe.u32 	%r1145, %r1142, 8, 8;
	bfe.u32 	%r1146, %r1142, 0, 8;
	bfe.u32 	%r1147, %r1141, 24, 8;
	bfe.u32 	%r1148, %r1141, 16, 8;
	bfe.u32 	%r1149, %r1141, 8, 8;
	bfe.u32 	%r1150, %r1141, 0, 8;
	bfe.u32 	%r1151, %r1140, 24, 8;
	bfe.u32 	%r1152, %r1140, 16, 8;
	bfe.u32 	%r1153, %r1140, 8, 8;
	bfe.u32 	%r1154, %r1140, 0, 8;
	bfe.u32 	%r1155, %r1139, 24, 8;
	bfe.u32 	%r1156, %r1139, 16, 8;
	bfe.u32 	%r1157, %r1139, 8, 8;
	bfe.u32 	%r1158, %r1139, 0, 8;
	ld.shared.v4.b32 	{%r1159, %r1160, %r1161, %r1162}, [%r1118+32];
	bfe.u32 	%r1163, %r1162, 24, 8;
	bfe.u32 	%r1164, %r1162, 16, 8;
	bfe.u32 	%r1165, %r1162, 8, 8;
	bfe.u32 	%r1166, %r1162, 0, 8;
	bfe.u32 	%r1167, %r1161, 24, 8;
	bfe.u32 	%r1168, %r1161, 16, 8;
	bfe.u32 	%r1169, %r1161, 8, 8;
	bfe.u32 	%r1170, %r1161, 0, 8;
	bfe.u32 	%r1171, %r1160, 24, 8;
	bfe.u32 	%r1172, %r1160, 16, 8;
	bfe.u32 	%r1173, %r1160, 8, 8;
	bfe.u32 	%r1174, %r1160, 0, 8;
	bfe.u32 	%r1175, %r1159, 24, 8;
	bfe.u32 	%r1176, %r1159, 16, 8;
	bfe.u32 	%r1177, %r1159, 8, 8;
	bfe.u32 	%r1178, %r1159, 0, 8;
	not.b32 	%r1179, %r13;
	add.s32 	%r1180, %r7, %r5;
	add.s32 	%r1181, %r1180, %r1179;
	mad.lo.s32 	%r1182, %r1181, 48, %r1117;
	ld.shared.v4.b32 	{%r1183, %r1184, %r1185, %r1186}, [%r1182];
	bfe.u32 	%r1187, %r1186, 24, 8;
	bfe.u32 	%r1188, %r1186, 16, 8;
	bfe.u32 	%r1189, %r1186, 8, 8;
	bfe.u32 	%r1190, %r1186, 0, 8;
	bfe.u32 	%r1191, %r1185, 24, 8;
	bfe.u32 	%r1192, %r1185, 16, 8;
	bfe.u32 	%r1193, %r1185, 8, 8;
	bfe.u32 	%r1194, %r1185, 0, 8;
	bfe.u32 	%r1195, %r1184, 24, 8;
	bfe.u32 	%r1196, %r1184, 16, 8;
	bfe.u32 	%r1197, %r1184, 8, 8;
	bfe.u32 	%r1198, %r1184, 0, 8;
	bfe.u32 	%r1199, %r1183, 24, 8;
	bfe.u32 	%r1200, %r1183, 16, 8;
	bfe.u32 	%r1201, %r1183, 8, 8;
	bfe.u32 	%r1202, %r1183, 0, 8;
	cvt.u16.u32 	%rs1013, %r1202;
	ld.shared.v4.b32 	{%r1203, %r1204, %r1205, %r1206}, [%r1182+16];
	bfe.u32 	%r1207, %r1206, 24, 8;
	bfe.u32 	%r1208, %r1206, 16, 8;
	bfe.u32 	%r1209, %r1206, 8, 8;
	bfe.u32 	%r1210, %r1206, 0, 8;
	bfe.u32 	%r1211, %r1205, 24, 8;
	bfe.u32 	%r1212, %r1205, 16, 8;
	bfe.u32 	%r1213, %r1205, 8, 8;
	bfe.u32 	%r1214, %r1205, 0, 8;
	bfe.u32 	%r1215, %r1204, 24, 8;
	bfe.u32 	%r1216, %r1204, 16, 8;
	bfe.u32 	%r1217, %r1204, 8, 8;
	bfe.u32 	%r1218, %r1204, 0, 8;
	bfe.u32 	%r1219, %r1203, 24, 8;
	bfe.u32 	%r1220, %r1203, 16, 8;
	bfe.u32 	%r1221, %r1203, 8, 8;
	bfe.u32 	%r1222, %r1203, 0, 8;
	ld.shared.v4.b32 	{%r1223, %r1224, %r1225, %r1226}, [%r1182+32];
	bfe.u32 	%r1227, %r1226, 24, 8;
	bfe.u32 	%r1228, %r1226, 16, 8;
	bfe.u32 	%r1229, %r1226, 8, 8;
	bfe.u32 	%r1230, %r1226, 0, 8;
	bfe.u32 	%r1231, %r1225, 24, 8;
	bfe.u32 	%r1232, %r1225, 16, 8;
	bfe.u32 	%r1233, %r1225, 8, 8;
	bfe.u32 	%r1234, %r1225, 0, 8;
	bfe.u32 	%r1235, %r1224, 24, 8;
	bfe.u32 	%r1236, %r1224, 16, 8;
	bfe.u32 	%r1237, %r1224, 8, 8;
	bfe.u32 	%r1238, %r1224, 0, 8;
	bfe.u32 	%r1239, %r1223, 24, 8;
	bfe.u32 	%r1240, %r1223, 16, 8;
	bfe.u32 	%r1241, %r1223, 8, 8;
	bfe.u32 	%r1242, %r1223, 0, 8;
	st.local.u8 	[%rd6], %rs1013;
	st.local.u8 	[%rd6+1], %r1201;
	st.local.u8 	[%rd6+2], %r1200;
	st.local.u8 	[%rd6+3], %r1199;
	st.local.u8 	[%rd6+4], %r1198;
	st.local.u8 	[%rd6+5], %r1197;
	st.local.u8 	[%rd6+6], %r1196;
	st.local.u8 	[%rd6+7], %r1195;
	st.local.u8 	[%rd6+8], %r1194;
	st.local.u8 	[%rd6+9], %r1193;
	st.local.u8 	[%rd6+10], %r1192;
	st.local.u8 	[%rd6+11], %r1191;
	st.local.u8 	[%rd6+12], %r1190;
	st.local.u8 	[%rd6+13], %r1189;
	st.local.u8 	[%rd6+14], %r1188;
	st.local.u8 	[%rd6+15], %r1187;
	st.local.u8 	[%rd6+16], %r1222;
	st.local.u8 	[%rd6+17], %r1221;
	st.local.u8 	[%rd6+18], %r1220;
	st.local.u8 	[%rd6+19], %r1219;
	st.local.u8 	[%rd6+20], %r1218;
	st.local.u8 	[%rd6+21], %r1217;
	st.local.u8 	[%rd6+22], %r1216;
	st.local.u8 	[%rd6+23], %r1215;
	st.local.u8 	[%rd6+24], %r1214;
	st.local.u8 	[%rd6+25], %r1213;
	st.local.u8 	[%rd6+26], %r1212;
	st.local.u8 	[%rd6+27], %r1211;
	st.local.u8 	[%rd6+28], %r1210;
	st.local.u8 	[%rd6+29], %r1209;
	st.local.u8 	[%rd6+30], %r1208;
	st.local.u8 	[%rd6+31], %r1207;
	st.local.u8 	[%rd6+32], %r1242;
	st.local.u8 	[%rd6+33], %r1241;
	st.local.u8 	[%rd6+34], %r1240;
	st.local.u8 	[%rd6+35], %r1239;
	st.local.u8 	[%rd6+36], %r1238;
	st.local.u8 	[%rd6+37], %r1237;
	st.local.u8 	[%rd6+38], %r1236;
	st.local.u8 	[%rd6+39], %r1235;
	st.local.u8 	[%rd6+40], %r1234;
	st.local.u8 	[%rd6+41], %r1233;
	st.local.u8 	[%rd6+42], %r1232;
	st.local.u8 	[%rd6+43], %r1231;
	st.local.u8 	[%rd6+44], %r1230;
	st.local.u8 	[%rd6+45], %r1229;
	st.local.u8 	[%rd6+46], %r1228;
	st.local.u8 	[%rd6+47], %r1227;
	st.local.u8 	[%rd7], %rs1012;
	st.local.u8 	[%rd7+1], %r1137;
	st.local.u8 	[%rd7+2], %r1136;
	st.local.u8 	[%rd7+3], %r1135;
	st.local.u8 	[%rd7+4], %r1134;
	st.local.u8 	[%rd7+5], %r1133;
	st.local.u8 	[%rd7+6], %r1132;
	st.local.u8 	[%rd7+7], %r1131;
	st.local.u8 	[%rd7+8], %r1130;
	st.local.u8 	[%rd7+9], %r1129;
	st.local.u8 	[%rd7+10], %r1128;
	st.local.u8 	[%rd7+11], %r1127;
	st.local.u8 	[%rd7+12], %r1126;
	st.local.u8 	[%rd7+13], %r1125;
	st.local.u8 	[%rd7+14], %r1124;
	st.local.u8 	[%rd7+15], %r1123;
	st.local.u8 	[%rd7+16], %r1158;
	st.local.u8 	[%rd7+17], %r1157;
	st.local.u8 	[%rd7+18], %r1156;
	st.local.u8 	[%rd7+19], %r1155;
	st.local.u8 	[%rd7+20], %r1154;
	st.local.u8 	[%rd7+21], %r1153;
	st.local.u8 	[%rd7+22], %r1152;
	st.local.u8 	[%rd7+23], %r1151;
	st.local.u8 	[%rd7+24], %r1150;
	st.local.u8 	[%rd7+25], %r1149;
	st.local.u8 	[%rd7+26], %r1148;
	st.local.u8 	[%rd7+27], %r1147;
	st.local.u8 	[%rd7+28], %r1146;
	st.local.u8 	[%rd7+29], %r1145;
	st.local.u8 	[%rd7+30], %r1144;
	st.local.u8 	[%rd7+31], %r1143;
	st.local.u8 	[%rd7+32], %r1178;
	st.local.u8 	[%rd7+33], %r1177;
	st.local.u8 	[%rd7+34], %r1176;
	st.local.u8 	[%rd7+35], %r1175;
	st.local.u8 	[%rd7+36], %r1174;
	st.local.u8 	[%rd7+37], %r1173;
	st.local.u8 	[%rd7+38], %r1172;
	st.local.u8 	[%rd7+39], %r1171;
	st.local.u8 	[%rd7+40], %r1170;
	st.local.u8 	[%rd7+41], %r1169;
	st.local.u8 	[%rd7+42], %r1168;
	st.local.u8 	[%rd7+43], %r1167;
	st.local.u8 	[%rd7+44], %r1166;
	st.local.u8 	[%rd7+45], %r1165;
	st.local.u8 	[%rd7+46], %r1164;
	st.local.u8 	[%rd7+47], %r1163;
	mov.b32 	%r14, 0;
$L__BB3_4:
	or.b16  	%rs912, %rs1013, %rs1012;
	and.b16  	%rs913, %rs912, 255;
	setp.ne.s16 	%p330, %rs913, 0;
	@%p330 bra 	$L__BB3_97;
$L__BB3_5:
	setp.lt.u32 	%p481, %r14, 2;
	mov.pred 	%p640, -1;
	@%p481 bra 	$L__BB3_96;
	bra.uni 	$L__BB3_100;
$L__BB3_6:
	ld.local.s8 	%rs101, [%rd14+-7];
	setp.ne.s16 	%p343, %rs101, 0;
	@%p343 bra 	$L__BB3_9;
	ld.local.u8 	%rs936, [%rd13+-7];
	setp.eq.s16 	%p478, %rs936, 0;
	@%p478 bra 	$L__BB3_5;
	mov.pred 	%p640, %p335;
	bra.uni 	$L__BB3_100;
$L__BB3_9:
	ld.local.s8 	%rs102, [%rd13+-7];
	setp.eq.s16 	%p345, %rs102, 0;
	mov.pred 	%p640, %p331;
	@%p345 bra 	$L__BB3_100;
	setp.lt.s16 	%p347, %rs101, %rs102;
	mov.pred 	%p640, %p335;
	@%p347 bra 	$L__BB3_100;
	setp.ne.s16 	%p349, %rs101, %rs102;
	mov.pred 	%p640, %p331;
	@%p349 bra 	$L__BB3_100;
	ld.local.s8 	%rs103, [%rd14+-6];
	setp.ne.s16 	%p350, %rs103, 0;
	@%p350 bra 	$L__BB3_15;
	ld.local.u8 	%rs935, [%rd13+-6];
	setp.eq.s16 	%p476, %rs935, 0;
	@%p476 bra 	$L__BB3_5;
	mov.pred 	%p640, %p335;
	bra.uni 	$L__BB3_100;
$L__BB3_15:
	ld.local.s8 	%rs104, [%rd13+-6];
	setp.eq.s16 	%p352, %rs104, 0;
	mov.pred 	%p640, %p331;
	@%p352 bra 	$L__BB3_100;
	setp.lt.s16 	%p354, %rs103, %rs104;
	mov.pred 	%p640, %p335;
	@%p354 bra 	$L__BB3_100;
	setp.ne.s16 	%p356, %rs103, %rs104;
	mov.pred 	%p640, %p331;
	@%p356 bra 	$L__BB3_100;
	ld.local.s8 	%rs105, [%rd14+-5];
	setp.ne.s16 	%p357, %rs105, 0;
	@%p357 bra 	$L__BB3_21;
	ld.local.u8 	%rs934, [%rd13+-5];
	setp.eq.s16 	%p474, %rs934, 0;
	@%p474 bra 	$L__BB3_5;
	mov.pred 	%p640, %p335;
	bra.uni 	$L__BB3_100;
$L__BB3_21:
	ld.local.s8 	%rs106, [%rd13+-5];
	setp.eq.s16 	%p359, %rs106, 0;
	mov.pred 	%p640, %p331;
	@%p359 bra 	$L__BB3_100;
	setp.lt.s16 	%p361, %rs105, %rs106;
	mov.pred 	%p640, %p335;
	@%p361 bra 	$L__BB3_100;
	setp.ne.s16 	%p363, %rs105, %rs106;
	mov.pred 	%p640, %p331;
	@%p363 bra 	$L__BB3_100;
	ld.local.s8 	%rs107, [%rd14+-4];
	setp.ne.s16 	%p364, %rs107, 0;
	@%p364 bra 	$L__BB3_27;
	ld.local.u8 	%rs933, [%rd13+-4];
	setp.eq.s16 	%p472, %rs933, 0;
	@%p472 bra 	$L__BB3_5;
	mov.pred 	%p640, %p335;
	bra.uni 	$L__BB3_100;
$L__BB3_27:
	ld.local.s8 	%rs108, [%rd13+-4];
	setp.eq.s16 	%p366, %rs108, 0;
	mov.pred 	%p640, %p331;
	@%p366 bra 	$L__BB3_100;
	setp.lt.s16 	%p368, %rs107, %rs108;
	mov.pred 	%p640, %p335;
	@%p368 bra 	$L__BB3_100;
	setp.ne.s16 	%p370, %rs107, %rs108;
	mov.pred 	%p640, %p331;
	@%p370 bra 	$L__BB3_100;
	ld.local.s8 	%rs109, [%rd14+-3];
	setp.ne.s16 	%p371, %rs109, 0;
	@%p371 bra 	$L__BB3_33;
	ld.local.u8 	%rs932, [%rd13+-3];
	setp.eq.s16 	%p470, %rs932, 0;
	@%p470 bra 	$L__BB3_5;
	mov.pred 	%p640, %p335;
	bra.uni 	$L__BB3_100;
$L__BB3_33:
	ld.local.s8 	%rs110, [%rd13+-3];
	setp.eq.s16 	%p373, %rs110, 0;
	mov.pred 	%p640, %p331;
	@%p373 bra 	$L__BB3_100;
	setp.lt.s16 	%p375, %rs109, %rs110;
	mov.pred 	%p640, %p335;
	@%p375 bra 	$L__BB3_100;
	setp.ne.s16 	%p377, %rs109, %rs110;
	mov.pred 	%p640, %p331;
	@%p377 bra 	$L__BB3_100;
	ld.local.s8 	%rs111, [%rd14+-2];
	setp.ne.s16 	%p378, %rs111, 0;
	@%p378 bra 	$L__BB3_39;
	ld.local.u8 	%rs931, [%rd13+-2];
	setp.eq.s16 	%p468, %rs931, 0;
	@%p468 bra 	$L__BB3_5;
	mov.pred 	%p640, %p335;
	bra.uni 	$L__BB3_100;
$L__BB3_39:
	ld.local.s8 	%rs112, [%rd13+-2];
	setp.eq.s16 	%p380, %rs112, 0;
	mov.pred 	%p640, %p331;
	@%p380 bra 	$L__BB3_100;
	setp.lt.s16 	%p382, %rs111, %rs112;
	mov.pred 	%p640, %p335;
	@%p382 bra 	$L__BB3_100;
	setp.ne.s16 	%p384, %rs111, %rs112;
	mov.pred 	%p640, %p331;
	@%p384 bra 	$L__BB3_100;
	ld.local.s8 	%rs113, [%rd14+-1];
	setp.ne.s16 	%p385, %rs113, 0;
	@%p385 bra 	$L__BB3_45;
	ld.local.u8 	%rs930, [%rd13+-1];
	setp.eq.s16 	%p466, %rs930, 0;
	@%p466 bra 	$L__BB3_5;
	mov.pred 	%p640, %p335;
	bra.uni 	$L__BB3_100;
$L__BB3_45:
	ld.local.s8 	%rs114, [%rd13+-1];
	setp.eq.s16 	%p387, %rs114, 0;
	mov.pred 	%p640, %p331;
	@%p387 bra 	$L__BB3_100;
	setp.lt.s16 	%p389, %rs113, %rs114;
	mov.pred 	%p640, %p335;
	@%p389 bra 	$L__BB3_100;
	setp.ne.s16 	%p391, %rs113, %rs114;
	mov.pred 	%p640, %p331;
	@%p391 bra 	$L__BB3_100;
	ld.local.s8 	%rs115, [%rd14];
	setp.ne.s16 	%p392, %rs115, 0;
	@%p392 bra 	$L__BB3_51;
	ld.local.u8 	%rs929, [%rd13];
	setp.eq.s16 	%p464, %rs929, 0;
	@%p464 bra 	$L__BB3_5;
	mov.pred 	%p640, %p335;
	bra.uni 	$L__BB3_100;
$L__BB3_51:
	ld.local.s8 	%rs116, [%rd13];
	setp.eq.s16 	%p394, %rs116, 0;
	mov.pred 	%p640, %p331;
	@%p394 bra 	$L__BB3_100;
	setp.lt.s16 	%p396, %rs115, %rs116;
	mov.pred 	%p640, %p335;
	@%p396 bra 	$L__BB3_100;
	setp.ne.s16 	%p398, %rs115, %rs116;
	mov.pred 	%p640, %p331;
	@%p398 bra 	$L__BB3_100;
	ld.local.s8 	%rs117, [%rd14+1];
	setp.ne.s16 	%p399, %rs117, 0;
	@%p399 bra 	$L__BB3_57;
	ld.local.u8 	%rs928, [%rd13+1];
	setp.eq.s16 	%p462, %rs928, 0;
	@%p462 bra 	$L__BB3_5;
	mov.pred 	%p640, %p335;
	bra.uni 	$L__BB3_100;
$L__BB3_57:
	ld.local.s8 	%rs118, [%rd13+1];
	setp.eq.s16 	%p401, %rs118, 0;
	mov.pred 	%p640, %p331;
	@%p401 bra 	$L__BB3_100;
	setp.lt.s16 	%p403, %rs117, %rs118;
	mov.pred 	%p640, %p335;
	@%p403 bra 	$L__BB3_100;
	setp.ne.s16 	%p405, %rs117, %rs118;
	mov.pred 	%p640, %p331;
	@%p405 bra 	$L__BB3_100;
	ld.local.s8 	%rs119, [%rd14+2];
	setp.ne.s16 	%p406, %rs119, 0;
	@%p406 bra 	$L__BB3_63;
	ld.local.u8 	%rs927, [%rd13+2];
	setp.eq.s16 	%p460, %rs927, 0;
	@%p460 bra 	$L__BB3_5;
	mov.pred 	%p640, %p335;
	bra.uni 	$L__BB3_100;
$L__BB3_63:
	ld.local.s8 	%rs120, [%rd13+2];
	setp.eq.s16 	%p408, %rs120, 0;
	mov.pred 	%p640, %p331;
	@%p408 bra 	$L__BB3_100;
	setp.lt.s16 	%p410, %rs119, %rs120;
	mov.pred 	%p640, %p335;
	@%p410 bra 	$L__BB3_100;
	setp.ne.s16 	%p412, %rs119, %rs120;
	mov.pred 	%p640, %p331;
	@%p412 bra 	$L__BB3_100;
	ld.local.s8 	%rs121, [%rd14+3];
	setp.ne.s16 	%p413, %rs121, 0;
	@%p413 bra 	$L__BB3_69;
	ld.local.u8 	%rs926, [%rd13+3];
	setp.eq.s16 	%p458, %rs926, 0;
	@%p458 bra 	$L__BB3_5;
	mov.pred 	%p640, %p335;
	bra.uni 	$L__BB3_100;
$L__BB3_69:
	ld.local.s8 	%rs122, [%rd13+3];
	setp.eq.s16 	%p415, %rs122, 0;
	mov.pred 	%p640, %p331;
	@%p415 bra 	$L__BB3_100;
	setp.lt.s16 	%p417, %rs121, %rs122;
	mov.pred 	%p640, %p335;
	@%p417 bra 	$L__BB3_100;
	setp.ne.s16 	%p419, %rs121, %rs122;
	mov.pred 	%p640, %p331;
	@%p419 bra 	$L__BB3_100;
	ld.local.s8 	%rs123, [%rd14+4];
	setp.ne.s16 	%p420, %rs123, 0;
	@%p420 bra 	$L__BB3_75;
	ld.local.u8 	%rs925, [%rd13+4];
	setp.eq.s16 	%p456, %rs925, 0;
	@%p456 bra 	$L__BB3_5;
	mov.pred 	%p640, %p335;
	bra.uni 	$L__BB3_100;
$L__BB3_75:
	ld.local.s8 	%rs124, [%rd13+4];
	setp.eq.s16 	%p422, %rs124, 0;
	mov.pred 	%p640, %p331;
	@%p422 bra 	$L__BB3_100;
	setp.lt.s16 	%p424, %rs123, %rs124;
	mov.pred 	%p640, %p335;
	@%p424 bra 	$L__BB3_100;
	setp.ne.s16 	%p426, %rs123, %rs124;
	mov.pred 	%p640, %p331;
	@%p426 bra 	$L__BB3_100;
	ld.local.s8 	%rs125, [%rd14+5];
	setp.ne.s16 	%p427, %rs125, 0;
	@%p427 bra 	$L__BB3_81;
	ld.local.u8 	%rs924, [%rd13+5];
	setp.eq.s16 	%p454, %rs924, 0;
	@%p454 bra 	$L__BB3_5;
	mov.pred 	%p640, %p335;
	bra.uni 	$L__BB3_100;
$L__BB3_81:
	ld.local.s8 	%rs126, [%rd13+5];
	setp.eq.s16 	%p429, %rs126, 0;
	mov.pred 	%p640, %p331;
	@%p429 bra 	$L__BB3_100;
	setp.lt.s16 	%p431, %rs125, %rs126;
	mov.pred 	%p640, %p335;
	@%p431 bra 	$L__BB3_100;
	setp.ne.s16 	%p433, %rs125, %rs126;
	mov.pred 	%p640, %p331;
	@%p433 bra 	$L__BB3_100;
	ld.local.s8 	%rs127, [%rd14+6];
	setp.ne.s16 	%p434, %rs127, 0;
	@%p434 bra 	$L__BB3_87;
	ld.local.u8 	%rs923, [%rd13+6];
	setp.eq.s16 	%p452, %rs923, 0;
	@%p452 bra 	$L__BB3_5;
	mov.pred 	%p640, %p335;
	bra.uni 	$L__BB3_100;
$L__BB3_87:
	ld.local.s8 	%rs128, [%rd13+6];
	setp.eq.s16 	%p436, %rs128, 0;
	mov.pred 	%p640, %p331;
	@%p436 bra 	$L__BB3_100;
	setp.lt.s16 	%p438, %rs127, %rs128;
	mov.pred 	%p640, %p335;
	@%p438 bra 	$L__BB3_100;
	setp.ne.s16 	%p440, %rs127, %rs128;
	mov.pred 	%p640, %p331;
	@%p440 bra 	$L__BB3_100;
	ld.local.s8 	%rs129, [%rd14+7];
	setp.ne.s16 	%p441, %rs129, 0;
	@%p441 bra 	$L__BB3_93;
	ld.local.u8 	%rs922, [%rd13+7];
	setp.eq.s16 	%p450, %rs922, 0;
	@%p450 bra 	$L__BB3_5;
	mov.pred 	%p640, %p335;
	bra.uni 	$L__BB3_100;
$L__BB3_93:
	ld.local.s8 	%rs130, [%rd13+7];
	setp.eq.s16 	%p443, %rs130, 0;
	mov.pred 	%p640, %p331;
	@%p443 bra 	$L__BB3_100;
	setp.lt.s16 	%p445, %rs129, %rs130;
	mov.pred 	%p640, %p335;
	@%p445 bra 	$L__BB3_100;
	setp.eq.s16 	%p447, %rs129, %rs130;
	setp.lt.u32 	%p448, %r14, 2;
	and.pred  	%p449, %p447, %p448;
	mov.pred 	%p640, %p331;
	@%p449 bra 	$L__BB3_96;
	bra.uni 	$L__BB3_100;
$L__BB3_96:
	add.s32 	%r14, %r14, 1;
	ld.local.u8 	%rs1013, [%rd14+8];
	ld.local.u8 	%rs1012, [%rd13+8];
	add.s64 	%rd14, %rd14, 16;
	add.s64 	%rd13, %rd13, 16;
	bra.uni 	$L__BB3_4;
$L__BB3_97:
	and.b16  	%rs914, %rs1013, 255;
	setp.ne.s16 	%p332, %rs914, 0;
	and.b16  	%rs915, %rs1012, 255;
	setp.eq.s16 	%p333, %rs915, 0;
	and.pred  	%p334, %p332, %p333;
	mov.pred 	%p331, -1;
	mov.pred 	%p640, %p331;
	@%p334 bra 	$L__BB3_100;
	cvt.s16.s8 	%rs916, %rs1012;
	setp.ne.s16 	%p336, %rs915, 0;
	cvt.s16.s8 	%rs918, %rs1013;
	setp.eq.s16 	%p337, %rs914, 0;
	and.pred  	%p338, %p337, %p336;
	setp.lt.s16 	%p339, %rs918, %rs916;
	or.pred  	%p340, %p338, %p339;
	mov.pred 	%p335, 0;
	mov.pred 	%p640, %p335;
	@%p340 bra 	$L__BB3_100;
	setp.eq.s16 	%p342, %rs914, %rs915;
	mov.pred 	%p640, %p331;
	@%p342 bra 	$L__BB3_6;
$L__BB3_100:
	add.s32 	%r1243, %r13, 1;
	selp.b32 	%r1675, %r1243, %r1675, %p640;
	selp.b32 	%r1672, %r1672, %r13, %p640;
	setp.lt.s32 	%p482, %r1675, %r1672;
	@%p482 bra 	$L__BB3_3;
$L__BB3_101:
	add.s32 	%r19, %r1675, %r6;
	add.s32 	%r1244, %r7, %r5;
	sub.s32 	%r1677, %r1244, %r1675;
	mov.u32 	%r1245, _ZZN3cub18CUB_300001_SM_10006detail10merge_sort30DeviceMergeSortBlockSortKernelINS2_10policy_hubIN6thrust24THRUST_300001_SM_1000_NS6detail15normal_iteratorINS6_10device_ptrI9KeyStringEEEEE9Policy600ESC_NS8_INS9_IlEEEESC_SG_jN4cuda3std3__44lessISA_EESA_lEEvbT0_T1_T2_T3_T4_PT6_PT7_T5_NS1_7vsmem_tEE19static_temp_storage;
	mad.lo.s32 	%r1246, %r19, 48, %r1245;
	ld.shared.v4.b32 	{%r1247, %r1248, %r1249, %r1250}, [%r1246];
	bfe.u32 	%r1251, %r1247, 0, 8;
	cvt.u16.u32 	%rs133, %r1251;
	bfe.u32 	%r1252, %r1247, 8, 8;
	cvt.u16.u32 	%rs134, %r1252;
	bfe.u32 	%r1253, %r1247, 16, 8;
	cvt.u16.u32 	%rs135, %r1253;
	bfe.u32 	%r1254, %r1247, 24, 8;
	cvt.u16.u32 	%rs136, %r1254;
	bfe.u32 	%r1255, %r1248, 0, 8;
	cvt.u16.u32 	%rs137, %r1255;
	bfe.u32 	%r1256, %r1248, 8, 8;
	cvt.u16.u32 	%rs138, %r1256;
	bfe.u32 	%r1257, %r1248, 16, 8;
	cvt.u16.u32 	%rs139, %r1257;
	bfe.u32 	%r1258, %r1248, 24, 8;
	cvt.u16.u32 	%rs140, %r1258;
	bfe.u32 	%r1259, %r1249, 0, 8;
	cvt.u16.u32 	%rs141, %r1259;
	bfe.u32 	%r1260, %r1249, 8, 8;
	cvt.u16.u32 	%rs142, %r1260;
	bfe.u32 	%r1261, %r1249, 16, 8;
	cvt.u16.u32 	%rs143, %r1261;
	bfe.u32 	%r1262, %r1249, 24, 8;
	cvt.u16.u32 	%rs144, %r1262;
	bfe.u32 	%r1263, %r1250, 0, 8;
	cvt.u16.u32 	%rs145, %r1263;
	bfe.u32 	%r1264, %r1250, 8, 8;
	cvt.u16.u32 	%rs146, %r1264;
	bfe.u32 	%r1265, %r1250, 16, 8;
	cvt.u16.u32 	%rs147, %r1265;
	bfe.u32 	%r1266, %r1250, 24, 8;
	cvt.u16.u32 	%rs148, %r1266;
	ld.shared.v4.b32 	{%r1267, %r1268, %r1269, %r1270}, [%r1246+16];
	bfe.u32 	%r1271, %r1267, 0, 8;
	cvt.u16.u32 	%rs149, %r1271;
	bfe.u32 	%r1272, %r1267, 8, 8;
	cvt.u16.u32 	%rs150, %r1272;
	bfe.u32 	%r1273, %r1267, 16, 8;
	cvt.u16.u32 	%rs151, %r1273;
	bfe.u32 	%r1274, %r1267, 24, 8;
	cvt.u16.u32 	%rs152, %r1274;
	bfe.u32 	%r1275, %r1268, 0, 8;
	cvt.u16.u32 	%rs153, %r1275;
	bfe.u32 	%r1276, %r1268, 8, 8;
	cvt.u16.u32 	%rs154, %r1276;
	bfe.u32 	%r1277, %r1268, 16, 8;
	cvt.u16.u32 	%rs155, %r1277;
	bfe.u32 	%r1278, %r1268, 24, 8;
	cvt.u16.u32 	%rs156, %r1278;
	bfe.u32 	%r1279, %r1269, 0, 8;
	cvt.u16.u32 	%rs157, %r1279;
	bfe.u32 	%r1280, %r1269, 8, 8;
	cvt.u16.u32 	%rs158, %r1280;
	bfe.u32 	%r1281, %r1269, 16, 8;
	cvt.u16.u32 	%rs159, %r1281;
	bfe.u32 	%r1282, %r1269, 24, 8;
	cvt.u16.u32 	%rs160, %r1282;
	bfe.u32 	%r1283, %r1270, 0, 8;
	cvt.u16.u32 	%rs161, %r1283;
	bfe.u32 	%r1284, %r1270, 8, 8;
	cvt.u16.u32 	%rs162, %r1284;
	bfe.u32 	%r1285, %r1270, 16, 8;
	cvt.u16.u32 	%rs163, %r1285;
	bfe.u32 	%r1286, %r1270, 24, 8;
	cvt.u16.u32 	%rs164, %r1286;
	ld.shared.v4.b32 	{%r1287, %r1288, %r1289, %r1290}, [%r1246+32];
	bfe.u32 	%r1291, %r1287, 0, 8;
	cvt.u16.u32 	%rs165, %r1291;
	bfe.u32 	%r1292, %r1287, 8, 8;
	cvt.u16.u32 	%rs166, %r1292;
	bfe.u32 	%r1293, %r1287, 16, 8;
	cvt.u16.u32 	%rs167, %r1293;
	bfe.u32 	%r1294, %r1287, 24, 8;
	cvt.u16.u32 	%rs168, %r1294;
	bfe.u32 	%r1295, %r1288, 0, 8;
	cvt.u16.u32 	%rs169, %r1295;
	bfe.u32 	%r1296, %r1288, 8, 8;
	cvt.u16.u32 	%rs170, %r1296;
	bfe.u32 	%r1297, %r1288, 16, 8;
	cvt.u16.u32 	%rs171, %r1297;
	bfe.u32 	%r1298, %r1288, 24, 8;
	cvt.u16.u32 	%rs172, %r1298;
	bfe.u32 	%r1299, %r1289, 0, 8;
	cvt.u16.u32 	%rs173, %r1299;
	bfe.u32 	%r1300, %r1289, 8, 8;
	cvt.u16.u32 	%rs174, %r1300;
	bfe.u32 	%r1301, %r1289, 16, 8;
	cvt.u16.u32 	%rs175, %r1301;
	bfe.u32 	%r1302, %r1289, 24, 8;
	cvt.u16.u32 	%rs176, %r1302;
	bfe.u32 	%r1303, %r1290, 0, 8;
	cvt.u16.u32 	%rs177, %r1303;
	bfe.u32 	%r1304, %r1290, 8, 8;
	cvt.u16.u32 	%rs178, %r1304;
	bfe.u32 	%r1305, %r1290, 16, 8;
	cvt.u16.u32 	%rs179, %r1305;
	bfe.u32 	%r1306, %r1290, 24, 8;
	cvt.u16.u32 	%rs180, %r1306;
	mad.lo.s32 	%r1307, %r1677, 48, %r1245;
	ld.shared.v4.b32 	{%r1308, %r1309, %r1310, %r1311}, [%r1307];
	bfe.u32 	%r1312, %r1308, 0, 8;
	cvt.u16.u32 	%rs1016, %r1312;
	bfe.u32 	%r1313, %r1308, 8, 8;
	cvt.u16.u32 	%rs1017, %r1313;
	bfe.u32 	%r1314, %r1308, 16, 8;
	cvt.u16.u32 	%rs1018, %r1314;
	bfe.u32 	%r1315, %r1308, 24, 8;
	cvt.u16.u32 	%rs1019, %r1315;
	bfe.u32 	%r1316, %r1309, 0, 8;
	cvt.u16.u32 	%rs1020, %r1316;
	bfe.u32 	%r1317, %r1309, 8, 8;
	cvt.u16.u32 	%rs1021, %r1317;
	bfe.u32 	%r1318, %r1309, 16, 8;
	cvt.u16.u32 	%rs1022, %r1318;
	bfe.u32 	%r1319, %r1309, 24, 8;
	cvt.u16.u32 	%rs1023, %r1319;
	bfe.u32 	%r1320, %r1310, 0, 8;
	cvt.u16.u32 	%rs1024, %r1320;
	bfe.u32 	%r1321, %r1310, 8, 8;
	cvt.u16.u32 	%rs1025, %r1321;
	bfe.u32 	%r1322, %r1310, 16, 8;
	cvt.u16.u32 	%rs1026, %r1322;
	bfe.u32 	%r1323, %r1310, 24, 8;
	cvt.u16.u32 	%rs1027, %r1323;
	bfe.u32 	%r1324, %r1311, 0, 8;
	cvt.u16.u32 	%rs1028, %r1324;
	bfe.u32 	%r1325, %r1311, 8, 8;
	cvt.u16.u32 	%rs1029, %r1325;
	bfe.u32 	%r1326, %r1311, 16, 8;
	cvt.u16.u32 	%rs1030, %r1326;
	bfe.u32 	%r1327, %r1311, 24, 8;
	cvt.u16.u32 	%rs1031, %r1327;
	ld.shared.v4.b32 	{%r1328, %r1329, %r1330, %r1331}, [%r1307+16];
	bfe.u32 	%r1332, %r1328, 0, 8;
	cvt.u16.u32 	%rs1032, %r1332;
	bfe.u32 	%r1333, %r1328, 8, 8;
	cvt.u16.u32 	%rs1033, %r1333;
	bfe.u32 	%r1334, %r1328, 16, 8;
	cvt.u16.u32 	%rs1034, %r1334;
	bfe.u32 	%r1335, %r1328, 24, 8;
	cvt.u16.u32 	%rs1035, %r1335;
	bfe.u32 	%r1336, %r1329, 0, 8;
	cvt.u16.u32 	%rs1036, %r1336;
	bfe.u32 	%r1337, %r1329, 8, 8;
	cvt.u16.u32 	%rs1037, %r1337;
	bfe.u32 	%r1338, %r1329, 16, 8;
	cvt.u16.u32 	%rs1038, %r1338;
	bfe.u32 	%r1339, %r1329, 24, 8;
	cvt.u16.u32 	%rs1039, %r1339;
	bfe.u32 	%r1340, %r1330, 0, 8;
	cvt.u16.u32 	%rs1040, %r1340;
	bfe.u32 	%r1341, %r1330, 8, 8;
	cvt.u16.u32 	%rs1041, %r1341;
	bfe.u32 	%r1342, %r1330, 16, 8;
	cvt.u16.u32 	%rs1042, %r1342;
	bfe.u32 	%r1343, %r1330, 24, 8;
	cvt.u16.u32 	%rs1043, %r1343;
	bfe.u32 	%r1344, %r1331, 0, 8;
	cvt.u16.u32 	%rs1044, %r1344;
	bfe.u32 	%r1345, %r1331, 8, 8;
	cvt.u16.u32 	%rs1045, %r1345;
	bfe.u32 	%r1346, %r1331, 16, 8;
	cvt.u16.u32 	%rs1046, %r1346;
	bfe.u32 	%r1347, %r1331, 24, 8;
	cvt.u16.u32 	%rs1047, %r1347;
	ld.shared.v4.b32 	{%r1348, %r1349, %r1350, %r1351}, [%r1307+32];
	bfe.u32 	%r1352, %r1348, 0, 8;
	cvt.u16.u32 	%rs1048, %r1352;
	bfe.u32 	%r1353, %r1348, 8, 8;
	cvt.u16.u32 	%rs1049, %r1353;
	bfe.u32 	%r1354, %r1348, 16, 8;
	cvt.u16.u32 	%rs1050, %r1354;
	bfe.u32 	%r1355, %r1348, 24, 8;
	cvt.u16.u32 	%rs1051, %r1355;
	bfe.u32 	%r1356, %r1349, 0, 8;
	cvt.u16.u32 	%rs1052, %r1356;
	bfe.u32 	%r1357, %r1349, 8, 8;
	cvt.u16.u32 	%rs1053, %r1357;
	bfe.u32 	%r1358, %r1349, 16, 8;
	cvt.u16.u32 	%rs1054, %r1358;
	bfe.u32 	%r1359, %r1349, 24, 8;
	cvt.u16.u32 	%rs1055, %r1359;
	bfe.u32 	%r1360, %r1350, 0, 8;
	cvt.u16.u32 	%rs1056, %r1360;
	bfe.u32 	%r1361, %r1350, 8, 8;
	cvt.u16.u32 	%rs1057, %r1361;
	bfe.u32 	%r1362, %r1350, 16, 8;
	cvt.u16.u32 	%rs1058, %r1362;
	bfe.u32 	%r1363, %r1350, 24, 8;
	cvt.u16.u32 	%rs1059, %r1363;
	bfe.u32 	%r1364, %r1351, 0, 8;
	cvt.u16.u32 	%rs1060, %r1364;
	bfe.u32 	%r1365, %r1351, 8, 8;
	cvt.u16.u32 	%rs1061, %r1365;
	bfe.u32 	%r1366, %r1351, 16, 8;
	cvt.u16.u32 	%rs1062, %r1366;
	bfe.u32 	%r1367, %r1351, 24, 8;
	cvt.u16.u32 	%rs1063, %r1367;
	setp.ge.s32 	%p483, %r1677, %r8;
	@%p483 bra 	$L__BB3_201;
	setp.ge.s32 	%p484, %r19, %r7;
	@%p484 bra 	$L__BB3_202;
	st.local.u8 	[%rd8], %rs1016;
	st.local.u8 	[%rd8+1], %rs1017;
	st.local.u8 	[%rd8+2], %rs1018;
	st.local.u8 	[%rd8+3], %rs1019;
	st.local.u8 	[%rd8+4], %rs1020;
	st.local.u8 	[%rd8+5], %rs1021;
	st.local.u8 	[%rd8+6], %rs1022;
	st.local.u8 	[%rd8+7], %rs1023;
	st.local.u8 	[%rd8+8], %rs1024;
	st.local.u8 	[%rd8+9], %rs1025;
	st.local.u8 	[%rd8+10], %rs1026;
	st.local.u8 	[%rd8+11], %rs1027;
	st.local.u8 	[%rd8+12], %rs1028;
	st.local.u8 	[%rd8+13], %rs1029;
	st.local.u8 	[%rd8+14], %rs1030;
	st.local.u8 	[%rd8+15], %rs1031;
	st.local.u8 	[%rd8+16], %rs1032;
	st.local.u8 	[%rd8+17], %rs1033;
	st.local.u8 	[%rd8+18], %rs1034;
	st.local.u8 	[%rd8+19], %rs1035;
	st.local.u8 	[%rd8+20], %rs1036;
	st.local.u8 	[%rd8+21], %rs1037;
	st.local.u8 	[%rd8+22], %rs1038;
	st.local.u8 	[%rd8+23], %rs1039;
	st.local.u8 	[%rd8+24], %rs1040;
	st.local.u8 	[%rd8+25], %rs1041;
	st.local.u8 	[%rd8+26], %rs1042;
	st.local.u8 	[%rd8+27], %rs1043;
	st.local.u8 	[%rd8+28], %rs1044;
	st.local.u8 	[%rd8+29], %rs1045;
	st.local.u8 	[%rd8+30], %rs1046;
	st.local.u8 	[%rd8+31], %rs1047;
	st.local.u8 	[%rd8+32], %rs1048;
	st.local.u8 	[%rd8+33], %rs1049;
	st.local.u8 	[%rd8+34], %rs1050;
	st.local.u8 	[%rd8+35], %rs1051;
	st.local.u8 	[%rd8+36], %rs1052;
	st.local.u8 	[%rd8+37], %rs1053;
	st.local.u8 	[%rd8+38], %rs1054;
	st.local.u8 	[%rd8+39], %rs1055;
	st.local.u8 	[%rd8+40], %rs1056;
	st.local.u8 	[%rd8+41], %rs1057;
	st.local.u8 	[%rd8+42], %rs1058;
	st.local.u8 	[%rd8+43], %rs1059;
	st.local.u8 	[%rd8+44], %rs1060;
	st.local.u8 	[%rd8+45], %rs1061;
	st.local.u8 	[%rd8+46], %rs1062;
	st.local.u8 	[%rd8+47], %rs1063;
	st.local.u8 	[%rd9], %rs133;
	st.local.u8 	[%rd9+1], %rs134;
	st.local.u8 	[%rd9+2], %rs135;
	st.local.u8 	[%rd9+3], %rs136;
	st.local.u8 	[%rd9+4], %rs137;
	st.local.u8 	[%rd9+5], %rs138;
	st.local.u8 	[%rd9+6], %rs139;
	st.local.u8 	[%rd9+7], %rs140;
	st.local.u8 	[%rd9+8], %rs141;
	st.local.u8 	[%rd9+9], %rs142;
	st.local.u8 	[%rd9+10], %rs143;
	st.local.u8 	[%rd9+11], %rs144;
	st.local.u8 	[%rd9+12], %rs145;
	st.local.u8 	[%rd9+13], %rs146;
	st.local.u8 	[%rd9+14], %rs147;
	st.local.u8 	[%rd9+15], %rs148;
	st.local.u8 	[%rd9+16], %rs149;
	st.local.u8 	[%rd9+17], %rs150;
	st.local.u8 	[%rd9+18], %rs151;
	st.local.u8 	[%rd9+19], %rs152;
	st.local.u8 	[%rd9+20], %rs153;
	st.local.u8 	[%rd9+21], %rs154;
	st.local.u8 	[%rd9+22], %rs155;
	st.local.u8 	[%rd9+23], %rs156;
	st.local.u8 	[%rd9+24], %rs157;
	st.local.u8 	[%rd9+25], %rs158;
	st.local.u8 	[%rd9+26], %rs159;
	st.local.u8 	[%rd9+27], %rs160;
	st.local.u8 	[%rd9+28], %rs161;
	st.local.u8 	[%rd9+29], %rs162;
	st.local.u8 	[%rd9+30], %rs163;
	st.local.u8 	[%rd9+31], %rs164;
	st.local.u8 	[%rd9+32], %rs165;
	st.local.u8 	[%rd9+33], %rs166;
	st.local.u8 	[%rd9+34], %rs167;
	st.local.u8 	[%rd9+35], %rs168;
	st.local.u8 	[%rd9+36], %rs169;
	st.local.u8 	[%rd9+37], %rs170;
	st.local.u8 	[%rd9+38], %rs171;
	st.local.u8 	[%rd9+39], %rs172;
	st.local.u8 	[%rd9+40], %rs173;
	st.local.u8 	[%rd9+41], %rs174;
	st.local.u8 	[%rd9+42], %rs175;
	st.local.u8 	[%rd9+43], %rs176;
	st.local.u8 	[%rd9+44], %rs177;
	st.local.u8 	[%rd9+45], %rs178;
	st.local.u8 	[%rd9+46], %rs179;
	st.local.u8 	[%rd9+47], %rs180;
	mov.b32 	%r21, 0;
	mov.u16 	%rs1014, %rs133;
	mov.u16 	%rs1015, %rs1016;
$L__BB3_104:
	mul.wide.u32 	%rd82, %r21, 16;
	add.s64 	%rd17, %rd8, %rd82;
	add.s64 	%rd18, %rd9, %rd82;
	or.b16  	%rs937, %rs1015, %rs1014;
	and.b16  	%rs938, %rs937, 255;
	setp.ne.s16 	%p485, %rs938, 0;
	@%p485 bra 	$L__BB3_197;
$L__BB3_105:
	setp.lt.u32 	%p636, %r21, 2;
	mov.pred 	%p641, -1;
	@%p636 bra 	$L__BB3_196;
	bra.uni 	$L__BB3_200;
$L__BB3_106:
	ld.local.s8 	%rs231, [%rd17+1];
	setp.ne.s16 	%p498, %rs231, 0;
	@%p498 bra 	$L__BB3_109;
	ld.local.u8 	%rs961, [%rd18+1];
	setp.eq.s16 	%p633, %rs961, 0;
	@%p633 bra 	$L__BB3_105;
	mov.pred 	%p641, %p490;
	bra.uni 	$L__BB3_200;
$L__BB3_109:
	ld.local.s8 	%rs232, [%rd18+1];
	setp.eq.s16 	%p500, %rs232, 0;
	mov.pred 	%p641, %p486;
	@%p500 bra 	$L__BB3_200;
	setp.lt.s16 	%p502, %rs231, %rs232;
	mov.pred 	%p641, %p490;
	@%p502 bra 	$L__BB3_200;
	setp.ne.s16 	%p504, %rs231, %rs232;
	mov.pred 	%p641, %p486;
	@%p504 bra 	$L__BB3_200;
	ld.local.s8 	%rs233, [%rd17+2];
	setp.ne.s16 	%p505, %rs233, 0;
	@%p505 bra 	$L__BB3_115;
	ld.local.u8 	%rs960, [%rd18+2];
	setp.eq.s16 	%p631, %rs960, 0;
	@%p631 bra 	$L__BB3_105;
	mov.pred 	%p641, %p490;
	bra.uni 	$L__BB3_200;
$L__BB3_115:
	ld.local.s8 	%rs234, [%rd18+2];
	setp.eq.s16 	%p507, %rs234, 0;
	mov.pred 	%p641, %p486;
	@%p507 bra 	$L__BB3_200;
	setp.lt.s16 	%p509, %rs233, %rs234;
	mov.pred 	%p641, %p490;
	@%p509 bra 	$L__BB3_200;
	setp.ne.s16 	%p511, %rs233, %rs234;
	mov.pred 	%p641, %p486;
	@%p511 bra 	$L__BB3_200;
	ld.local.s8 	%rs235, [%rd17+3];
	setp.ne.s16 	%p512, %rs235, 0;
	@%p512 bra 	$L__BB3_121;
	ld.local.u8 	%rs959, [%rd18+3];
	setp.eq.s16 	%p629, %rs959, 0;
	@%p629 bra 	$L__BB3_105;
	mov.pred 	%p641, %p490;
	bra.uni 	$L__BB3_200;
$L__BB3_121:
	ld.local.s8 	%rs236, [%rd18+3];
	setp.eq.s16 	%p514, %rs236, 0;
	mov.pred 	%p641, %p486;
	@%p514 bra 	$L__BB3_200;
	setp.lt.s16 	%p516, %rs235, %rs236;
	mov.pred 	%p641, %p490;
	@%p516 bra 	$L__BB3_200;
	setp.ne.s16 	%p518, %rs235, %rs236;
	mov.pred 	%p641, %p486;
	@%p518 bra 	$L__BB3_200;
	ld.local.s8 	%rs237, [%rd17+4];
	setp.ne.s16 	%p519, %rs237, 0;
	@%p519 bra 	$L__BB3_127;
	ld.local.u8 	%rs958, [%rd18+4];
	setp.eq.s16 	%p627, %rs958, 0;
	@%p627 bra 	$L__BB3_105;
	mov.pred 	%p641, %p490;
	bra.uni 	$L__BB3_200;
$L__BB3_127:
	ld.local.s8 	%rs238, [%rd18+4];
	setp.eq.s16 	%p521, %rs238, 0;
	mov.pred 	%p641, %p486;
	@%p521 bra 	$L__BB3_200;
	setp.lt.s16 	%p523, %rs237, %rs238;
	mov.pred 	%p641, %p490;
	@%p523 bra 	$L__BB3_200;
	setp.ne.s16 	%p525, %rs237, %rs238;
	mov.pred 	%p641, %p486;
	@%p525 bra 	$L__BB3_200;
	ld.local.s8 	%rs239, [%rd17+5];
	setp.ne.s16 	%p526, %rs239, 0;
	@%p526 bra 	$L__BB3_133;
	ld.local.u8 	%rs957, [%rd18+5];
	setp.eq.s16 	%p625, %rs957, 0;
	@%p625 bra 	$L__BB3_105;
	mov.pred 	%p641, %p490;
	bra.uni 	$L__BB3_200;
$L__BB3_133:
	ld.local.s8 	%rs240, [%rd18+5];
	setp.eq.s16 	%p528, %rs240, 0;
	mov.pred 	%p641, %p486;
	@%p528 bra 	$L__BB3_200;
	setp.lt.s16 	%p530, %rs239, %rs240;
	mov.pred 	%p641, %p490;
	@%p530 bra 	$L__BB3_200;
	setp.ne.s16 	%p532, %rs239, %rs240;
	mov.pred 	%p641, %p486;
	@%p532 bra 	$L__BB3_200;
	ld.local.s8 	%rs241, [%rd17+6];
	setp.ne.s16 	%p533, %rs241, 0;
	@%p533 bra 	$L__BB3_139;
	ld.local.u8 	%rs956, [%rd18+6];
	setp.eq.s16 	%p623, %rs956, 0;
	@%p623 bra 	$L__BB3_105;
	mov.pred 	%p641, %p490;
	bra.uni 	$L__BB3_200;
$L__BB3_139:
	ld.local.s8 	%rs242, [%rd18+6];
	setp.eq.s16 	%p535, %rs242, 0;
	mov.pred 	%p641, %p486;
	@%p535 bra 	$L__BB3_200;
	setp.lt.s16 	%p537, %rs241, %rs242;
	mov.pred 	%p641, %p490;
	@%p537 bra 	$L__BB3_200;
	setp.ne.s16 	%p539, %rs241, %rs242;
	mov.pred 	%p641, %p486;
	@%p539 bra 	$L__BB3_200;
	ld.local.s8 	%rs243, [%rd17+7];
	setp.ne.s16 	%p540, %rs243, 0;
	@%p540 bra 	$L__BB3_145;
	ld.local.u8 	%rs955, [%rd18+7];
	setp.eq.s16 	%p621, %rs955, 0;
	@%p621 bra 	$L__BB3_105;
	mov.pred 	%p641, %p490;
	bra.uni 	$L__BB3_200;
$L__BB3_145:
	ld.local.s8 	%rs244, [%rd18+7];
	setp.eq.s16 	%p542, %rs244, 0;
	mov.pred 	%p641, %p486;
	@%p542 bra 	$L__BB3_200;
	setp.lt.s16 	%p544, %rs243, %rs244;
	mov.pred 	%p641, %p490;
	@%p544 bra 	$L__BB3_200;
	setp.ne.s16 	%p546, %rs243, %rs244;
	mov.pred 	%p641, %p486;
	@%p546 bra 	$L__BB3_200;
	ld.local.s8 	%rs245, [%rd17+8];
	setp.ne.s16 	%p547, %rs245, 0;
	@%p547 bra 	$L__BB3_151;
	ld.local.u8 	%rs954, [%rd18+8];
	setp.eq.s16 	%p619, %rs954, 0;
	@%p619 bra 	$L__BB3_105;
	mov.pred 	%p641, %p490;
	bra.uni 	$L__BB3_200;
$L__BB3_151:
	ld.local.s8 	%rs246, [%rd18+8];
	setp.eq.s16 	%p549, %rs246, 0;
	mov.pred 	%p641, %p486;
	@%p549 bra 	$L__BB3_200;
	setp.lt.s16 	%p551, %rs245, %rs246;
	mov.pred 	%p641, %p490;
	@%p551 bra 	$L__BB3_200;
	setp.ne.s16 	%p553, %rs245, %rs246;
	mov.pred 	%p641, %p486;
	@%p553 bra 	$L__BB3_200;
	ld.local.s8 	%rs247, [%rd17+9];
	setp.ne.s16 	%p554, %rs247, 0;
	@%p554 bra 	$L__BB3_157;
	ld.local.u8 	%rs953, [%rd18+9];
	setp.eq.s16 	%p617, %rs953, 0;
	@%p617 bra 	$L__BB3_105;
	mov.pred 	%p641, %p490;
	bra.uni 	$L__BB3_200;
$L__BB3_157:
	ld.local.s8 	%rs248, [%rd18+9];
	setp.eq.s16 	%p556, %rs248, 0;
	mov.pred 	%p641, %p486;
	@%p556 bra 	$L__BB3_200;
	setp.lt.s16 	%p558, %rs247, %rs248;
	mov.pred 	%p641, %p490;
	@%p558 bra 	$L__BB3_200;
	setp.ne.s16 	%p560, %rs247, %rs248;
	mov.pred 	%p641, %p486;
	@%p560 bra 	$L__BB3_200;
	ld.local.s8 	%rs249, [%rd17+10];
	setp.ne.s16 	%p561, %rs249, 0;
	@%p561 bra 	$L__BB3_163;
	ld.local.u8 	%rs952, [%rd18+10];
	setp.eq.s16 	%p615, %rs952, 0;
	@%p615 bra 	$L__BB3_105;
	mov.pred 	%p641, %p490;
	bra.uni 	$L__BB3_200;
$L__BB3_163:
	ld.local.s8 	%rs250, [%rd18+10];
	setp.eq.s16 	%p563, %rs250, 0;
	mov.pred 	%p641, %p486;
	@%p563 bra 	$L__BB3_200;
	setp.lt.s16 	%p565, %rs249, %rs250;
	mov.pred 	%p641, %p490;
	@%p565 bra 	$L__BB3_200;
	setp.ne.s16 	%p567, %rs249, %rs250;
	mov.pred 	%p641, %p486;
	@%p567 bra 	$L__BB3_200;
	ld.local.s8 	%rs251, [%rd17+11];
	setp.ne.s16 	%p568, %rs251, 0;
	@%p568 bra 	$L__BB3_169;
	ld.local.u8 	%rs951, [%rd18+11];
	setp.eq.s16 	%p613, %rs951, 0;
	@%p613 bra 	$L__BB3_105;
	mov.pred 	%p641, %p490;
	bra.uni 	$L__BB3_200;
$L__BB3_169:
	ld.local.s8 	%rs252, [%rd18+11];
	setp.eq.s16 	%p570, %rs252, 0;
	mov.pred 	%p641, %p486;
	@%p570 bra 	$L__BB3_200;
	setp.lt.s16 	%p572, %rs251, %rs252;
	mov.pred 	%p641, %p490;
	@%p572 bra 	$L__BB3_200;
	setp.ne.s16 	%p574, %rs251, %rs252;
	mov.pred 	%p641, %p486;
	@%p574 bra 	$L__BB3_200;
	ld.local.s8 	%rs253, [%rd17+12];
	setp.ne.s16 	%p575, %rs253, 0;
	@%p575 bra 	$L__BB3_175;
	ld.local.u8 	%rs950, [%rd18+12];
	setp.eq.s16 	%p611, %rs950, 0;
	@%p611 bra 	$L__BB3_105;
	mov.pred 	%p641, %p490;
	bra.uni 	$L__BB3_200;
$L__BB3_175:
	ld.local.s8 	%rs254, [%rd18+12];
	setp.eq.s16 	%p577, %rs254, 0;
	mov.pred 	%p641, %p486;
	@%p577 bra 	$L__BB3_200;
	setp.lt.s16 	%p579, %rs253, %rs254;
	mov.pred 	%p641, %p490;
	@%p579 bra 	$L__BB3_200;
	setp.ne.s16 	%p581, %rs253, %rs254;
	mov.pred 	%p641, %p486;
	@%p581 bra 	$L__BB3_200;
	ld.local.s8 	%rs255, [%rd17+13];
	setp.ne.s16 	%p582, %rs255, 0;
	@%p582 bra 	$L__BB3_181;
	ld.local.u8 	%rs949, [%rd18+13];
	setp.eq.s16 	%p609, %rs949, 0;
	@%p609 bra 	$L__BB3_105;
	mov.pred 	%p641, %p490;
	bra.uni 	$L__BB3_200;
$L__BB3_181:
	ld.local.s8 	%rs256, [%rd18+13];
	setp.eq.s16 	%p584, %rs256, 0;
	mov.pred 	%p641, %p486;
	@%p584 bra 	$L__BB3_200;
	setp.lt.s16 	%p586, %rs255, %rs256;
	mov.pred 	%p641, %p490;
	@%p586 bra 	$L__BB3_200;
	setp.ne.s16 	%p588, %rs255, %rs256;
	mov.pred 	%p641, %p486;
	@%p588 bra 	$L__BB3_200;
	ld.local.s8 	%rs257, [%rd17+14];
	setp.ne.s16 	%p589, %rs257, 0;
	@%p589 bra 	$L__BB3_187;
	ld.local.u8 	%rs948, [%rd18+14];
	setp.eq.s16 	%p607, %rs948, 0;
	@%p607 bra 	$L__BB3_105;
	mov.pred 	%p641, %p490;
	bra.uni 	$L__BB3_200;
$L__BB3_187:
	ld.local.s8 	%rs258, [%rd18+14];
	setp.eq.s16 	%p591, %rs258, 0;
	mov.pred 	%p641, %p486;
	@%p591 bra 	$L__BB3_200;
	setp.lt.s16 	%p593, %rs257, %rs258;
	mov.pred 	%p641, %p490;
	@%p593 bra 	$L__BB3_200;
	setp.ne.s16 	%p595, %rs257, %rs258;
	mov.pred 	%p641, %p486;
	@%p595 bra 	$L__BB3_200;
	ld.local.s8 	%rs259, [%rd17+15];
	setp.ne.s16 	%p596, %rs259, 0;
	@%p596 bra 	$L__BB3_193;
	ld.local.u8 	%rs947, [%rd18+15];
	setp.eq.s16 	%p605, %rs947, 0;
	@%p605 bra 	$L__BB3_105;
	mov.pred 	%p641, %p490;
	bra.uni 	$L__BB3_200;
$L__BB3_193:
	ld.local.s8 	%rs260, [%rd18+15];
	setp.eq.s16 	%p598, %rs260, 0;
	mov.pred 	%p641, %p486;
	@%p598 bra 	$L__BB3_200;
	setp.lt.s16 	%p600, %rs259, %rs260;
	mov.pred 	%p641, %p490;
	@%p600 bra 	$L__BB3_200;
	setp.eq.s16 	%p602, %rs259, %rs260;
	setp.lt.u32 	%p603, %r21, 2;
	and.pred  	%p604, %p602, %p603;
	mov.pred 	%p641, %p486;
	@%p604 bra 	$L__BB3_196;
	bra.uni 	$L__BB3_200;
$L__BB3_196:
	add.s32 	%r21, %r21, 1;
	ld.local.u8 	%rs1015, [%rd17+16];
	ld.local.u8 	%rs1014, [%rd18+16];
	bra.uni 	$L__BB3_104;
$L__BB3_197:
	and.b16  	%rs939, %rs1015, 255;
	setp.ne.s16 	%p487, %rs939, 0;
	and.b16  	%rs940, %rs1014, 255;
	setp.eq.s16 	%p488, %rs940, 0;
	and.pred  	%p489, %p487, %p488;
	mov.pred 	%p486, -1;
	mov.pred 	%p641, %p486;
	@%p489 bra 	$L__BB3_200;
	cvt.s16.s8 	%rs941, %rs1014;
	and.b16  	%rs942, %rs1014, 255;
	setp.ne.s16 	%p491, %rs942, 0;
	cvt.s16.s8 	%rs943, %rs1015;
	and.b16  	%rs944, %rs1015, 255;
	setp.eq.s16 	%p492, %rs944, 0;
	and.pred  	%p493, %p492, %p491;
	setp.lt.s16 	%p494, %rs943, %rs941;
	or.pred  	%p495, %p493, %p494;
	mov.pred 	%p490, 0;
	mov.pred 	%p641, %p490;
	@%p495 bra 	$L__BB3_200;
	and.b16  	%rs945, %rs1014, 255;
	and.b16  	%rs946, %rs1015, 255;
	setp.eq.s16 	%p497, %rs946, %rs945;
	mov.pred 	%p641, %p486;
	@%p497 bra 	$L__BB3_106;
$L__BB3_200:
	not.pred 	%p637, %p641;
	@%p637 bra 	$L__BB3_202;
$L__BB3_201:
	mov.u16 	%rs1016, %rs133;
	mov.u16 	%rs1017, %rs134;
	mov.u16 	%rs1018, %rs135;
	mov.u16 	%rs1019, %rs136;
	mov.u16 	%rs1020, %rs137;
	mov.u16 	%rs1021, %rs138;
	mov.u16 	%rs1022, %rs139;
	mov.u16 	%rs1023, %rs140;
	mov.u16 	%rs1024, %rs141;
	mov.u16 	%rs1025, %rs142;
	mov.u16 	%rs1026, %rs143;
	mov.u16 	%rs1027, %rs144;
	mov.u16 	%rs1028, %rs145;
	mov.u16 	%rs1029, %rs146;
	mov.u16 	%rs1030, %rs147;
	mov.u16 	%rs1031, %rs148;
	mov.u16 	%rs1032, %rs149;
	mov.u16 	%rs1033, %rs150;
	mov.u16 	%rs1034, %rs151;
	mov.u16 	%rs1035, %rs152;
	mov.u16 	%rs1036, %rs153;
	mov.u16 	%rs1037, %rs154;
	mov.u16 	%rs1038, %rs155;
	mov.u16 	%rs1039, %rs156;
	mov.u16 	%rs1040, %rs157;
	mov.u16 	%rs1041, %rs158;
	mov.u16 	%rs1042, %rs159;
	mov.u16 	%rs1043, %rs160;
	mov.u16 	%rs1044, %rs161;
	mov.u16 	%rs1045, %rs162;
	mov.u16 	%rs1046, %rs163;
	mov.u16 	%rs1047, %rs164;
	mov.u16 	%rs1048, %rs165;
	mov.u16 	%rs1049, %rs166;
	mov.u16 	%rs1050, %rs167;
	mov.u16 	%rs1051, %rs168;
	mov.u16 	%rs1052, %rs169;
	mov.u16 	%rs1053, %rs170;
	mov.u16 	%rs1054, %rs171;
	mov.u16 	%rs1055, %rs172;
	mov.u16 	%rs1056, %rs173;
	mov.u16 	%rs1057, %rs174;
	mov.u16 	%rs1058, %rs175;
	mov.u16 	%rs1059, %rs176;
	mov.u16 	%rs1060, %rs177;
	mov.u16 	%rs1061, %rs178;
	mov.u16 	%rs1062, %rs179;
	mov.u16 	%rs1063, %rs180;
	mov.u32 	%r1677, %r19;
$L__BB3_202:
	bar.sync 	0;
	mov.u32 	%r1369, %tid.x;
	mov.u32 	%r1370, _ZZN3cub18CUB_300001_SM_10006detail10merge_sort30DeviceMergeSortBlockSortKernelINS2_10policy_hubIN6thrust24THRUST_300001_SM_1000_NS6detail15normal_iteratorINS6_10device_ptrI9KeyStringEEEEE9Policy600ESC_NS8_INS9_IlEEEESC_SG_jN4cuda3std3__44lessISA_EESA_lEEvbT0_T1_T2_T3_T4_PT6_PT7_T5_NS1_7vsmem_tEE19static_temp_storage;
	mad.lo.s32 	%r1371, %r1369, 48, %r1370;
	mad.lo.s32 	%r1372, %r1369, -40, %r1371;
	st.shared.u64 	[%r1372], %rd105;
	bar.sync 	0;
	shl.b32 	%r1373, %r1677, 3;
	add.s32 	%r1374, %r1370, %r1373;
	ld.shared.u64 	%rd105, [%r1374];
	shl.b32 	%r1671, %r4, 1;
	setp.lt.u32 	%p638, %r4, 129;
	@%p638 bra 	$L__BB3_2;
	ld.param.s8 	%rs963, [_ZN3cub18CUB_300001_SM_10006detail10merge_sort30DeviceMergeSortBlockSortKernelINS2_10policy_hubIN6thrust24THRUST_300001_SM_1000_NS6detail15normal_iteratorINS6_10device_ptrI9KeyStringEEEEE9Policy600ESC_NS8_INS9_IlEEEESC_SG_jN4cuda3std3__44lessISA_EESA_lEEvbT0_T1_T2_T3_T4_PT6_PT7_T5_NS1_7vsmem_tE_param_0];
	bar.sync 	0;
	setp.eq.s16 	%p639, %rs963, 0;
	@%p639 bra 	$L__BB3_205;
	cvt.u32.u16 	%r1375, %rs1031;
	cvt.u32.u16 	%r1376, %rs1030;
	prmt.b32 	%r1377, %r1376, %r1375, 0x3340U;
	cvt.u32.u16 	%r1378, %rs1029;
	cvt.u32.u16 	%r1379, %rs1028;
	prmt.b32 	%r1380, %r1379, %r1378, 0x3340U;
	prmt.b32 	%r1381, %r1380, %r1377, 0x5410U;
	cvt.u32.u16 	%r1382, %rs1027;
	cvt.u32.u16 	%r1383, %rs1026;
	prmt.b32 	%r1384, %r1383, %r1382, 0x3340U;
	cvt.u32.u16 	%r1385, %rs1025;
	cvt.u32.u16 	%r1386, %rs1024;
	prmt.b32 	%r1387, %r1386, %r1385, 0x3340U;
	prmt.b32 	%r1388, %r1387, %r1384, 0x5410U;
	cvt.u32.u16 	%r1389, %rs1023;
	cvt.u32.u16 	%r1390, %rs1022;
	prmt.b32 	%r1391, %r1390, %r1389, 0x3340U;
	cvt.u32.u16 	%r1392, %rs1021;
	cvt.u32.u16 	%r1393, %rs1020;
	prmt.b32 	%r1394, %r1393, %r1392, 0x3340U;
	prmt.b32 	%r1395, %r1394, %r1391, 0x5410U;
	cvt.u32.u16 	%r1396, %rs1019;
	cvt.u32.u16 	%r1397, %rs1018;
	prmt.b32 	%r1398, %r1397, %r1396, 0x3340U;
	cvt.u32.u16 	%r1399, %rs1017;
	cvt.u32.u16 	%r1400, %rs1016;
	prmt.b32 	%r1401, %r1400, %r1399, 0x3340U;
	prmt.b32 	%r1402, %r1401, %r1398, 0x5410U;
	st.shared.v4.b32 	[%r3], {%r1402, %r1395, %r1388, %r1381};
	cvt.u32.u16 	%r1403, %rs1047;
	cvt.u32.u16 	%r1404, %rs1046;
	prmt.b32 	%r1405, %r1404, %r1403, 0x3340U;
	cvt.u32.u16 	%r1406, %rs1045;
	cvt.u32.u16 	%r1407, %rs1044;
	prmt.b32 	%r1408, %r1407, %r1406, 0x3340U;
	prmt.b32 	%r1409, %r1408, %r1405, 0x5410U;
	cvt.u32.u16 	%r1410, %rs1043;
	cvt.u32.u16 	%r1411, %rs1042;
	prmt.b32 	%r1412, %r1411, %r1410, 0x3340U;
	cvt.u32.u16 	%r1413, %rs1041;
	cvt.u32.u16 	%r1414, %rs1040;
	prmt.b32 	%r1415, %r1414, %r1413, 0x3340U;
	prmt.b32 	%r1416, %r1415, %r1412, 0x5410U;
	cvt.u32.u16 	%r1417, %rs1039;
	cvt.u32.u16 	%r1418, %rs1038;
	prmt.b32 	%r1419, %r1418, %r1417, 0x3340U;
	cvt.u32.u16 	%r1420, %rs1037;
	cvt.u32.u16 	%r1421, %rs1036;
	prmt.b32 	%r1422, %r1421, %r1420, 0x3340U;
	prmt.b32 	%r1423, %r1422, %r1419, 0x5410U;
	cvt.u32.u16 	%r1424, %rs1035;
	cvt.u32.u16 	%r1425, %rs1034;
	prmt.b32 	%r1426, %r1425, %r1424, 0x3340U;
	cvt.u32.u16 	%r1427, %rs1033;
	cvt.u32.u16 	%r1428, %rs1032;
	prmt.b32 	%r1429, %r1428, %r1427, 0x3340U;
	prmt.b32 	%r1430, %r1429, %r1426, 0x5410U;
	st.shared.v4.b32 	[%r3+16], {%r1430, %r1423, %r1416, %r1409};
	cvt.u32.u16 	%r1431, %rs1063;
	cvt.u32.u16 	%r1432, %rs1062;
	prmt.b32 	%r1433, %r1432, %r1431, 0x3340U;
	cvt.u32.u16 	%r1434, %rs1061;
	cvt.u32.u16 	%r1435, %rs1060;
	prmt.b32 	%r1436, %r1435, %r1434, 0x3340U;
	prmt.b32 	%r1437, %r1436, %r1433, 0x5410U;
	cvt.u32.u16 	%r1438, %rs1059;
	cvt.u32.u16 	%r1439, %rs1058;
	prmt.b32 	%r1440, %r1439, %r1438, 0x3340U;
	cvt.u32.u16 	%r1441, %rs1057;
	cvt.u32.u16 	%r1442, %rs1056;
	prmt.b32 	%r1443, %r1442, %r1441, 0x3340U;
	prmt.b32 	%r1444, %r1443, %r1440, 0x5410U;
	cvt.u32.u16 	%r1445, %rs1055;
	cvt.u32.u16 	%r1446, %rs1054;
	prmt.b32 	%r1447, %r1446, %r1445, 0x3340U;
	cvt.u32.u16 	%r1448, %rs1053;
	cvt.u32.u16 	%r1449, %rs1052;
	prmt.b32 	%r1450, %r1449, %r1448, 0x3340U;
	prmt.b32 	%r1451, %r1450, %r1447, 0x5410U;
	cvt.u32.u16 	%r1452, %rs1051;
	cvt.u32.u16 	%r1453, %rs1050;
	prmt.b32 	%r1454, %r1453, %r1452, 0x3340U;
	cvt.u32.u16 	%r1455, %rs1049;
	cvt.u32.u16 	%r1456, %rs1048;
	prmt.b32 	%r1457, %r1456, %r1455, 0x3340U;
	prmt.b32 	%r1458, %r1457, %r1454, 0x5410U;
	st.shared.v4.b32 	[%r3+32], {%r1458, %r1451, %r1444, %r1437};
	bar.warp.sync 	-1;
	ld.shared.v4.b32 	{%r1459, %r1460, %r1461, %r1462}, [%r3];
	bfe.u32 	%r1463, %r1462, 24, 8;
	bfe.u32 	%r1464, %r1462, 16, 8;
	bfe.u32 	%r1465, %r1462, 8, 8;
	bfe.u32 	%r1466, %r1462, 0, 8;
	bfe.u32 	%r1467, %r1461, 24, 8;
	bfe.u32 	%r1468, %r1461, 16, 8;
	bfe.u32 	%r1469, %r1461, 8, 8;
	bfe.u32 	%r1470, %r1461, 0, 8;
	bfe.u32 	%r1471, %r1460, 24, 8;
	bfe.u32 	%r1472, %r1460, 16, 8;
	bfe.u32 	%r1473, %r1460, 8, 8;
	bfe.u32 	%r1474, %r1460, 0, 8;
	bfe.u32 	%r1475, %r1459, 24, 8;
	bfe.u32 	%r1476, %r1459, 16, 8;
	bfe.u32 	%r1477, %r1459, 8, 8;
	bfe.u32 	%r1478, %r1459, 0, 8;
	ld.shared.v4.b32 	{%r1479, %r1480, %r1481, %r1482}, [%r3+16];
	bfe.u32 	%r1483, %r1482, 24, 8;
	bfe.u32 	%r1484, %r1482, 16, 8;
	bfe.u32 	%r1485, %r1482, 8, 8;
	bfe.u32 	%r1486, %r1482, 0, 8;
	bfe.u32 	%r1487, %r1481, 24, 8;
	bfe.u32 	%r1488, %r1481, 16, 8;
	bfe.u32 	%r1489, %r1481, 8, 8;
	bfe.u32 	%r1490, %r1481, 0, 8;
	bfe.u32 	%r1491, %r1480, 24, 8;
	bfe.u32 	%r1492, %r1480, 16, 8;
	bfe.u32 	%r1493, %r1480, 8, 8;
	bfe.u32 	%r1494, %r1480, 0, 8;
	bfe.u32 	%r1495, %r1479, 24, 8;
	bfe.u32 	%r1496, %r1479, 16, 8;
	bfe.u32 	%r1497, %r1479, 8, 8;
	bfe.u32 	%r1498, %r1479, 0, 8;
	ld.shared.v4.b32 	{%r1499, %r1500, %r1501, %r1502}, [%r3+32];
	bfe.u32 	%r1503, %r1502, 24, 8;
	bfe.u32 	%r1504, %r1502, 16, 8;
	bfe.u32 	%r1505, %r1502, 8, 8;
	bfe.u32 	%r1506, %r1502, 0, 8;
	bfe.u32 	%r1507, %r1501, 24, 8;
	bfe.u32 	%r1508, %r1501, 16, 8;
	bfe.u32 	%r1509, %r1501, 8, 8;
	bfe.u32 	%r1510, %r1501, 0, 8;
	bfe.u32 	%r1511, %r1500, 24, 8;
	bfe.u32 	%r1512, %r1500, 16, 8;
	bfe.u32 	%r1513, %r1500, 8, 8;
	bfe.u32 	%r1514, %r1500, 0, 8;
	bfe.u32 	%r1515, %r1499, 24, 8;
	bfe.u32 	%r1516, %r1499, 16, 8;
	bfe.u32 	%r1517, %r1499, 8, 8;
	bfe.u32 	%r1518, %r1499, 0, 8;
	and.b32  	%r1520, %r1369, 992;
	cvt.u64.u32 	%rd83, %r1520;
	mov.u32 	%r1521, %ctaid.x;
	shl.b32 	%r1522, %r1521, 8;
	cvt.u64.u32 	%rd84, %r1522;
	add.s64 	%rd85, %rd84, %rd83;
	and.b32  	%r1523, %r1369, 31;
	cvt.u64.u32 	%rd86, %r1523;
	or.b64  	%rd87, %rd85, %rd86;
	mad.lo.s64 	%rd88, %rd87, 48, %rd3;
	st.global.u8 	[%rd88], %r1478;
	st.global.u8 	[%rd88+1], %r1477;
	st.global.u8 	[%rd88+2], %r1476;
	st.global.u8 	[%rd88+3], %r1475;
	st.global.u8 	[%rd88+4], %r1474;
	st.global.u8 	[%rd88+5], %r1473;
	st.global.u8 	[%rd88+6], %r1472;
	st.global.u8 	[%rd88+7], %r1471;
	st.global.u8 	[%rd88+8], %r1470;
	st.global.u8 	[%rd88+9], %r1469;
	st.global.u8 	[%rd88+10], %r1468;
	st.global.u8 	[%rd88+11], %r1467;
	st.global.u8 	[%rd88+12], %r1466;
	st.global.u8 	[%rd88+13], %r1465;
	st.global.u8 	[%rd88+14], %r1464;
	st.global.u8 	[%rd88+15], %r1463;
	st.global.u8 	[%rd88+16], %r1498;
	st.global.u8 	[%rd88+17], %r1497;
	st.global.u8 	[%rd88+18], %r1496;
	st.global.u8 	[%rd88+19], %r1495;
	st.global.u8 	[%rd88+20], %r1494;
	st.global.u8 	[%rd88+21], %r1493;
	st.global.u8 	[%rd88+22], %r1492;
	st.global.u8 	[%rd88+23], %r1491;
	st.global.u8 	[%rd88+24], %r1490;
	st.global.u8 	[%rd88+25], %r1489;
	st.global.u8 	[%rd88+26], %r1488;
	st.global.u8 	[%rd88+27], %r1487;
	st.global.u8 	[%rd88+28], %r1486;
	st.global.u8 	[%rd88+29], %r1485;
	st.global.u8 	[%rd88+30], %r1484;
	st.global.u8 	[%rd88+31], %r1483;
	st.global.u8 	[%rd88+32], %r1518;
	st.global.u8 	[%rd88+33], %r1517;
	st.global.u8 	[%rd88+34], %r1516;
	st.global.u8 	[%rd88+35], %r1515;
	st.global.u8 	[%rd88+36], %r1514;
	st.global.u8 	[%rd88+37], %r1513;
	st.global.u8 	[%rd88+38], %r1512;
	st.global.u8 	[%rd88+39], %r1511;
	st.global.u8 	[%rd88+40], %r1510;
	st.global.u8 	[%rd88+41], %r1509;
	st.global.u8 	[%rd88+42], %r1508;
	st.global.u8 	[%rd88+43], %r1507;
	st.global.u8 	[%rd88+44], %r1506;
	st.global.u8 	[%rd88+45], %r1505;
	st.global.u8 	[%rd88+46], %r1504;
	st.global.u8 	[%rd88+47], %r1503;
	bar.sync 	0;
	st.shared.u64 	[%r2], %rd105;
	bar.warp.sync 	-1;
	ld.shared.u64 	%rd89, [%r2];
	shl.b64 	%rd90, %rd87, 3;
	add.s64 	%rd91, %rd4, %rd90;
	st.global.u64 	[%rd91], %rd89;
	bra.uni 	$L__BB3_429;
$L__BB3_205:
	ld.param.u64 	%rd104, [_ZN3cub18CUB_300001_SM_10006detail10merge_sort30DeviceMergeSortBlockSortKernelINS2_10policy_hubIN6thrust24THRUST_300001_SM_1000_NS6detail15normal_iteratorINS6_10device_ptrI9KeyStringEEEEE9Policy600ESC_NS8_INS9_IlEEEESC_SG_jN4cuda3std3__44lessISA_EESA_lEEvbT0_T1_T2_T3_T4_PT6_PT7_T5_NS1_7vsmem_tE_param_7];
	ld.param.u64 	%rd102, [_ZN3cub18CUB_300001_SM_10006detail10merge_sort30DeviceMergeSortBlockSortKernelINS2_10policy_hubIN6thrust24THRUST_300001_SM_1000_NS6detail15normal_iteratorINS6_10device_ptrI9KeyStringEEEEE9Policy600ESC_NS8_INS9_IlEEEESC_SG_jN4cuda3std3__44lessISA_EESA_lEEvbT0_T1_T2_T3_T4_PT6_PT7_T5_NS1_7vsmem_tE_param_6];
	cvt.u32.u16 	%r1524, %rs1031;
	cvt.u32.u16 	%r1525, %rs1030;
	prmt.b32 	%r1526, %r1525, %r1524, 0x3340U;
	cvt.u32.u16 	%r1527, %rs1029;
	cvt.u32.u16 	%r1528, %rs1028;
	prmt.b32 	%r1529, %r1528, %r1527, 0x3340U;
	prmt.b32 	%r1530, %r1529, %r1526, 0x5410U;
	cvt.u32.u16 	%r1531, %rs1027;
	cvt.u32.u16 	%r1532, %rs1026;
	prmt.b32 	%r1533, %r1532, %r1531, 0x3340U;
	cvt.u32.u16 	%r1534, %rs1025;
	cvt.u32.u16 	%r1535, %rs1024;
	prmt.b32 	%r1536, %r1535, %r1534, 0x3340U;
	prmt.b32 	%r1537, %r1536, %r1533, 0x5410U;
	cvt.u32.u16 	%r1538, %rs1023;
	cvt.u32.u16 	%r1539, %rs1022;
	prmt.b32 	%r1540, %r1539, %r1538, 0x3340U;
	cvt.u32.u16 	%r1541, %rs1021;
	cvt.u32.u16 	%r1542, %rs1020;
	prmt.b32 	%r1543, %r1542, %r1541, 0x3340U;
	prmt.b32 	%r1544, %r1543, %r1540, 0x5410U;
	cvt.u32.u16 	%r1545, %rs1019;
	cvt.u32.u16 	%r1546, %rs1018;
	prmt.b32 	%r1547, %r1546, %r1545, 0x3340U;
	cvt.u32.u16 	%r1548, %rs1017;
	cvt.u32.u16 	%r1549, %rs1016;
	prmt.b32 	%r1550, %r1549, %r1548, 0x3340U;
	prmt.b32 	%r1551, %r1550, %r1547, 0x5410U;
	st.shared.v4.b32 	[%r3], {%r1551, %r1544, %r1537, %r1530};
	cvt.u32.u16 	%r1552, %rs1047;
	cvt.u32.u16 	%r1553, %rs1046;
	prmt.b32 	%r1554, %r1553, %r1552, 0x3340U;
	cvt.u32.u16 	%r1555, %rs1045;
	cvt.u32.u16 	%r1556, %rs1044;
	prmt.b32 	%r1557, %r1556, %r1555, 0x3340U;
	prmt.b32 	%r1558, %r1557, %r1554, 0x5410U;
	cvt.u32.u16 	%r1559, %rs1043;
	cvt.u32.u16 	%r1560, %rs1042;
	prmt.b32 	%r1561, %r1560, %r1559, 0x3340U;
	cvt.u32.u16 	%r1562, %rs1041;
	cvt.u32.u16 	%r1563, %rs1040;
	prmt.b32 	%r1564, %r1563, %r1562, 0x3340U;
	prmt.b32 	%r1565, %r1564, %r1561, 0x5410U;
	cvt.u32.u16 	%r1566, %rs1039;
	cvt.u32.u16 	%r1567, %rs1038;
	prmt.b32 	%r1568, %r1567, %r1566, 0x3340U;
	cvt.u32.u16 	%r1569, %rs1037;
	cvt.u32.u16 	%r1570, %rs1036;
	prmt.b32 	%r1571, %r1570, %r1569, 0x3340U;
	prmt.b32 	%r1572, %r1571, %r1568, 0x5410U;
	cvt.u32.u16 	%r1573, %rs1035;
	cvt.u32.u16 	%r1574, %rs1034;
	prmt.b32 	%r1575, %r1574, %r1573, 0x3340U;
	cvt.u32.u16 	%r1576, %rs1033;
	cvt.u32.u16 	%r1577, %rs1032;
	prmt.b32 	%r1578, %r1577, %r1576, 0x3340U;
	prmt.b32 	%r1579, %r1578, %r1575, 0x5410U;
	st.shared.v4.b32 	[%r3+16], {%r1579, %r1572, %r1565, %r1558};
	cvt.u32.u16 	%r1580, %rs1063;
	cvt.u32.u16 	%r1581, %rs1062;
	prmt.b32 	%r1582, %r1581, %r1580, 0x3340U;
	cvt.u32.u16 	%r1583, %rs1061;
	cvt.u32.u16 	%r1584, %rs1060;
	prmt.b32 	%r1585, %r1584, %r1583, 0x3340U;
	prmt.b32 	%r1586, %r1585, %r1582, 0x5410U;
	cvt.u32.u16 	%r1587, %rs1059;
	cvt.u32.u16 	%r1588, %rs1058;
	prmt.b32 	%r1589, %r1588, %r1587, 0x3340U;
	cvt.u32.u16 	%r1590, %rs1057;
	cvt.u32.u16 	%r1591, %rs1056;
	prmt.b32 	%r1592, %r1591, %r1590, 0x3340U;
	prmt.b32 	%r1593, %r1592, %r1589, 0x5410U;
	cvt.u32.u16 	%r1594, %rs1055;
	cvt.u32.u16 	%r1595, %rs1054;
	prmt.b32 	%r1596, %r1595, %r1594, 0x3340U;
	cvt.u32.u16 	%r1597, %rs1053;
	cvt.u32.u16 	%r1598, %rs1052;
	prmt.b32 	%r1599, %r1598, %r1597, 0x3340U;
	prmt.b32 	%r1600, %r1599, %r1596, 0x5410U;
	cvt.u32.u16 	%r1601, %rs1051;
	cvt.u32.u16 	%r1602, %rs1050;
	prmt.b32 	%r1603, %r1602, %r1601, 0x3340U;
	cvt.u32.u16 	%r1604, %rs1049;
	cvt.u32.u16 	%r1605, %rs1048;
	prmt.b32 	%r1606, %r1605, %r1604, 0x3340U;
	prmt.b32 	%r1607, %r1606, %r1603, 0x5410U;
	st.shared.v4.b32 	[%r3+32], {%r1607, %r1600, %r1593, %r1586};
	bar.warp.sync 	-1;
	ld.shared.v4.b32 	{%r1608, %r1609, %r1610, %r1611}, [%r3];
	bfe.u32 	%r1612, %r1611, 24, 8;
	bfe.u32 	%r1613, %r1611, 16, 8;
	bfe.u32 	%r1614, %r1611, 8, 8;
	bfe.u32 	%r1615, %r1611, 0, 8;
	bfe.u32 	%r1616, %r1610, 24, 8;
	bfe.u32 	%r1617, %r1610, 16, 8;
	bfe.u32 	%r1618, %r1610, 8, 8;
	bfe.u32 	%r1619, %r1610, 0, 8;
	bfe.u32 	%r1620, %r1609, 24, 8;
	bfe.u32 	%r1621, %r1609, 16, 8;
	bfe.u32 	%r1622, %r1609, 8, 8;
	bfe.u32 	%r1623, %r1609, 0, 8;
	bfe.u32 	%r1624, %r1608, 24, 8;
	bfe.u32 	%r1625, %r1608, 16, 8;
	bfe.u32 	%r1626, %r1608, 8, 8;
	bfe.u32 	%r1627, %r1608, 0, 8;
	ld.shared.v4.b32 	{%r1628, %r1629, %r1630, %r1631}, [%r3+16];
	bfe.u32 	%r1632, %r1631, 24, 8;
	bfe.u32 	%r1633, %r1631, 16, 8;
	bfe.u32 	%r1634, %r1631, 8, 8;
	bfe.u32 	%r1635, %r1631, 0, 8;
	bfe.u32 	%r1636, %r1630, 24, 8;
	bfe.u32 	%r1637, %r1630, 16, 8;
	bfe.u32 	%r1638, %r1630, 8, 8;
	bfe.u32 	%r1639, %r1630, 0, 8;
	bfe.u32 	%r1640, %r1629, 24, 8;
	bfe.u32 	%r1641, %r1629, 16, 8;
	bfe.u32 	%r1642, %r1629, 8, 8;
	bfe.u32 	%r1643, %r1629, 0, 8;
	bfe.u32 	%r1644, %r1628, 24, 8;
	bfe.u32 	%r1645, %r1628, 16, 8;
	bfe.u32 	%r1646, %r1628, 8, 8;
	bfe.u32 	%r1647, %r1628, 0, 8;
	ld.shared.v4.b32 	{%r1648, %r1649, %r1650, %r1651}, [%r3+32];
	bfe.u32 	%r1652, %r1651, 24, 8;
	bfe.u32 	%r1653, %r1651, 16, 8;
	bfe.u32 	%r1654, %r1651, 8, 8;
	bfe.u32 	%r1655, %r1651, 0, 8;
	bfe.u32 	%r1656, %r1650, 24, 8;
	bfe.u32 	%r1657, %r1650, 16, 8;
	bfe.u32 	%r1658, %r1650, 8, 8;
	bfe.u32 	%r1659, %r1650, 0, 8;
	bfe.u32 	%r1660, %r1649, 24, 8;
	bfe.u32 	%r1661, %r1649, 16, 8;
	bfe.u32 	%r1662, %r1649, 8, 8;
	bfe.u32 	%r1663, %r1649, 0, 8;
	bfe.u32 	%r1664, %r1648, 24, 8;
	bfe.u32 	%r1665, %r1648, 16, 8;
	bfe.u32 	%r1666, %r1648, 8, 8;
	bfe.u32 	%r1667, %r1648, 0, 8;
	cvta.to.global.u64 	%rd92, %rd102;
	cvt.u64.u32 	%rd93, %r1369;
	mov.u32 	%r1669, %ctaid.x;
	shl.b32 	%r1670, %r1669, 8;
	cvt.u64.u32 	%rd94, %r1670;
	add.s64 	%rd95, %rd93, %rd94;
	mad.lo.s64 	%rd96, %rd95, 48, %rd92;
	st.global.u8 	[%rd96], %r1627;
	st.global.u8 	[%rd96+1], %r1626;
	st.global.u8 	[%rd96+2], %r1625;
	st.global.u8 	[%rd96+3], %r1624;
	st.global.u8 	[%rd96+4], %r1623;
	st.global.u8 	[%rd96+5], %r1622;
	st.global.u8 	[%rd96+6], %r1621;
	st.global.u8 	[%rd96+7], %r1620;
	st.global.u8 	[%rd96+8], %r1619;
	st.global.u8 	[%rd96+9], %r1618;
	st.global.u8 	[%rd96+10], %r1617;
	st.global.u8 	[%rd96+11], %r1616;
	st.global.u8 	[%rd96+12], %r1615;
	st.global.u8 	[%rd96+13], %r1614;
	st.global.u8 	[%rd96+14], %r1613;
	st.global.u8 	[%rd96+15], %r1612;
	st.global.u8 	[%rd96+16], %r1647;
	st.global.u8 	[%rd96+17], %r1646;
	st.global.u8 	[%rd96+18], %r1645;
	st.global.u8 	[%rd96+19], %r1644;
	st.global.u8 	[%rd96+20], %r1643;
	st.global.u8 	[%rd96+21], %r1642;
	st.global.u8 	[%rd96+22], %r1641;
	st.global.u8 	[%rd96+23], %r1640;
	st.global.u8 	[%rd96+24], %r1639;
	st.global.u8 	[%rd96+25], %r1638;
	st.global.u8 	[%rd96+26], %r1637;
	st.global.u8 	[%rd96+27], %r1636;
	st.global.u8 	[%rd96+28], %r1635;
	st.global.u8 	[%rd96+29], %r1634;
	st.global.u8 	[%rd96+30], %r1633;
	st.global.u8 	[%rd96+31], %r1632;
	st.global.u8 	[%rd96+32], %r1667;
	st.global.u8 	[%rd96+33], %r1666;
	st.global.u8 	[%rd96+34], %r1665;
	st.global.u8 	[%rd96+35], %r1664;
	st.global.u8 	[%rd96+36], %r1663;
	st.global.u8 	[%rd96+37], %r1662;
	st.global.u8 	[%rd96+38], %r1661;
	st.global.u8 	[%rd96+39], %r1660;
	st.global.u8 	[%rd96+40], %r1659;
	st.global.u8 	[%rd96+41], %r1658;
	st.global.u8 	[%rd96+42], %r1657;
	st.global.u8 	[%rd96+43], %r1656;
	st.global.u8 	[%rd96+44], %r1655;
	st.global.u8 	[%rd96+45], %r1654;
	st.global.u8 	[%rd96+46], %r1653;
	st.global.u8 	[%rd96+47], %r1652;
	bar.sync 	0;
	st.shared.u64 	[%r2], %rd105;
	bar.warp.sync 	-1;
	ld.shared.u64 	%rd97, [%r2];
	cvta.to.global.u64 	%rd98, %rd104;
	shl.b64 	%rd99, %rd95, 3;
	add.s64 	%rd100, %rd98, %rd99;
	st.global.u64 	[%rd100], %rd97;
	bra.uni 	$L__BB3_429;
$L__BB3_206:
	sub.s32 	%r57, %r53, %r1;
	min.s32 	%r25, %r57, 256;
	// begin inline asm
	griddepcontrol.wait;
	// end inline asm
	cvt.u64.u32 	%rd20, %r1;
	mul.wide.u32 	%rd50, %r1, 8;
	add.s64 	%rd21, %rd2, %rd50;
	ld.global.u64 	%rd108, [%rd21];
	mov.u32 	%r26, %tid.x;
	and.b32  	%r27, %r26, 992;
	setp.ge.s32 	%p6, %r26, %r25;
	@%p6 bra 	$L__BB3_208;
	shl.b32 	%r58, %r26, 3;
	cvt.u64.u32 	%rd51, %r58;
	add.s64 	%rd52, %rd21, %rd51;
	ld.global.u64 	%rd108, [%rd52];
$L__BB3_208:
	setp.ge.s32 	%p7, %r26, %r25;
	// begin inline asm
	mov.u32 %r59, %laneid;
	// end inline asm
	add.s32 	%r29, %r59, %r27;
	shl.b32 	%r60, %r29, 3;
	mov.u32 	%r61, _ZZN3cub18CUB_300001_SM_10006detail10merge_sort30DeviceMergeSortBlockSortKernelINS2_10policy_hubIN6thrust24THRUST_300001_SM_1000_NS6detail15normal_iteratorINS6_10device_ptrI9KeyStringEEEEE9Policy600ESC_NS8_INS9_IlEEEESC_SG_jN4cuda3std3__44lessISA_EESA_lEEvbT0_T1_T2_T3_T4_PT6_PT7_T5_NS1_7vsmem_tEE19static_temp_storage;
	add.s32 	%r30, %r61, %r60;
	st.shared.u64 	[%r30], %rd108;
	bar.warp.sync 	-1;
	ld.shared.u64 	%rd109, [%r30];
	bar.sync 	0;
	mad.lo.s64 	%rd26, %rd20, 48, %rd1;
	ld.global.u8 	%rs1111, [%rd26];
	ld.global.u8 	%rs1110, [%rd26+1];
	ld.global.u8 	%rs1109, [%rd26+2];
	ld.global.u8 	%rs1108, [%rd26+3];
	ld.global.u8 	%rs1107, [%rd26+4];
	ld.global.u8 	%rs1106, [%rd26+5];
	ld.global.u8 	%rs1105, [%rd26+6];
	ld.global.u8 	%rs1104, [%rd26+7];
	ld.global.u8 	%rs1103, [%rd26+8];
	ld.global.u8 	%rs1102, [%rd26+9];
	ld.global.u8 	%rs1101, [%rd26+10];
	ld.global.u8 	%rs1100, [%rd26+11];
	ld.global.u8 	%rs1099, [%rd26+12];
	ld.global.u8 	%rs1098, [%rd26+13];
	ld.global.u8 	%rs1097, [%rd26+14];
	ld.global.u8 	%rs1096, [%rd26+15];
	ld.global.u8 	%rs1095, [%rd26+16];
	ld.global.u8 	%rs1094, [%rd26+17];
	ld.global.u8 	%rs1093, [%rd26+18];
	ld.global.u8 	%rs1092, [%rd26+19];
	ld.global.u8 	%rs1091, [%rd26+20];
	ld.global.u8 	%rs1090, [%rd26+21];
	ld.global.u8 	%rs1089, [%rd26+22];
	ld.global.u8 	%rs1088, [%rd26+23];
	ld.global.u8 	%rs1087, [%rd26+24];
	ld.global.u8 	%rs1086, [%rd26+25];
	ld.global.u8 	%rs1085, [%rd26+26];
	ld.global.u8 	%rs1084, [%rd26+27];
	ld.global.u8 	%rs1083, [%rd26+28];
	ld.global.u8 	%rs1082, [%rd26+29];
	ld.global.u8 	%rs1081, [%rd26+30];
	ld.global.u8 	%rs1080, [%rd26+31];
	ld.global.u8 	%rs1079, [%rd26+32];
	ld.global.u8 	%rs1078, [%rd26+33];
	ld.global.u8 	%rs1077, [%rd26+34];
	ld.global.u8 	%rs1076, [%rd26+35];
	ld.global.u8 	%rs1075, [%rd26+36];
	ld.global.u8 	%rs1074, [%rd26+37];
	ld.global.u8 	%rs1073, [%rd26+38];
	ld.global.u8 	%rs1072, [%rd26+39];
	ld.global.u8 	%rs1071, [%rd26+40];
	ld.global.u8 	%rs1070, [%rd26+41];
	ld.global.u8 	%rs1069, [%rd26+42];
	ld.global.u8 	%rs1068, [%rd26+43];
	ld.global.u8 	%rs1067, [%rd26+44];
	ld.global.u8 	%rs1066, [%rd26+45];
	ld.global.u8 	%rs1065, [%rd26+46];
	ld.global.u8 	%rs1064, [%rd26+47];
	@%p7 bra 	$L__BB3_210;
	mul.lo.s32 	%r62, %r26, 48;
	cvt.u64.u32 	%rd53, %r62;
	add.s64 	%rd54, %rd26, %rd53;
	ld.global.u8 	%rs1111, [%rd54];
	ld.global.u8 	%rs1110, [%rd54+1];
	ld.global.u8 	%rs1109, [%rd54+2];
	ld.global.u8 	%rs1108, [%rd54+3];
	ld.global.u8 	%rs1107, [%rd54+4];
	ld.global.u8 	%rs1106, [%rd54+5];
	ld.global.u8 	%rs1105, [%rd54+6];
	ld.global.u8 	%rs1104, [%rd54+7];
	ld.global.u8 	%rs1103, [%rd54+8];
	ld.global.u8 	%rs1102, [%rd54+9];
	ld.global.u8 	%rs1101, [%rd54+10];
	ld.global.u8 	%rs1100, [%rd54+11];
	ld.global.u8 	%rs1099, [%rd54+12];
	ld.global.u8 	%rs1098, [%rd54+13];
	ld.global.u8 	%rs1097, [%rd54+14];
	ld.global.u8 	%rs1096, [%rd54+15];
	ld.global.u8 	%rs1095, [%rd54+16];
	ld.global.u8 	%rs1094, [%rd54+17];
	ld.global.u8 	%rs1093, [%rd54+18];
	ld.global.u8 	%rs1092, [%rd54+19];
	ld.global.u8 	%rs1091, [%rd54+20];
	ld.global.u8 	%rs1090, [%rd54+21];
	ld.global.u8 	%rs1089, [%rd54+22];
	ld.global.u8 	%rs1088, [%rd54+23];
	ld.global.u8 	%rs1087, [%rd54+24];
	ld.global.u8 	%rs1086, [%rd54+25];
	ld.global.u8 	%rs1085, [%rd54+26];
	ld.global.u8 	%rs1084, [%rd54+27];
	ld.global.u8 	%rs1083, [%rd54+28];
	ld.global.u8 	%rs1082, [%rd54+29];
	ld.global.u8 	%rs1081, [%rd54+30];
	ld.global.u8 	%rs1080, [%rd54+31];
	ld.global.u8 	%rs1079, [%rd54+32];
	ld.global.u8 	%rs1078, [%rd54+33];
	ld.global.u8 	%rs1077, [%rd54+34];
	ld.global.u8 	%rs1076, [%rd54+35];
	ld.global.u8 	%rs1075, [%rd54+36];
	ld.global.u8 	%rs1074, [%rd54+37];
	ld.global.u8 	%rs1073, [%rd54+38];
	ld.global.u8 	%rs1072, [%rd54+39];
	ld.global.u8 	%rs1071, [%rd54+40];
	ld.global.u8 	%rs1070, [%rd54+41];
	ld.global.u8 	%rs1069, [%rd54+42];
	ld.global.u8 	%rs1068, [%rd54+43];
	ld.global.u8 	%rs1067, [%rd54+44];
	ld.global.u8 	%rs1066, [%rd54+45];
	ld.global.u8 	%rs1065, [%rd54+46];
	ld.global.u8 	%rs1064, [%rd54+47];
$L__BB3_210:
	mad.lo.s32 	%r31, %r29, 40, %r30;
	cvt.u32.u16 	%r64, %rs1096;
	cvt.u32.u16 	%r65, %rs1097;
	prmt.b32 	%r66, %r65, %r64, 0x3340U;
	cvt.u32.u16 	%r67, %rs1098;
	cvt.u32.u16 	%r68, %rs1099;
	prmt.b32 	%r69, %r68, %r67, 0x3340U;
	prmt.b32 	%r70, %r69, %r66, 0x5410U;
	cvt.u32.u16 	%r71, %rs1100;
	cvt.u32.u16 	%r72, %rs1101;
	prmt.b32 	%r73, %r72, %r71, 0x3340U;
	cvt.u32.u16 	%r74, %rs1102;
	cvt.u32.u16 	%r75, %rs1103;
	prmt.b32 	%r76, %r75, %r74, 0x3340U;
	prmt.b32 	%r77, %r76, %r73, 0x5410U;
	cvt.u32.u16 	%r78, %rs1104;
	cvt.u32.u16 	%r79, %rs1105;
	prmt.b32 	%r80, %r79, %r78, 0x3340U;
	cvt.u32.u16 	%r81, %rs1106;
	cvt.u32.u16 	%r82, %rs1107;
	prmt.b32 	%r83, %r82, %r81, 0x3340U;
	prmt.b32 	%r84, %r83, %r80, 0x5410U;
	cvt.u32.u16 	%r85, %rs1108;
	cvt.u32.u16 	%r86, %rs1109;
	prmt.b32 	%r87, %r86, %r85, 0x3340U;
	cvt.u32.u16 	%r88, %rs1110;
	cvt.u32.u16 	%r89, %rs1111;
	prmt.b32 	%r90, %r89, %r88, 0x3340U;
	prmt.b32 	%r91, %r90, %r87, 0x5410U;
	st.shared.v4.b32 	[%r31], {%r91, %r84, %r77, %r70};
	cvt.u32.u16 	%r92, %rs1080;
	cvt.u32.u16 	%r93, %rs1081;
	prmt.b32 	%r94, %r93, %r92, 0x3340U;
	cvt.u32.u16 	%r95, %rs1082;
	cvt.u32.u16 	%r96, %rs1083;
	prmt.b32 	%r97, %r96, %r95, 0x3340U;
	prmt.b32 	%r98, %r97, %r94, 0x5410U;
	cvt.u32.u16 	%r99, %rs1084;
	cvt.u32.u16 	%r100, %rs1085;
	prmt.b32 	%r101, %r100, %r99, 0x3340U;
	cvt.u32.u16 	%r102, %rs1086;
	cvt.u32.u16 	%r103, %rs1087;
	prmt.b32 	%r104, %r103, %r102, 0x3340U;
	prmt.b32 	%r105, %r104, %r101, 0x5410U;
	cvt.u32.u16 	%r106, %rs1088;
	cvt.u32.u16 	%r107, %rs1089;
	prmt.b32 	%r108, %r107, %r106, 0x3340U;
	cvt.u32.u16 	%r109, %rs1090;
	cvt.u32.u16 	%r110, %rs1091;
	prmt.b32 	%r111, %r110, %r109, 0x3340U;
	prmt.b32 	%r112, %r111, %r108, 0x5410U;
	cvt.u32.u16 	%r113, %rs1092;
	cvt.u32.u16 	%r114, %rs1093;
	prmt.b32 	%r115, %r114, %r113, 0x3340U;
	cvt.u32.u16 	%r116, %rs1094;
	cvt.u32.u16 	%r117, %rs1095;
	prmt.b32 	%r118, %r117, %r116, 0x3340U;
	prmt.b32 	%r119, %r118, %r115, 0x5410U;
	st.shared.v4.b32 	[%r31+16], {%r119, %r112, %r105, %r98};
	cvt.u32.u16 	%r120, %rs1064;
	cvt.u32.u16 	%r121, %rs1065;
	prmt.b32 	%r122, %r121, %r120, 0x3340U;
	cvt.u32.u16 	%r123, %rs1066;
	cvt.u32.u16 	%r124, %rs1067;
	prmt.b32 	%r125, %r124, %r123, 0x3340U;
	prmt.b32 	%r126, %r125, %r122, 0x5410U;
	cvt.u32.u16 	%r127, %rs1068;
	cvt.u32.u16 	%r128, %rs1069;
	prmt.b32 	%r129, %r128, %r127, 0x3340U;
	cvt.u32.u16 	%r130, %rs1070;
	cvt.u32.u16 	%r131, %rs1071;
	prmt.b32 	%r132, %r131, %r130, 0x3340U;
	prmt.b32 	%r133, %r132, %r129, 0x5410U;
	cvt.u32.u16 	%r134, %rs1072;
	cvt.u32.u16 	%r135, %rs1073;
	prmt.b32 	%r136, %r135, %r134, 0x3340U;
	cvt.u32.u16 	%r137, %rs1074;
	cvt.u32.u16 	%r138, %rs1075;
	prmt.b32 	%r139, %r138, %r137, 0x3340U;
	prmt.b32 	%r140, %r139, %r136, 0x5410U;
	cvt.u32.u16 	%r141, %rs1076;
	cvt.u32.u16 	%r142, %rs1077;
	prmt.b32 	%r143, %r142, %r141, 0x3340U;
	cvt.u32.u16 	%r144, %rs1078;
	cvt.u32.u16 	%r145, %rs1079;
	prmt.b32 	%r146, %r145, %r144, 0x3340U;
	prmt.b32 	%r147, %r146, %r143, 0x5410U;
	st.shared.v4.b32 	[%r31+32], {%r147, %r140, %r133, %r126};
	bar.warp.sync 	-1;
	ld.shared.v4.b32 	{%r148, %r149, %r150, %r151}, [%r31];
	bfe.u32 	%r152, %r148, 0, 8;
	cvt.u16.u32 	%rs1164, %r152;
	bfe.u32 	%r153, %r148, 8, 8;
	cvt.u16.u32 	%rs1165, %r153;
	bfe.u32 	%r154, %r148, 16, 8;
	cvt.u16.u32 	%rs1166, %r154;
	bfe.u32 	%r155, %r148, 24, 8;
	cvt.u16.u32 	%rs1167, %r155;
	bfe.u32 	%r156, %r149, 0, 8;
	cvt.u16.u32 	%rs1168, %r156;
	bfe.u32 	%r157, %r149, 8, 8;
	cvt.u16.u32 	%rs1169, %r157;
	bfe.u32 	%r158, %r149, 16, 8;
	cvt.u16.u32 	%rs1170, %r158;
	bfe.u32 	%r159, %r149, 24, 8;
	cvt.u16.u32 	%rs1171, %r159;
	bfe.u32 	%r160, %r150, 0, 8;
	cvt.u16.u32 	%rs1172, %r160;
	bfe.u32 	%r161, %r150, 8, 8;
	cvt.u16.u32 	%rs1173, %r161;
	bfe.u32 	%r162, %r150, 16, 8;
	cvt.u16.u32 	%rs1174, %r162;
	bfe.u32 	%r163, %r150, 24, 8;
	cvt.u16.u32 	%rs1175, %r163;
	bfe.u32 	%r164, %r151, 0, 8;
	cvt.u16.u32 	%rs1176, %r164;
	bfe.u32 	%r165, %r151, 8, 8;
	cvt.u16.u32 	%rs1177, %r165;
	bfe.u32 	%r166, %r151, 16, 8;
	cvt.u16.u32 	%rs1178, %r166;
	bfe.u32 	%r167, %r151, 24, 8;
	cvt.u16.u32 	%rs1179, %r167;
	ld.shared.v4.b32 	{%r168, %r169, %r170, %r171}, [%r31+16];
	bfe.u32 	%r172, %r168, 0, 8;
	cvt.u16.u32 	%rs1180, %r172;
	bfe.u32 	%r173, %r168, 8, 8;
	cvt.u16.u32 	%rs1181, %r173;
	bfe.u32 	%r174, %r168, 16, 8;
	cvt.u16.u32 	%rs1182, %r174;
	bfe.u32 	%r175, %r168, 24, 8;
	cvt.u16.u32 	%rs1183, %r175;
	bfe.u32 	%r176, %r169, 0, 8;
	cvt.u16.u32 	%rs1184, %r176;
	bfe.u32 	%r177, %r169, 8, 8;
	cvt.u16.u32 	%rs1185, %r177;
	bfe.u32 	%r178, %r169, 16, 8;
	cvt.u16.u32 	%rs1186, %r178;
	bfe.u32 	%r179, %r169, 24, 8;
	cvt.u16.u32 	%rs1187, %r179;
	bfe.u32 	%r180, %r170, 0, 8;
	cvt.u16.u32 	%rs1188, %r180;
	bfe.u32 	%r181, %r170, 8, 8;
	cvt.u16.u32 	%rs1189, %r181;
	bfe.u32 	%r182, %r170, 16, 8;
	cvt.u16.u32 	%rs1190, %r182;
	bfe.u32 	%r183, %r170, 24, 8;
	cvt.u16.u32 	%rs1191, %r183;
	bfe.u32 	%r184, %r171, 0, 8;
	cvt.u16.u32 	%rs1192, %r184;
	bfe.u32 	%r185, %r171, 8, 8;
	cvt.u16.u32 	%rs1193, %r185;
	bfe.u32 	%r186, %r171, 16, 8;
	cvt.u16.u32 	%rs1194, %r186;
	bfe.u32 	%r187, %r171, 24, 8;
	cvt.u16.u32 	%rs1195, %r187;
	ld.shared.v4.b32 	{%r188, %r189, %r190, %r191}, [%r31+32];
	bfe.u32 	%r192, %r188, 0, 8;
	cvt.u16.u32 	%rs1196, %r192;
	bfe.u32 	%r193, %r188, 8, 8;
	cvt.u16.u32 	%rs1197, %r193;
	bfe.u32 	%r194, %r188, 16, 8;
	cvt.u16.u32 	%rs1198, %r194;
	bfe.u32 	%r195, %r188, 24, 8;
	cvt.u16.u32 	%rs1199, %r195;
	bfe.u32 	%r196, %r189, 0, 8;
	cvt.u16.u32 	%rs1200, %r196;
	bfe.u32 	%r197, %r189, 8, 8;
	cvt.u16.u32 	%rs1201, %r197;
	bfe.u32 	%r198, %r189, 16, 8;
	cvt.u16.u32 	%rs1202, %r198;
	bfe.u32 	%r199, %r189, 24, 8;
	cvt.u16.u32 	%rs1203, %r199;
	bfe.u32 	%r200, %r190, 0, 8;
	cvt.u16.u32 	%rs1204, %r200;
	bfe.u32 	%r201, %r190, 8, 8;
	cvt.u16.u32 	%rs1205, %r201;
	bfe.u32 	%r202, %r190, 16, 8;
	cvt.u16.u32 	%rs1206, %r202;
	bfe.u32 	%r203, %r190, 24, 8;
	cvt.u16.u32 	%rs1207, %r203;
	bfe.u32 	%r204, %r191, 0, 8;
	cvt.u16.u32 	%rs1208, %r204;
	bfe.u32 	%r205, %r191, 8, 8;
	cvt.u16.u32 	%rs1209, %r205;
	bfe.u32 	%r206, %r191, 16, 8;
	cvt.u16.u32 	%rs1210, %r206;
	bfe.u32 	%r207, %r191, 24, 8;
	cvt.u16.u32 	%rs1211, %r207;
	bar.sync 	0;
	// begin inline asm
	griddepcontrol.launch_dependents;
	// end inline asm
	add.u64 	%rd27, %SPL, 0;
	add.u64 	%rd28, %SPL, 48;
	add.u64 	%rd29, %SPL, 0;
	add.u64 	%rd30, %SPL, 48;
	mov.b32 	%r1678, 2;
$L__BB3_211:
	mov.u32 	%r32, %r1678;
	shr.u32 	%r208, %r32, 1;
	add.s32 	%r209, %r32, -1;
	bar.sync 	0;
	cvt.u32.u16 	%r210, %rs1179;
	cvt.u32.u16 	%r211, %rs1178;
	prmt.b32 	%r212, %r211, %r210, 0x3340U;
	cvt.u32.u16 	%r213, %rs1177;
	cvt.u32.u16 	%r214, %rs1176;
	prmt.b32 	%r215, %r214, %r213, 0x3340U;
	prmt.b32 	%r216, %r215, %r212, 0x5410U;
	cvt.u32.u16 	%r217, %rs1175;
	cvt.u32.u16 	%r218, %rs1174;
	prmt.b32 	%r219, %r218, %r217, 0x3340U;
	cvt.u32.u16 	%r220, %rs1173;
	cvt.u32.u16 	%r221, %rs1172;
	prmt.b32 	%r222, %r221, %r220, 0x3340U;
	prmt.b32 	%r223, %r222, %r219, 0x5410U;
	cvt.u32.u16 	%r224, %rs1171;
	cvt.u32.u16 	%r225, %rs1170;
	prmt.b32 	%r226, %r225, %r224, 0x3340U;
	cvt.u32.u16 	%r227, %rs1169;
	cvt.u32.u16 	%r228, %rs1168;
	prmt.b32 	%r229, %r228, %r227, 0x3340U;
	prmt.b32 	%r230, %r229, %r226, 0x5410U;
	cvt.u32.u16 	%r231, %rs1167;
	cvt.u32.u16 	%r232, %rs1166;
	prmt.b32 	%r233, %r232, %r231, 0x3340U;
	cvt.u32.u16 	%r234, %rs1165;
	cvt.u32.u16 	%r235, %rs1164;
	prmt.b32 	%r236, %r235, %r234, 0x3340U;
	prmt.b32 	%r237, %r236, %r233, 0x5410U;
	mov.u32 	%r238, _ZZN3cub18CUB_300001_SM_10006detail10merge_sort30DeviceMergeSortBlockSortKernelINS2_10policy_hubIN6thrust24THRUST_300001_SM_1000_NS6detail15normal_iteratorINS6_10device_ptrI9KeyStringEEEEE9Policy600ESC_NS8_INS9_IlEEEESC_SG_jN4cuda3std3__44lessISA_EESA_lEEvbT0_T1_T2_T3_T4_PT6_PT7_T5_NS1_7vsmem_tEE19static_temp_storage;
	mad.lo.s32 	%r239, %r26, 48, %r238;
	st.shared.v4.b32 	[%r239], {%r237, %r230, %r223, %r216};
	cvt.u32.u16 	%r240, %rs1195;
	cvt.u32.u16 	%r241, %rs1194;
	prmt.b32 	%r242, %r241, %r240, 0x3340U;
	cvt.u32.u16 	%r243, %rs1193;
	cvt.u32.u16 	%r244, %rs1192;
	prmt.b32 	%r245, %r244, %r243, 0x3340U;
	prmt.b32 	%r246, %r245, %r242, 0x5410U;
	cvt.u32.u16 	%r247, %rs1191;
	cvt.u32.u16 	%r248, %rs1190;
	prmt.b32 	%r249, %r248, %r247, 0x3340U;
	cvt.u32.u16 	%r250, %rs1189;
	cvt.u32.u16 	%r251, %rs1188;
	prmt.b32 	%r252, %r251, %r250, 0x3340U;
	prmt.b32 	%r253, %r252, %r249, 0x5410U;
	cvt.u32.u16 	%r254, %rs1187;
	cvt.u32.u16 	%r255, %rs1186;
	prmt.b32 	%r256, %r255, %r254, 0x3340U;
	cvt.u32.u16 	%r257, %rs1185;
	cvt.u32.u16 	%r258, %rs1184;
	prmt.b32 	%r259, %r258, %r257, 0x3340U;
	prmt.b32 	%r260, %r259, %r256, 0x5410U;
	cvt.u32.u16 	%r261, %rs1183;
	cvt.u32.u16 	%r262, %rs1182;
	prmt.b32 	%r263, %r262, %r261, 0x3340U;
	cvt.u32.u16 	%r264, %rs1181;
	cvt.u32.u16 	%r265, %rs1180;
	prmt.b32 	%r266, %r265, %r264, 0x3340U;
	prmt.b32 	%r267, %r266, %r263, 0x5410U;
	st.shared.v4.b32 	[%r239+16], {%r267, %r260, %r253, %r246};
	cvt.u32.u16 	%r268, %rs1211;
	cvt.u32.u16 	%r269, %rs1210;
	prmt.b32 	%r270, %r269, %r268, 0x3340U;
	cvt.u32.u16 	%r271, %rs1209;
	cvt.u32.u16 	%r272, %rs1208;
	prmt.b32 	%r273, %r272, %r271, 0x3340U;
	prmt.b32 	%r274, %r273, %r270, 0x5410U;
	cvt.u32.u16 	%r275, %rs1207;
	cvt.u32.u16 	%r276, %rs1206;
	prmt.b32 	%r277, %r276, %r275, 0x3340U;
	cvt.u32.u16 	%r278, %rs1205;
	cvt.u32.u16 	%r279, %rs1204;
	prmt.b32 	%r280, %r279, %r278, 0x3340U;
	prmt.b32 	%r281, %r280, %r277, 0x5410U;
	cvt.u32.u16 	%r282, %rs1203;
	cvt.u32.u16 	%r283, %rs1202;
	prmt.b32 	%r284, %r283, %r282, 0x3340U;
	cvt.u32.u16 	%r285, %rs1201;
	cvt.u32.u16 	%r286, %rs1200;
	prmt.b32 	%r287, %r286, %r285, 0x3340U;
	prmt.b32 	%r288, %r287, %r284, 0x5410U;
	cvt.u32.u16 	%r289, %rs1199;
	cvt.u32.u16 	%r290, %rs1198;
	prmt.b32 	%r291, %r290, %r289, 0x3340U;
	cvt.u32.u16 	%r292, %rs1197;
	cvt.u32.u16 	%r293, %rs1196;
	prmt.b32 	%r294, %r293, %r292, 0x3340U;
	prmt.b32 	%r295, %r294, %r291, 0x5410U;
	st.shared.v4.b32 	[%r239+32], {%r295, %r288, %r281, %r274};
	bar.sync 	0;
	neg.s32 	%r296, %r32;
	and.b32  	%r297, %r26, %r296;
	and.b32  	%r298, %r209, %r26;
	min.s32 	%r33, %r298, %r25;
	min.s32 	%r34, %r297, %r25;
	add.s32 	%r299, %r34, %r208;
	min.s32 	%r35, %r299, %r25;
	add.s32 	%r300, %r35, %r208;
	min.s32 	%r36, %r300, %r25;
	sub.s32 	%r301, %r35, %r34;
	sub.s32 	%r302, %r36, %r35;
	setp.lt.s32 	%p8, %r33, %r302;
	sub.s32 	%r303, %r33, %r302;
	selp.b32 	%r1682, 0, %r303, %p8;
	min.s32 	%r1679, %r301, %r33;
	setp.ge.s32 	%p9, %r1682, %r1679;
	@%p9 bra 	$L__BB3_310;
$L__BB3_212:
	sub.s32 	%r305, %r1679, %r1682;
	shr.u32 	%r306, %r305, 31;
	add.s32 	%r307, %r305, %r306;
	shr.s32 	%r308, %r307, 1;
	add.s32 	%r41, %r308, %r1682;
	add.s32 	%r309, %r41, %r34;
	mov.u32 	%r310, _ZZN3cub18CUB_300001_SM_10006detail10merge_sort30DeviceMergeSortBlockSortKernelINS2_10policy_hubIN6thrust24THRUST_300001_SM_1000_NS6detail15normal_iteratorINS6_10device_ptrI9KeyStringEEEEE9Policy600ESC_NS8_INS9_IlEEEESC_SG_jN4cuda3std3__44lessISA_EESA_lEEvbT0_T1_T2_T3_T4_PT6_PT7_T5_NS1_7vsmem_tEE19static_temp_storage;
	mad.lo.s32 	%r311, %r309, 48, %r310;
	ld.shared.v4.b32 	{%r312, %r313, %r314, %r315}, [%r311];
	bfe.u32 	%r316, %r315, 24, 8;
	bfe.u32 	%r317, %r315, 16, 8;
	bfe.u32 	%r318, %r315, 8, 8;
	bfe.u32 	%r319, %r315, 0, 8;
	bfe.u32 	%r320, %r314, 24, 8;
	bfe.u32 	%r321, %r314, 16, 8;
	bfe.u32 	%r322, %r314, 8, 8;
	bfe.u32 	%r323, %r314, 0, 8;
	bfe.u32 	%r324, %r313, 24, 8;
	bfe.u32 	%r325, %r313, 16, 8;
	bfe.u32 	%r326, %r313, 8, 8;
	bfe.u32 	%r327, %r313, 0, 8;
	bfe.u32 	%r328, %r312, 24, 8;
	bfe.u32 	%r329, %r312, 16, 8;
	bfe.u32 	%r330, %r312, 8, 8;
	bfe.u32 	%r331, %r312, 0, 8;
	cvt.u16.u32 	%rs1160, %r331;
	ld.shared.v4.b32 	{%r332, %r333, %r334, %r335}, [%r311+16];
	bfe.u32 	%r336, %r335, 24, 8;
	bfe.u32 	%r337, %r335, 16, 8;
	bfe.u32 	%r338, %r335, 8, 8;
	bfe.u32 	%r339, %r335, 0, 8;
	bfe.u32 	%r340, %r334, 24, 8;
	bfe.u32 	%r341, %r334, 16, 8;
	bfe.u32 	%r342, %r334, 8, 8;
	bfe.u32 	%r343, %r334, 0, 8;
	bfe.u32 	%r344, %r333, 24, 8;
	bfe.u32 	%r345, %r333, 16, 8;
	bfe.u32 	%r346, %r333, 8, 8;
	bfe.u32 	%r347, %r333, 0, 8;
	bfe.u32 	%r348, %r332, 24, 8;
	bfe.u32 	%r349, %r332, 16, 8;
	bfe.u32 	%r350, %r332, 8, 8;
	bfe.u32 	%r351, %r332, 0, 8;
	ld.shared.v4.b32 	{%r352, %r353, %r354, %r355}, [%r311+32];
	bfe.u32 	%r356, %r355, 24, 8;
	bfe.u32 	%r357, %r355, 16, 8;
	bfe.u32 	%r358, %r355, 8, 8;
	bfe.u32 	%r359, %r355, 0, 8;
	bfe.u32 	%r360, %r354, 24, 8;
	bfe.u32 	%r361, %r354, 16, 8;
	bfe.u32 	%r362, %r354, 8, 8;
	bfe.u32 	%r363, %r354, 0, 8;
	bfe.u32 	%r364, %r353, 24, 8;
	bfe.u32 	%r365, %r353, 16, 8;
	bfe.u32 	%r366, %r353, 8, 8;
	bfe.u32 	%r367, %r353, 0, 8;
	bfe.u32 	%r368, %r352, 24, 8;
	bfe.u32 	%r369, %r352, 16, 8;
	bfe.u32 	%r370, %r352, 8, 8;
	bfe.u32 	%r371, %r352, 0, 8;
	not.b32 	%r372, %r41;
	add.s32 	%r373, %r35, %r33;
	add.s32 	%r374, %r373, %r372;
	mad.lo.s32 	%r375, %r374, 48, %r310;
	ld.shared.v4.b32 	{%r376, %r377, %r378, %r379}, [%r375];
	bfe.u32 	%r380, %r379, 24, 8;
	bfe.u32 	%r381, %r379, 16, 8;
	bfe.u32 	%r382, %r379, 8, 8;
	bfe.u32 	%r383, %r379, 0, 8;
	bfe.u32 	%r384, %r378, 24, 8;
	bfe.u32 	%r385, %r378, 16, 8;
	bfe.u32 	%r386, %r378, 8, 8;
	bfe.u32 	%r387, %r378, 0, 8;
	bfe.u32 	%r388, %r377, 24, 8;
	bfe.u32 	%r389, %r377, 16, 8;
	bfe.u32 	%r390, %r377, 8, 8;
	bfe.u32 	%r391, %r377, 0, 8;
	bfe.u32 	%r392, %r376, 24, 8;
	bfe.u32 	%r393, %r376, 16, 8;
	bfe.u32 	%r394, %r376, 8, 8;
	bfe.u32 	%r395, %r376, 0, 8;
	cvt.u16.u32 	%rs1161, %r395;
	ld.shared.v4.b32 	{%r396, %r397, %r398, %r399}, [%r375+16];
	bfe.u32 	%r400, %r399, 24, 8;
	bfe.u32 	%r401, %r399, 16, 8;
	bfe.u32 	%r402, %r399, 8, 8;
	bfe.u32 	%r403, %r399, 0, 8;
	bfe.u32 	%r404, %r398, 24, 8;
	bfe.u32 	%r405, %r398, 16, 8;
	bfe.u32 	%r406, %r398, 8, 8;
	bfe.u32 	%r407, %r398, 0, 8;
	bfe.u32 	%r408, %r397, 24, 8;
	bfe.u32 	%r409, %r397, 16, 8;
	bfe.u32 	%r410, %r397, 8, 8;
	bfe.u32 	%r411, %r397, 0, 8;
	bfe.u32 	%r412, %r396, 24, 8;
	bfe.u32 	%r413, %r396, 16, 8;
	bfe.u32 	%r414, %r396, 8, 8;
	bfe.u32 	%r415, %r396, 0, 8;
	ld.shared.v4.b32 	{%r416, %r417, %r418, %r419}, [%r375+32];
	bfe.u32 	%r420, %r419, 24, 8;
	bfe.u32 	%r421, %r419, 16, 8;
	bfe.u32 	%r422, %r419, 8, 8;
	bfe.u32 	%r423, %r419, 0, 8;
	bfe.u32 	%r424, %r418, 24, 8;
	bfe.u32 	%r425, %r418, 16, 8;
	bfe.u32 	%r426, %r418, 8, 8;
	bfe.u32 	%r427, %r418, 0, 8;
	bfe.u32 	%r428, %r417, 24, 8;
	bfe.u32 	%r429, %r417, 16, 8;
	bfe.u32 	%r430, %r417, 8, 8;
	bfe.u32 	%r431, %r417, 0, 8;
	bfe.u32 	%r432, %r416, 24, 8;
	bfe.u32 	%r433, %r416, 16, 8;
	bfe.u32 	%r434, %r416, 8, 8;
	bfe.u32 	%r435, %r416, 0, 8;
	st.local.u8 	[%rd27], %rs1161;
	st.local.u8 	[%rd27+1], %r394;
	st.local.u8 	[%rd27+2], %r393;
	st.local.u8 	[%rd27+3], %r392;
	st.local.u8 	[%rd27+4], %r391;
	st.local.u8 	[%rd27+5], %r390;
	st.local.u8 	[%rd27+6], %r389;
	st.local.u8 	[%rd27+7], %r388;
	st.local.u8 	[%rd27+8], %r387;
	st.local.u8 	[%rd27+9], %r386;
	st.local.u8 	[%rd27+10], %r385;
	st.local.u8 	[%rd27+11], %r384;
	st.local.u8 	[%rd27+12], %r383;
	st.local.u8 	[%rd27+13], %r382;
	st.local.u8 	[%rd27+14], %r381;
	st.local.u8 	[%rd27+15], %r380;
	st.local.u8 	[%rd27+16], %r415;
	st.local.u8 	[%rd27+17], %r414;
	st.local.u8 	[%rd27+18], %r413;
	st.local.u8 	[%rd27+19], %r412;
	st.local.u8 	[%rd27+20], %r411;
	st.local.u8 	[%rd27+21], %r410;
	st.local.u8 	[%rd27+22], %r409;
	st.local.u8 	[%rd27+23], %r408;
	st.local.u8 	[%rd27+24], %r407;
	st.local.u8 	[%rd27+25], %r406;
	st.local.u8 	[%rd27+26], %r405;
	st.local.u8 	[%rd27+27], %r404;
	st.local.u8 	[%rd27+28], %r403;
	st.local.u8 	[%rd27+29], %r402;
	st.local.u8 	[%rd27+30], %r401;
	st.local.u8 	[%rd27+31], %r400;
	st.local.u8 	[%rd27+32], %r435;
	st.local.u8 	[%rd27+33], %r434;
	st.local.u8 	[%rd27+34], %r433;
	st.local.u8 	[%rd27+35], %r432;
	st.local.u8 	[%rd27+36], %r431;
	st.local.u8 	[%rd27+37], %r430;
	st.local.u8 	[%rd27+38], %r429;
	st.local.u8 	[%rd27+39], %r428;
	st.local.u8 	[%rd27+40], %r427;
	st.local.u8 	[%rd27+41], %r426;
	st.local.u8 	[%rd27+42], %r425;
	st.local.u8 	[%rd27+43], %r424;
	st.local.u8 	[%rd27+44], %r423;
	st.local.u8 	[%rd27+45], %r422;
	st.local.u8 	[%rd27+46], %r421;
	st.local.u8 	[%rd27+47], %r420;
	st.local.u8 	[%rd28], %rs1160;
	st.local.u8 	[%rd28+1], %r330;
	st.local.u8 	[%rd28+2], %r329;
	st.local.u8 	[%rd28+3], %r328;
	st.local.u8 	[%rd28+4], %r327;
	st.local.u8 	[%rd28+5], %r326;
	st.local.u8 	[%rd28+6], %r325;
	st.local.u8 	[%rd28+7], %r324;
	st.local.u8 	[%rd28+8], %r323;
	st.local.u8 	[%rd28+9], %r322;
	st.local.u8 	[%rd28+10], %r321;
	st.local.u8 	[%rd28+11], %r320;
	st.local.u8 	[%rd28+12], %r319;
	st.local.u8 	[%rd28+13], %r318;
	st.local.u8 	[%rd28+14], %r317;
	st.local.u8 	[%rd28+15], %r316;
	st.local.u8 	[%rd28+16], %r351;
	st.local.u8 	[%rd28+17], %r350;
	st.local.u8 	[%rd28+18], %r349;
	st.local.u8 	[%rd28+19], %r348;
	st.local.u8 	[%rd28+20], %r347;
	st.local.u8 	[%rd28+21], %r346;
	st.local.u8 	[%rd28+22], %r345;
	st.local.u8 	[%rd28+23], %r344;
	st.local.u8 	[%rd28+24], %r343;
	st.local.u8 	[%rd28+25], %r342;
	st.local.u8 	[%rd28+26], %r341;
	st.local.u8 	[%rd28+27], %r340;
	st.local.u8 	[%rd28+28], %r339;
	st.local.u8 	[%rd28+29], %r338;
	st.local.u8 	[%rd28+30], %r337;
	st.local.u8 	[%rd28+31], %r336;
	st.local.u8 	[%rd28+32], %r371;
	st.local.u8 	[%rd28+33], %r370;
	st.local.u8 	[%rd28+34], %r369;
	st.local.u8 	[%rd28+35], %r368;
	st.local.u8 	[%rd28+36], %r367;
	st.local.u8 	[%rd28+37], %r366;
	st.local.u8 	[%rd28+38], %r365;
	st.local.u8 	[%rd28+39], %r364;
	st.local.u8 	[%rd28+40], %r363;
	st.local.u8 	[%rd28+41], %r362;
	st.local.u8 	[%rd28+42], %r361;
	st.local.u8 	[%rd28+43], %r360;
	st.local.u8 	[%rd28+44], %r359;
	st.local.u8 	[%rd28+45], %r358;
	st.local.u8 	[%rd28+46], %r357;
	st.local.u8 	[%rd28+47], %r356;
	mov.b32 	%r42, 0;
$L__BB3_213:
	mul.wide.u32 	%rd59, %r42, 16;
	add.s64 	%rd32, %rd27, %rd59;
	add.s64 	%rd33, %rd28, %rd59;
	or.b16  	%rs862, %rs1161, %rs1160;
	and.b16  	%rs863, %rs862, 255;
	setp.ne.s16 	%p10, %rs863, 0;
	@%p10 bra 	$L__BB3_306;
$L__BB3_214:
	setp.lt.u32 	%p161, %r42, 2;
	mov.pred 	%p642, -1;
	@%p161 bra 	$L__BB3_305;
	bra.uni 	$L__BB3_309;
$L__BB3_215:
	ld.local.s8 	%rs555, [%rd32+1];
	setp.ne.s16 	%p23, %rs555, 0;
	@%p23 bra 	$L__BB3_218;
	ld.local.u8 	%rs886, [%rd33+1];
	setp.eq.s16 	%p158, %rs886, 0;
	@%p158 bra 	$L__BB3_214;
	mov.pred 	%p642, %p15;
	bra.uni 	$L__BB3_309;
$L__BB3_218:
	ld.local.s8 	%rs556, [%rd33+1];
	setp.eq.s16 	%p25, %rs556, 0;
	mov.pred 	%p642, %p11;
	@%p25 bra 	$L__BB3_309;
	setp.lt.s16 	%p27, %rs555, %rs556;
	mov.pred 	%p642, %p15;
	@%p27 bra 	$L__BB3_309;
	setp.ne.s16 	%p29, %rs555, %rs556;
	mov.pred 	%p642, %p11;
	@%p29 bra 	$L__BB3_309;
	ld.local.s8 	%rs557, [%rd32+2];
	setp.ne.s16 	%p30, %rs557, 0;
	@%p30 bra 	$L__BB3_224;
	ld.local.u8 	%rs885, [%rd33+2];
	setp.eq.s16 	%p156, %rs885, 0;
	@%p156 bra 	$L__BB3_214;
	mov.pred 	%p642, %p15;
	bra.uni 	$L__BB3_309;
$L__BB3_224:
	ld.local.s8 	%rs558, [%rd33+2];
	setp.eq.s16 	%p32, %rs558, 0;
	mov.pred 	%p642, %p11;
	@%p32 bra 	$L__BB3_309;
	setp.lt.s16 	%p34, %rs557, %rs558;
	mov.pred 	%p642, %p15;
	@%p34 bra 	$L__BB3_309;
	setp.ne.s16 	%p36, %rs557, %rs558;
	mov.pred 	%p642, %p11;
	@%p36 bra 	$L__BB3_309;
	ld.local.s8 	%rs559, [%rd32+3];
	setp.ne.s16 	%p37, %rs559, 0;
	@%p37 bra 	$L__BB3_230;
	ld.local.u8 	%rs884, [%rd33+3];
	setp.eq.s16 	%p154, %rs884, 0;
	@%p154 bra 	$L__BB3_214;
	mov.pred 	%p642, %p15;
	bra.uni 	$L__BB3_309;
$L__BB3_230:
	ld.local.s8 	%rs560, [%rd33+3];
	setp.eq.s16 	%p39, %rs560, 0;
	mov.pred 	%p642, %p11;
	@%p39 bra 	$L__BB3_309;
	setp.lt.s16 	%p41, %rs559, %rs560;
	mov.pred 	%p642, %p15;
	@%p41 bra 	$L__BB3_309;
	setp.ne.s16 	%p43, %rs559, %rs560;
	mov.pred 	%p642, %p11;
	@%p43 bra 	$L__BB3_309;
	ld.local.s8 	%rs561, [%rd32+4];
	setp.ne.s16 	%p44, %rs561, 0;
	@%p44 bra 	$L__BB3_236;
	ld.local.u8 	%rs883, [%rd33+4];
	setp.eq.s16 	%p152, %rs883, 0;
	@%p152 bra 	$L__BB3_214;
	mov.pred 	%p642, %p15;
	bra.uni 	$L__BB3_309;
$L__BB3_236:
	ld.local.s8 	%rs562, [%rd33+4];
	setp.eq.s16 	%p46, %rs562, 0;
	mov.pred 	%p642, %p11;
	@%p46 bra 	$L__BB3_309;
	setp.lt.s16 	%p48, %rs561, %rs562;
	mov.pred 	%p642, %p15;
	@%p48 bra 	$L__BB3_309;
	setp.ne.s16 	%p50, %rs561, %rs562;
	mov.pred 	%p642, %p11;
	@%p50 bra 	$L__BB3_309;
	ld.local.s8 	%rs563, [%rd32+5];
	setp.ne.s16 	%p51, %rs563, 0;
	@%p51 bra 	$L__BB3_242;
	ld.local.u8 	%rs882, [%rd33+5];
	setp.eq.s16 	%p150, %rs882, 0;
	@%p150 bra 	$L__BB3_214;
	mov.pred 	%p642, %p15;
	bra.uni 	$L__BB3_309;
$L__BB3_242:
	ld.local.s8 	%rs564, [%rd33+5];
	setp.eq.s16 	%p53, %rs564, 0;
	mov.pred 	%p642, %p11;
	@%p53 bra 	$L__BB3_309;
	setp.lt.s16 	%p55, %rs563, %rs564;
	mov.pred 	%p642, %p15;
	@%p55 bra 	$L__BB3_309;
	setp.ne.s16 	%p57, %rs563, %rs564;
	mov.pred 	%p642, %p11;
	@%p57 bra 	$L__BB3_309;
	ld.local.s8 	%rs565, [%rd32+6];
	setp.ne.s16 	%p58, %rs565, 0;
	@%p58 bra 	$L__BB3_248;
	ld.local.u8 	%rs881, [%rd33+6];
	setp.eq.s16 	%p148, %rs881, 0;
	@%p148 bra 	$L__BB3_214;
	mov.pred 	%p642, %p15;
	bra.uni 	$L__BB3_309;
$L__BB3_248:
	ld.local.s8 	%rs566, [%rd33+6];
	setp.eq.s16 	%p60, %rs566, 0;
	mov.pred 	%p642, %p11;
	@%p60 bra 	$L__BB3_309;
	setp.lt.s16 	%p62, %rs565, %rs566;
	mov.pred 	%p642, %p15;
	@%p62 bra 	$L__BB3_309;
	setp.ne.s16 	%p64, %rs565, %rs566;
	mov.pred 	%p642, %p11;
	@%p64 bra 	$L__BB3_309;
	ld.local.s8 	%rs567, [%rd32+7];
	setp.ne.s16 	%p65, %rs567, 0;
	@%p65 bra 	$L__BB3_254;
	ld.local.u8 	%rs880, [%rd33+7];
	setp.eq.s16 	%p146, %rs880, 0;
	@%p146 bra 	$L__BB3_214;
	mov.pred 	%p642, %p15;
	bra.uni 	$L__BB3_309;
$L__BB3_254:
	ld.local.s8 	%rs568, [%rd33+7];
	setp.eq.s16 	%p67, %rs568, 0;
	mov.pred 	%p642, %p11;
	@%p67 bra 	$L__BB3_309;
	setp.lt.s16 	%p69, %rs567, %rs568;
	mov.pred 	%p642, %p15;
	@%p69 bra 	$L__BB3_309;
	setp.ne.s16 	%p71, %rs567, %rs568;
	mov.pred 	%p642, %p11;
	@%p71 bra 	$L__BB3_309;
	ld.local.s8 	%rs569, [%rd32+8];
	setp.ne.s16 	%p72, %rs569, 0;
	@%p72 bra 	$L__BB3_260;
	ld.local.u8 	%rs879, [%rd33+8];
	setp.eq.s16 	%p144, %rs879, 0;
	@%p144 bra 	$L__BB3_214;
	mov.pred 	%p642, %p15;
	bra.uni 	$L__BB3_309;
$L__BB3_260:
	ld.local.s8 	%rs570, [%rd33+8];
	setp.eq.s16 	%p74, %rs570, 0;
	mov.pred 	%p642, %p11;
	@%p74 bra 	$L__BB3_309;
	setp.lt.s16 	%p76, %rs569, %rs570;
	mov.pred 	%p642, %p15;
	@%p76 bra 	$L__BB3_309;
	setp.ne.s16 	%p78, %rs569, %rs570;
	mov.pred 	%p642, %p11;
	@%p78 bra 	$L__BB3_309;
	ld.local.s8 	%rs571, [%rd32+9];
	setp.ne.s16 	%p79, %rs571, 0;
	@%p79 bra 	$L__BB3_266;
	ld.local.u8 	%rs878, [%rd33+9];
	setp.eq.s16 	%p142, %rs878, 0;
	@%p142 bra 	$L__BB3_214;
	mov.pred 	%p642, %p15;
	bra.uni 	$L__BB3_309;
$L__BB3_266:
	ld.local.s8 	%rs572, [%rd33+9];
	setp.eq.s16 	%p81, %rs572, 0;
	mov.pred 	%p642, %p11;
	@%p81 bra 	$L__BB3_309;
	setp.lt.s16 	%p83, %rs571, %rs572;
	mov.pred 	%p642, %p15;
	@%p83 bra 	$L__BB3_309;
	setp.ne.s16 	%p85, %rs571, %rs572;
	mov.pred 	%p642, %p11;
	@%p85 bra 	$L__BB3_309;
	ld.local.s8 	%rs573, [%rd32+10];
	setp.ne.s16 	%p86, %rs573, 0;
	@%p86 bra 	$L__BB3_272;
	ld.local.u8 	%rs877, [%rd33+10];
	setp.eq.s16 	%p140, %rs877, 0;
	@%p140 bra 	$L__BB3_214;
	mov.pred 	%p642, %p15;
	bra.uni 	$L__BB3_309;
$L__BB3_272:
	ld.local.s8 	%rs574, [%rd33+10];
	setp.eq.s16 	%p88, %rs574, 0;
	mov.pred 	%p642, %p11;
	@%p88 bra 	$L__BB3_309;
	setp.lt.s16 	%p90, %rs573, %rs574;
	mov.pred 	%p642, %p15;
	@%p90 bra 	$L__BB3_309;
	setp.ne.s16 	%p92, %rs573, %rs574;
	mov.pred 	%p642, %p11;
	@%p92 bra 	$L__BB3_309;
	ld.local.s8 	%rs575, [%rd32+11];
	setp.ne.s16 	%p93, %rs575, 0;
	@%p93 bra 	$L__BB3_278;
	ld.local.u8 	%rs876, [%rd33+11];
	setp.eq.s16 	%p138, %rs876, 0;
	@%p138 bra 	$L__BB3_214;
	mov.pred 	%p642, %p15;
	bra.uni 	$L__BB3_309;
$L__BB3_278:
	ld.local.s8 	%rs576, [%rd33+11];
	setp.eq.s16 	%p95, %rs576, 0;
	mov.pred 	%p642, %p11;
	@%p95 bra 	$L__BB3_309;
	setp.lt.s16 	%p97, %rs575, %rs576;
	mov.pred 	%p642, %p15;
	@%p97 bra 	$L__BB3_309;
	setp.ne.s16 	%p99, %rs575, %rs576;
	mov.pred 	%p642, %p11;
	@%p99 bra 	$L__BB3_309;
	ld.local.s8 	%rs577, [%rd32+12];
	setp.ne.s16 	%p100, %rs577, 0;
	@%p100 bra 	$L__BB3_284;
	ld.local.u8 	%rs875, [%rd33+12];
	setp.eq.s16 	%p136, %rs875, 0;
	@%p136 bra 	$L__BB3_214;
	mov.pred 	%p642, %p15;
	bra.uni 	$L__BB3_309;
$L__BB3_284:
	ld.local.s8 	%rs578, [%rd33+12];
	setp.eq.s16 	%p102, %rs578, 0;
	mov.pred 	%p642, %p11;
	@%p102 bra 	$L__BB3_309;
	setp.lt.s16 	%p104, %rs577, %rs578;
	mov.pred 	%p642, %p15;
	@%p104 bra 	$L__BB3_309;
	setp.ne.s16 	%p106, %rs577, %rs578;
	mov.pred 	%p642, %p11;
	@%p106 bra 	$L__BB3_309;
	ld.local.s8 	%rs579, [%rd32+13];
	setp.ne.s16 	%p107, %rs579, 0;
	@%p107 bra 	$L__BB3_290;
	ld.local.u8 	%rs874, [%rd33+13];
	setp.eq.s16 	%p134, %rs874, 0;
	@%p134 bra 	$L__BB3_214;
	mov.pred 	%p642, %p15;
	bra.uni 	$L__BB3_309;
$L__BB3_290:
	ld.local.s8 	%rs580, [%rd33+13];
	setp.eq.s16 	%p109, %rs580, 0;
	mov.pred 	%p642, %p11;
	@%p109 bra 	$L__BB3_309;
	setp.lt.s16 	%p111, %rs579, %rs580;
	mov.pred 	%p642, %p15;
	@%p111 bra 	$L__BB3_309;
	setp.ne.s16 	%p113, %rs579, %rs580;
	mov.pred 	%p642, %p11;
	@%p113 bra 	$L__BB3_309;
	ld.local.s8 	%rs581, [%rd32+14];
	setp.ne.s16 	%p114, %rs581, 0;
	@%p114 bra 	$L__BB3_296;
	ld.local.u8 	%rs873, [%rd33+14];
	setp.eq.s16 	%p132, %rs873, 0;
	@%p132 bra 	$L__BB3_214;
	mov.pred 	%p642, %p15;
	bra.uni 	$L__BB3_309;
$L__BB3_296:
	ld.local.s8 	%rs582, [%rd33+14];
	setp.eq.s16 	%p116, %rs582, 0;
	mov.pred 	%p642, %p11;
	@%p116 bra 	$L__BB3_309;
	setp.lt.s16 	%p118, %rs581, %rs582;
	mov.pred 	%p642, %p15;
	@%p118 bra 	$L__BB3_309;
	setp.ne.s16 	%p120, %rs581, %rs582;
	mov.pred 	%p642, %p11;
	@%p120 bra 	$L__BB3_309;
	ld.local.s8 	%rs583, [%rd32+15];
	setp.ne.s16 	%p121, %rs583, 0;
	@%p121 bra 	$L__BB3_302;
	ld.local.u8 	%rs872, [%rd33+15];
	setp.eq.s16 	%p130, %rs872, 0;
	@%p130 bra 	$L__BB3_214;
	mov.pred 	%p642, %p15;
	bra.uni 	$L__BB3_309;
$L__BB3_302:
	ld.local.s8 	%rs584, [%rd33+15];
	setp.eq.s16 	%p123, %rs584, 0;
	mov.pred 	%p642, %p11;
	@%p123 bra 	$L__BB3_309;
	setp.lt.s16 	%p125, %rs583, %rs584;
	mov.pred 	%p642, %p15;
	@%p125 bra 	$L__BB3_309;
	setp.eq.s16 	%p127, %rs583, %rs584;
	setp.lt.u32 	%p128, %r42, 2;
	and.pred  	%p129, %p127, %p128;
	mov.pred 	%p642, %p11;
	@%p129 bra 	$L__BB3_305;
	bra.uni 	$L__BB3_309;
$L__BB3_305:
	add.s32 	%r42, %r42, 1;
	ld.local.u8 	%rs1161, [%rd32+16];
	ld.local.u8 	%rs1160, [%rd33+16];
	bra.uni 	$L__BB3_213;
$L__BB3_306:
	and.b16  	%rs864, %rs1161, 255;
	setp.ne.s16 	%p12, %rs864, 0;
	and.b16  	%rs865, %rs1160, 255;
	setp.eq.s16 	%p13, %rs865, 0;
	and.pred  	%p14, %p12, %p13;
	mov.pred 	%p11, -1;
	mov.pred 	%p642, %p11;
	@%p14 bra 	$L__BB3_309;
	cvt.s16.s8 	%rs866, %rs1160;
	setp.ne.s16 	%p16, %rs865, 0;
	cvt.s16.s8 	%rs868, %rs1161;
	setp.eq.s16 	%p17, %rs864, 0;
	and.pred  	%p18, %p17, %p16;
	setp.lt.s16 	%p19, %rs868, %rs866;
	or.pred  	%p20, %p18, %p19;
	mov.pred 	%p15, 0;
	mov.pred 	%p642, %p15;
	@%p20 bra 	$L__BB3_309;
	setp.eq.s16 	%p22, %rs864, %rs865;
	mov.pred 	%p642, %p11;
	@%p22 bra 	$L__BB3_215;
$L__BB3_309:
	add.s32 	%r436, %r41, 1;
	selp.b32 	%r1682, %r436, %r1682, %p642;
	selp.b32 	%r1679, %r1679, %r41, %p642;
	setp.lt.s32 	%p162, %r1682, %r1679;
	@%p162 bra 	$L__BB3_212;
$L__BB3_310:
	add.s32 	%r47, %r1682, %r34;
	add.s32 	%r437, %r35, %r33;
	sub.s32 	%r1684, %r437, %r1682;
	mov.u32 	%r438, _ZZN3cub18CUB_300001_SM_10006detail10merge_sort30DeviceMergeSortBlockSortKernelINS2_10policy_hubIN6thrust24THRUST_300001_SM_1000_NS6detail15normal_iteratorINS6_10device_ptrI9KeyStringEEEEE9Policy600ESC_NS8_INS9_IlEEEESC_SG_jN4cuda3std3__44lessISA_EESA_lEEvbT0_T1_T2_T3_T4_PT6_PT7_T5_NS1_7vsmem_tEE19static_temp_storage;
	mad.lo.s32 	%r439, %r47, 48, %r438;
	ld.shared.v4.b32 	{%r440, %r441, %r442, %r443}, [%r439];
	bfe.u32 	%r444, %r440, 0, 8;
	cvt.u16.u32 	%rs587, %r444;
	bfe.u32 	%r445, %r440, 8, 8;
	cvt.u16.u32 	%rs588, %r445;
	bfe.u32 	%r446, %r440, 16, 8;
	cvt.u16.u32 	%rs589, %r446;
	bfe.u32 	%r447, %r440, 24, 8;
	cvt.u16.u32 	%rs590, %r447;
	bfe.u32 	%r448, %r441, 0, 8;
	cvt.u16.u32 	%rs591, %r448;
	bfe.u32 	%r449, %r441, 8, 8;
	cvt.u16.u32 	%rs592, %r449;
	bfe.u32 	%r450, %r441, 16, 8;
	cvt.u16.u32 	%rs593, %r450;
	bfe.u32 	%r451, %r441, 24, 8;
	cvt.u16.u32 	%rs594, %r451;
	bfe.u32 	%r452, %r442, 0, 8;
	cvt.u16.u32 	%rs595, %r452;
	bfe.u32 	%r453, %r442, 8, 8;
	cvt.u16.u32 	%rs596, %r453;
	bfe.u32 	%r454, %r442, 16, 8;
	cvt.u16.u32 	%rs597, %r454;
	bfe.u32 	%r455, %r442, 24, 8;
	cvt.u16.u32 	%rs598, %r455;
	bfe.u32 	%r456, %r443, 0, 8;
	cvt.u16.u32 	%rs599, %r456;
	bfe.u32 	%r457, %r443, 8, 8;
	cvt.u16.u32 	%rs600, %r457;
	bfe.u32 	%r458, %r443, 16, 8;
	cvt.u16.u32 	%rs601, %r458;
	bfe.u32 	%r459, %r443, 24, 8;
	cvt.u16.u32 	%rs602, %r459;
	ld.shared.v4.b32 	{%r460, %r461, %r462, %r463}, [%r439+16];
	bfe.u32 	%r464, %r460, 0, 8;
	cvt.u16.u32 	%rs603, %r464;
	bfe.u32 	%r465, %r460, 8, 8;
	cvt.u16.u32 	%rs604, %r465;
	bfe.u32 	%r466, %r460, 16, 8;
	cvt.u16.u32 	%rs605, %r466;
	bfe.u32 	%r467, %r460, 24, 8;
	cvt.u16.u32 	%rs606, %r467;
	bfe.u32 	%r468, %r461, 0, 8;
	cvt.u16.u32 	%rs607, %r468;
	bfe.u32 	%r469, %r461, 8, 8;
	cvt.u16.u32 	%rs608, %r469;
	bfe.u32 	%r470, %r461, 16, 8;
	cvt.u16.u32 	%rs609, %r470;
	bfe.u32 	%r471, %r461, 24, 8;
	cvt.u16.u32 	%rs610, %r471;
	bfe.u32 	%r472, %r462, 0, 8;
	cvt.u16.u32 	%rs611, %r472;
	bfe.u32 	%r473, %r462, 8, 8;
	cvt.u16.u32 	%rs612, %r473;
	bfe.u32 	%r474, %r462, 16, 8;
	cvt.u16.u32 	%rs613, %r474;
	bfe.u32 	%r475, %r462, 24, 8;
	cvt.u16.u32 	%rs614, %r475;
	bfe.u32 	%r476, %r463, 0, 8;
	cvt.u16.u32 	%rs615, %r476;
	bfe.u32 	%r477, %r463, 8, 8;
	cvt.u16.u32 	%rs616, %r477;
	bfe.u32 	%r478, %r463, 16, 8;
	cvt.u16.u32 	%rs617, %r478;
	bfe.u32 	%r479, %r463, 24, 8;
	cvt.u16.u32 	%rs618, %r479;
	ld.shared.v4.b32 	{%r480, %r481, %r482, %r483}, [%r439+32];
	bfe.u32 	%r484, %r480, 0, 8;
	cvt.u16.u32 	%rs619, %r484;
	bfe.u32 	%r485, %r480, 8, 8;
	cvt.u16.u32 	%rs620, %r485;
	bfe.u32 	%r486, %r480, 16, 8;
	cvt.u16.u32 	%rs621, %r486;
	bfe.u32 	%r487, %r480, 24, 8;
	cvt.u16.u32 	%rs622, %r487;
	bfe.u32 	%r488, %r481, 0, 8;
	cvt.u16.u32 	%rs623, %r488;
	bfe.u32 	%r489, %r481, 8, 8;
	cvt.u16.u32 	%rs624, %r489;
	bfe.u32 	%r490, %r481, 16, 8;
	cvt.u16.u32 	%rs625, %r490;
	bfe.u32 	%r491, %r481, 24, 8;
	cvt.u16.u32 	%rs626, %r491;
	bfe.u32 	%r492, %r482, 0, 8;
	cvt.u16.u32 	%rs627, %r492;
	bfe.u32 	%r493, %r482, 8, 8;
	cvt.u16.u32 	%rs628, %r493;
	bfe.u32 	%r494, %r482, 16, 8;
	cvt.u16.u32 	%rs629, %r494;
	bfe.u32 	%r495, %r482, 24, 8;
	cvt.u16.u32 	%rs630, %r495;
	bfe.u32 	%r496, %r483, 0, 8;
	cvt.u16.u32 	%rs631, %r496;
	bfe.u32 	%r497, %r483, 8, 8;
	cvt.u16.u32 	%rs632, %r497;
	bfe.u32 	%r498, %r483, 16, 8;
	cvt.u16.u32 	%rs633, %r498;
	bfe.u32 	%r499, %r483, 24, 8;
	cvt.u16.u32 	%rs634, %r499;
	mad.lo.s32 	%r500, %r1684, 48, %r438;
	ld.shared.v4.b32 	{%r501, %r502, %r503, %r504}, [%r500];
	bfe.u32 	%r505, %r501, 0, 8;
	cvt.u16.u32 	%rs1164, %r505;
	bfe.u32 	%r506, %r501, 8, 8;
	cvt.u16.u32 	%rs1165, %r506;
	bfe.u32 	%r507, %r501, 16, 8;
	cvt.u16.u32 	%rs1166, %r507;
	bfe.u32 	%r508, %r501, 24, 8;
	cvt.u16.u32 	%rs1167, %r508;
	bfe.u32 	%r509, %r502, 0, 8;
	cvt.u16.u32 	%rs1168, %r509;
	bfe.u32 	%r510, %r502, 8, 8;
	cvt.u16.u32 	%rs1169, %r510;
	bfe.u32 	%r511, %r502, 16, 8;
	cvt.u16.u32 	%rs1170, %r511;
	bfe.u32 	%r512, %r502, 24, 8;
	cvt.u16.u32 	%rs1171, %r512;
	bfe.u32 	%r513, %r503, 0, 8;
	cvt.u16.u32 	%rs1172, %r513;
	bfe.u32 	%r514, %r503, 8, 8;
	cvt.u16.u32 	%rs1173, %r514;
	bfe.u32 	%r515, %r503, 16, 8;
	cvt.u16.u32 	%rs1174, %r515;
	bfe.u32 	%r516, %r503, 24, 8;
	cvt.u16.u32 	%rs1175, %r516;
	bfe.u32 	%r517, %r504, 0, 8;
	cvt.u16.u32 	%rs1176, %r517;
	bfe.u32 	%r518, %r504, 8, 8;
	cvt.u16.u32 	%rs1177, %r518;
	bfe.u32 	%r519, %r504, 16, 8;
	cvt.u16.u32 	%rs1178, %r519;
	bfe.u32 	%r520, %r504, 24, 8;
	cvt.u16.u32 	%rs1179, %r520;
	ld.shared.v4.b32 	{%r521, %r522, %r523, %r524}, [%r500+16];
	bfe.u32 	%r525, %r521, 0, 8;
	cvt.u16.u32 	%rs1180, %r525;
	bfe.u32 	%r526, %r521, 8, 8;
	cvt.u16.u32 	%rs1181, %r526;
	bfe.u32 	%r527, %r521, 16, 8;
	cvt.u16.u32 	%rs1182, %r527;
	bfe.u32 	%r528, %r521, 24, 8;
	cvt.u16.u32 	%rs1183, %r528;
	bfe.u32 	%r529, %r522, 0, 8;
	cvt.u16.u32 	%rs1184, %r529;
	bfe.u32 	%r530, %r522, 8, 8;
	cvt.u16.u32 	%rs1185, %r530;
	bfe.u32 	%r531, %r522, 16, 8;
	cvt.u16.u32 	%rs1186, %r531;
	bfe.u32 	%r532, %r522, 24, 8;
	cvt.u16.u32 	%rs1187, %r532;
	bfe.u32 	%r533, %r523, 0, 8;
	cvt.u16.u32 	%rs1188, %r533;
	bfe.u32 	%r534, %r523, 8, 8;
	cvt.u16.u32 	%rs1189, %r534;
	bfe.u32 	%r535, %r523, 16, 8;
	cvt.u16.u32 	%rs1190, %r535;
	bfe.u32 	%r536, %r523, 24, 8;
	cvt.u16.u32 	%rs1191, %r536;
	bfe.u32 	%r537, %r524, 0, 8;
	cvt.u16.u32 	%rs1192, %r537;
	bfe.u32 	%r538, %r524, 8, 8;
	cvt.u16.u32 	%rs1193, %r538;
	bfe.u32 	%r539, %r524, 16, 8;
	cvt.u16.u32 	%rs1194, %r539;
	bfe.u32 	%r540, %r524, 24, 8;
	cvt.u16.u32 	%rs1195, %r540;
	ld.shared.v4.b32 	{%r541, %r542, %r543, %r544}, [%r500+32];
	bfe.u32 	%r545, %r541, 0, 8;
	cvt.u16.u32 	%rs1196, %r545;
	bfe.u32 	%r546, %r541, 8, 8;
	cvt.u16.u32 	%rs1197, %r546;
	bfe.u32 	%r547, %r541, 16, 8;
	cvt.u16.u32 	%rs1198, %r547;
	bfe.u32 	%r548, %r541, 24, 8;
	cvt.u16.u32 	%rs1199, %r548;
	bfe.u32 	%r549, %r542, 0, 8;
	cvt.u16.u32 	%rs1200, %r549;
	bfe.u32 	%r550, %r542, 8, 8;
	cvt.u16.u32 	%rs1201, %r550;
	bfe.u32 	%r551, %r542, 16, 8;
	cvt.u16.u32 	%rs1202, %r551;
	bfe.u32 	%r552, %r542, 24, 8;
	cvt.u16.u32 	%rs1203, %r552;
	bfe.u32 	%r553, %r543, 0, 8;
	cvt.u16.u32 	%rs1204, %r553;
	bfe.u32 	%r554, %r543, 8, 8;
	cvt.u16.u32 	%rs1205, %r554;
	bfe.u32 	%r555, %r543, 16, 8;
	cvt.u16.u32 	%rs1206, %r555;
	bfe.u32 	%r556, %r543, 24, 8;
	cvt.u16.u32 	%rs1207, %r556;
	bfe.u32 	%r557, %r544, 0, 8;
	cvt.u16.u32 	%rs1208, %r557;
	bfe.u32 	%r558, %r544, 8, 8;
	cvt.u16.u32 	%rs1209, %r558;
	bfe.u32 	%r559, %r544, 16, 8;
	cvt.u16.u32 	%rs1210, %r559;
	bfe.u32 	%r560, %r544, 24, 8;
	cvt.u16.u32 	%rs1211, %r560;
	setp.ge.s32 	%p163, %r1684, %r36;
	@%p163 bra 	$L__BB3_410;
	setp.ge.s32 	%p164, %r47, %r35;
	@%p164 bra 	$L__BB3_411;
	st.local.u8 	[%rd29], %rs1164;
	st.local.u8 	[%rd29+1], %rs1165;
	st.local.u8 	[%rd29+2], %rs1166;
	st.local.u8 	[%rd29+3], %rs1167;
	st.local.u8 	[%rd29+4], %rs1168;
	st.local.u8 	[%rd29+5], %rs1169;
	st.local.u8 	[%rd29+6], %rs1170;
	st.local.u8 	[%rd29+7], %rs1171;
	st.local.u8 	[%rd29+8], %rs1172;
	st.local.u8 	[%rd29+9], %rs1173;
	st.local.u8 	[%rd29+10], %rs1174;
	st.local.u8 	[%rd29+11], %rs1175;
	st.local.u8 	[%rd29+12], %rs1176;
	st.local.u8 	[%rd29+13], %rs1177;
	st.local.u8 	[%rd29+14], %rs1178;
	st.local.u8 	[%rd29+15], %rs1179;
	st.local.u8 	[%rd29+16], %rs1180;
	st.local.u8 	[%rd29+17], %rs1181;
	st.local.u8 	[%rd29+18], %rs1182;
	st.local.u8 	[%rd29+19], %rs1183;
	st.local.u8 	[%rd29+20], %rs1184;
	st.local.u8 	[%rd29+21], %rs1185;
	st.local.u8 	[%rd29+22], %rs1186;
	st.local.u8 	[%rd29+23], %rs1187;
	st.local.u8 	[%rd29+24], %rs1188;
	st.local.u8 	[%rd29+25], %rs1189;
	st.local.u8 	[%rd29+26], %rs1190;
	st.local.u8 	[%rd29+27], %rs1191;
	st.local.u8 	[%rd29+28], %rs1192;
	st.local.u8 	[%rd29+29], %rs1193;
	st.local.u8 	[%rd29+30], %rs1194;
	st.local.u8 	[%rd29+31], %rs1195;
	st.local.u8 	[%rd29+32], %rs1196;
	st.local.u8 	[%rd29+33], %rs1197;
	st.local.u8 	[%rd29+34], %rs1198;
	st.local.u8 	[%rd29+35], %rs1199;
	st.local.u8 	[%rd29+36], %rs1200;
	st.local.u8 	[%rd29+37], %rs1201;
	st.local.u8 	[%rd29+38], %rs1202;
	st.local.u8 	[%rd29+39], %rs1203;
	st.local.u8 	[%rd29+40], %rs1204;
	st.local.u8 	[%rd29+41], %rs1205;
	st.local.u8 	[%rd29+42], %rs1206;
	st.local.u8 	[%rd29+43], %rs1207;
	st.local.u8 	[%rd29+44], %rs1208;
	st.local.u8 	[%rd29+45], %rs1209;
	st.local.u8 	[%rd29+46], %rs1210;
	st.local.u8 	[%rd29+47], %rs1211;
	st.local.u8 	[%rd30], %rs587;
	st.local.u8 	[%rd30+1], %rs588;
	st.local.u8 	[%rd30+2], %rs589;
	st.local.u8 	[%rd30+3], %rs590;
	st.local.u8 	[%rd30+4], %rs591;
	st.local.u8 	[%rd30+5], %rs592;
	st.local.u8 	[%rd30+6], %rs593;
	st.local.u8 	[%rd30+7], %rs594;
	st.local.u8 	[%rd30+8], %rs595;
	st.local.u8 	[%rd30+9], %rs596;
	st.local.u8 	[%rd30+10], %rs597;
	st.local.u8 	[%rd30+11], %rs598;
	st.local.u8 	[%rd30+12], %rs599;
	st.local.u8 	[%rd30+13], %rs600;
	st.local.u8 	[%rd30+14], %rs601;
	st.local.u8 	[%rd30+15], %rs602;
	st.local.u8 	[%rd30+16], %rs603;
	st.local.u8 	[%rd30+17], %rs604;
	st.local.u8 	[%rd30+18], %rs605;
	st.local.u8 	[%rd30+19], %rs606;
	st.local.u8 	[%rd30+20], %rs607;
	st.local.u8 	[%rd30+21], %rs608;
	st.local.u8 	[%rd30+22], %rs609;
	st.local.u8 	[%rd30+23], %rs610;
	st.local.u8 	[%rd30+24], %rs611;
	st.local.u8 	[%rd30+25], %rs612;
	st.local.u8 	[%rd30+26], %rs613;
	st.local.u8 	[%rd30+27], %rs614;
	st.local.u8 	[%rd30+28], %rs615;
	st.local.u8 	[%rd30+29], %rs616;
	st.local.u8 	[%rd30+30], %rs617;
	st.local.u8 	[%rd30+31], %rs618;
	st.local.u8 	[%rd30+32], %rs619;
	st.local.u8 	[%rd30+33], %rs620;
	st.local.u8 	[%rd30+34], %rs621;
	st.local.u8 	[%rd30+35], %rs622;
	st.local.u8 	[%rd30+36], %rs623;
	st.local.u8 	[%rd30+37], %rs624;
	st.local.u8 	[%rd30+38], %rs625;
	st.local.u8 	[%rd30+39], %rs626;
	st.local.u8 	[%rd30+40], %rs627;
	st.local.u8 	[%rd30+41], %rs628;
	st.local.u8 	[%rd30+42], %rs629;
	st.local.u8 	[%rd30+43], %rs630;
	st.local.u8 	[%rd30+44], %rs631;
	st.local.u8 	[%rd30+45], %rs632;
	st.local.u8 	[%rd30+46], %rs633;
	st.local.u8 	[%rd30+47], %rs634;
	mov.b32 	%r49, 0;
	mov.u16 	%rs1162, %rs587;
	mov.u16 	%rs1163, %rs1164;
$L__BB3_313:
	mul.wide.u32 	%rd60, %r49, 16;
	add.s64 	%rd34, %rd29, %rd60;
	add.s64 	%rd35, %rd30, %rd60;
	or.b16  	%rs887, %rs1163, %rs1162;
	and.b16  	%rs888, %rs887, 255;
	setp.ne.s16 	%p165, %rs888, 0;
	@%p165 bra 	$L__BB3_406;
$L__BB3_314:
	setp.lt.u32 	%p316, %r49, 2;
	mov.pred 	%p643, -1;
	@%p316 bra 	$L__BB3_405;
	bra.uni 	$L__BB3_409;
$L__BB3_315:
	ld.local.s8 	%rs685, [%rd34+1];
	setp.ne.s16 	%p178, %rs685, 0;
	@%p178 bra 	$L__BB3_318;
	ld.local.u8 	%rs911, [%rd35+1];
	setp.eq.s16 	%p313, %rs911, 0;
	@%p313 bra 	$L__BB3_314;
	mov.pred 	%p643, %p170;
	bra.uni 	$L__BB3_409;
$L__BB3_318:
	ld.local.s8 	%rs686, [%rd35+1];
	setp.eq.s16 	%p180, %rs686, 0;
	mov.pred 	%p643, %p166;
	@%p180 bra 	$L__BB3_409;
	setp.lt.s16 	%p182, %rs685, %rs686;
	mov.pred 	%p643, %p170;
	@%p182 bra 	$L__BB3_409;
	setp.ne.s16 	%p184, %rs685, %rs686;
	mov.pred 	%p643, %p166;
	@%p184 bra 	$L__BB3_409;
	ld.local.s8 	%rs687, [%rd34+2];
	setp.ne.s16 	%p185, %rs687, 0;
	@%p185 bra 	$L__BB3_324;
	ld.local.u8 	%rs910, [%rd35+2];
	setp.eq.s16 	%p311, %rs910, 0;
	@%p311 bra 	$L__BB3_314;
	mov.pred 	%p643, %p170;
	bra.uni 	$L__BB3_409;
$L__BB3_324:
	ld.local.s8 	%rs688, [%rd35+2];
	setp.eq.s16 	%p187, %rs688, 0;
	mov.pred 	%p643, %p166;
	@%p187 bra 	$L__BB3_409;
	setp.lt.s16 	%p189, %rs687, %rs688;
	mov.pred 	%p643, %p170;
	@%p189 bra 	$L__BB3_409;
	setp.ne.s16 	%p191, %rs687, %rs688;
	mov.pred 	%p643, %p166;
	@%p191 bra 	$L__BB3_409;
	ld.local.s8 	%rs689, [%rd34+3];
	setp.ne.s16 	%p192, %rs689, 0;
	@%p192 bra 	$L__BB3_330;
	ld.local.u8 	%rs909, [%rd35+3];
	setp.eq.s16 	%p309, %rs909, 0;
	@%p309 bra 	$L__BB3_314;
	mov.pred 	%p643, %p170;
	bra.uni 	$L__BB3_409;
$L__BB3_330:
	ld.local.s8 	%rs690, [%rd35+3];
	setp.eq.s16 	%p194, %rs690, 0;
	mov.pred 	%p643, %p166;
	@%p194 bra 	$L__BB3_409;
	setp.lt.s16 	%p196, %rs689, %rs690;
	mov.pred 	%p643, %p170;
	@%p196 bra 	$L__BB3_409;
	setp.ne.s16 	%p198, %rs689, %rs690;
	mov.pred 	%p643, %p166;
	@%p198 bra 	$L__BB3_409;
	ld.local.s8 	%rs691, [%rd34+4];
	setp.ne.s16 	%p199, %rs691, 0;
	@%p199 bra 	$L__BB3_336;
	ld.local.u8 	%rs908, [%rd35+4];
	setp.eq.s16 	%p307, %rs908, 0;
	@%p307 bra 	$L__BB3_314;
	mov.pred 	%p643, %p170;
	bra.uni 	$L__BB3_409;
$L__BB3_336:
	ld.local.s8 	%rs692, [%rd35+4];
	setp.eq.s16 	%p201, %rs692, 0;
	mov.pred 	%p643, %p166;
	@%p201 bra 	$L__BB3_409;
	setp.lt.s16 	%p203, %rs691, %rs692;
	mov.pred 	%p643, %p170;
	@%p203 bra 	$L__BB3_409;
	setp.ne.s16 	%p205, %rs691, %rs692;
	mov.pred 	%p643, %p166;
	@%p205 bra 	$L__BB3_409;
	ld.local.s8 	%rs693, [%rd34+5];
	setp.ne.s16 	%p206, %rs693, 0;
	@%p206 bra 	$L__BB3_342;
	ld.local.u8 	%rs907, [%rd35+5];
	setp.eq.s16 	%p305, %rs907, 0;
	@%p305 bra 	$L__BB3_314;
	mov.pred 	%p643, %p170;
	bra.uni 	$L__BB3_409;
$L__BB3_342:
	ld.local.s8 	%rs694, [%rd35+5];
	setp.eq.s16 	%p208, %rs694, 0;
	mov.pred 	%p643, %p166;
	@%p208 bra 	$L__BB3_409;
	setp.lt.s16 	%p210, %rs693, %rs694;
	mov.pred 	%p643, %p170;
	@%p210 bra 	$L__BB3_409;
	setp.ne.s16 	%p212, %rs693, %rs694;
	mov.pred 	%p643, %p166;
	@%p212 bra 	$L__BB3_409;
	ld.local.s8 	%rs695, [%rd34+6];
	setp.ne.s16 	%p213, %rs695, 0;
	@%p213 bra 	$L__BB3_348;
	ld.local.u8 	%rs906, [%rd35+6];
	setp.eq.s16 	%p303, %rs906, 0;
	@%p303 bra 	$L__BB3_314;
	mov.pred 	%p643, %p170;
	bra.uni 	$L__BB3_409;
$L__BB3_348:
	ld.local.s8 	%rs696, [%rd35+6];
	setp.eq.s16 	%p215, %rs696, 0;
	mov.pred 	%p643, %p166;
	@%p215 bra 	$L__BB3_409;
	setp.lt.s16 	%p217, %rs695, %rs696;
	mov.pred 	%p643, %p170;
	@%p217 bra 	$L__BB3_409;
	setp.ne.s16 	%p219, %rs695, %rs696;
	mov.pred 	%p643, %p166;
	@%p219 bra 	$L__BB3_409;
	ld.local.s8 	%rs697, [%rd34+7];
	setp.ne.s16 	%p220, %rs697, 0;
	@%p220 bra 	$L__BB3_354;
	ld.local.u8 	%rs905, [%rd35+7];
	setp.eq.s16 	%p301, %rs905, 0;
	@%p301 bra 	$L__BB3_314;
	mov.pred 	%p643, %p170;
	bra.uni 	$L__BB3_409;
$L__BB3_354:
	ld.local.s8 	%rs698, [%rd35+7];
	setp.eq.s16 	%p222, %rs698, 0;
	mov.pred 	%p643, %p166;
	@%p222 bra 	$L__BB3_409;
	setp.lt.s16 	%p224, %rs697, %rs698;
	mov.pred 	%p643, %p170;
	@%p224 bra 	$L__BB3_409;
	setp.ne.s16 	%p226, %rs697, %rs698;
	mov.pred 	%p643, %p166;
	@%p226 bra 	$L__BB3_409;
	ld.local.s8 	%rs699, [%rd34+8];
	setp.ne.s16 	%p227, %rs699, 0;
	@%p227 bra 	$L__BB3_360;
	ld.local.u8 	%rs904, [%rd35+8];
	setp.eq.s16 	%p299, %rs904, 0;
	@%p299 bra 	$L__BB3_314;
	mov.pred 	%p643, %p170;
	bra.uni 	$L__BB3_409;
$L__BB3_360:
	ld.local.s8 	%rs700, [%rd35+8];
	setp.eq.s16 	%p229, %rs700, 0;
	mov.pred 	%p643, %p166;
	@%p229 bra 	$L__BB3_409;
	setp.lt.s16 	%p231, %rs699, %rs700;
	mov.pred 	%p643, %p170;
	@%p231 bra 	$L__BB3_409;
	setp.ne.s16 	%p233, %rs699, %rs700;
	mov.pred 	%p643, %p166;
	@%p233 bra 	$L__BB3_409;
	ld.local.s8 	%rs701, [%rd34+9];
	setp.ne.s16 	%p234, %rs701, 0;
	@%p234 bra 	$L__BB3_366;
	ld.local.u8 	%rs903, [%rd35+9];
	setp.eq.s16 	%p297, %rs903, 0;
	@%p297 bra 	$L__BB3_314;
	mov.pred 	%p643, %p170;
	bra.uni 	$L__BB3_409;
$L__BB3_366:
	ld.local.s8 	%rs702, [%rd35+9];
	setp.eq.s16 	%p236, %rs702, 0;
	mov.pred 	%p643, %p166;
	@%p236 bra 	$L__BB3_409;
	setp.lt.s16 	%p238, %rs701, %rs702;
	mov.pred 	%p643, %p170;
	@%p238 bra 	$L__BB3_409;
	setp.ne.s16 	%p240, %rs701, %rs702;
	mov.pred 	%p643, %p166;
	@%p240 bra 	$L__BB3_409;
	ld.local.s8 	%rs703, [%rd34+10];
	setp.ne.s16 	%p241, %rs703, 0;
	@%p241 bra 	$L__BB3_372;
	ld.local.u8 	%rs902, [%rd35+10];
	setp.eq.s16 	%p295, %rs902, 0;
	@%p295 bra 	$L__BB3_314;
	mov.pred 	%p643, %p170;
	bra.uni 	$L__BB3_409;
$L__BB3_372:
	ld.local.s8 	%rs704, [%rd35+10];
	setp.eq.s16 	%p243, %rs704, 0;
	mov.pred 	%p643, %p166;
	@%p243 bra 	$L__BB3_409;
	setp.lt.s16 	%p245, %rs703, %rs704;
	mov.pred 	%p643, %p170;
	@%p245 bra 	$L__BB3_409;
	setp.ne.s16 	%p247, %rs703, %rs704;
	mov.pred 	%p643, %p166;
	@%p247 bra 	$L__BB3_409;
	ld.local.s8 	%rs705, [%rd34+11];
	setp.ne.s16 	%p248, %rs705, 0;
	@%p248 bra 	$L__BB3_378;
	ld.local.u8 	%rs901, [%rd35+11];
	setp.eq.s16 	%p293, %rs901, 0;
	@%p293 bra 	$L__BB3_314;
	mov.pred 	%p643, %p170;
	bra.uni 	$L__BB3_409;
$L__BB3_378:
	ld.local.s8 	%rs706, [%rd35+11];
	setp.eq.s16 	%p250, %rs706, 0;
	mov.pred 	%p643, %p166;
	@%p250 bra 	$L__BB3_409;
	setp.lt.s16 	%p252, %rs705, %rs706;
	mov.pred 	%p643, %p170;
	@%p252 bra 	$L__BB3_409;
	setp.ne.s16 	%p254, %rs705, %rs706;
	mov.pred 	%p643, %p166;
	@%p254 bra 	$L__BB3_409;
	ld.local.s8 	%rs707, [%rd34+12];
	setp.ne.s16 	%p255, %rs707, 0;
	@%p255 bra 	$L__BB3_384;
	ld.local.u8 	%rs900, [%rd35+12];
	setp.eq.s16 	%p291, %rs900, 0;
	@%p291 bra 	$L__BB3_314;
	mov.pred 	%p643, %p170;
	bra.uni 	$L__BB3_409;
$L__BB3_384:
	ld.local.s8 	%rs708, [%rd35+12];
	setp.eq.s16 	%p257, %rs708, 0;
	mov.pred 	%p643, %p166;
	@%p257 bra 	$L__BB3_409;
	setp.lt.s16 	%p259, %rs707, %rs708;
	mov.pred 	%p643, %p170;
	@%p259 bra 	$L__BB3_409;
	setp.ne.s16 	%p261, %rs707, %rs708;
	mov.pred 	%p643, %p166;
	@%p261 bra 	$L__BB3_409;
	ld.local.s8 	%rs709, [%rd34+13];
	setp.ne.s16 	%p262, %rs709, 0;
	@%p262 bra 	$L__BB3_390;
	ld.local.u8 	%rs899, [%rd35+13];
	setp.eq.s16 	%p289, %rs899, 0;
	@%p289 bra 	$L__BB3_314;
	mov.pred 	%p643, %p170;
	bra.uni 	$L__BB3_409;
$L__BB3_390:
	ld.local.s8 	%rs710, [%rd35+13];
	setp.eq.s16 	%p264, %rs710, 0;
	mov.pred 	%p643, %p166;
	@%p264 bra 	$L__BB3_409;
	setp.lt.s16 	%p266, %rs709, %rs710;
	mov.pred 	%p643, %p170;
	@%p266 bra 	$L__BB3_409;
	setp.ne.s16 	%p268, %rs709, %rs710;
	mov.pred 	%p643, %p166;
	@%p268 bra 	$L__BB3_409;
	ld.local.s8 	%rs711, [%rd34+14];
	setp.ne.s16 	%p269, %rs711, 0;
	@%p269 bra 	$L__BB3_396;
	ld.local.u8 	%rs898, [%rd35+14];
	setp.eq.s16 	%p287, %rs898, 0;
	@%p287 bra 	$L__BB3_314;
	mov.pred 	%p643, %p170;
	bra.uni 	$L__BB3_409;
$L__BB3_396:
	ld.local.s8 	%rs712, [%rd35+14];
	setp.eq.s16 	%p271, %rs712, 0;
	mov.pred 	%p643, %p166;
	@%p271 bra 	$L__BB3_409;
	setp.lt.s16 	%p273, %rs711, %rs712;
	mov.pred 	%p643, %p170;
	@%p273 bra 	$L__BB3_409;
	setp.ne.s16 	%p275, %rs711, %rs712;
	mov.pred 	%p643, %p166;
	@%p275 bra 	$L__BB3_409;
	ld.local.s8 	%rs713, [%rd34+15];
	setp.ne.s16 	%p276, %rs713, 0;
	@%p276 bra 	$L__BB3_402;
	ld.local.u8 	%rs897, [%rd35+15];
	setp.eq.s16 	%p285, %rs897, 0;
	@%p285 bra 	$L__BB3_314;
	mov.pred 	%p643, %p170;
	bra.uni 	$L__BB3_409;
$L__BB3_402:
	ld.local.s8 	%rs714, [%rd35+15];
	setp.eq.s16 	%p278, %rs714, 0;
	mov.pred 	%p643, %p166;
	@%p278 bra 	$L__BB3_409;
	setp.lt.s16 	%p280, %rs713, %rs714;
	mov.pred 	%p643, %p170;
	@%p280 bra 	$L__BB3_409;
	setp.eq.s16 	%p282, %rs713, %rs714;
	setp.lt.u32 	%p283, %r49, 2;
	and.pred  	%p284, %p282, %p283;
	mov.pred 	%p643, %p166;
	@%p284 bra 	$L__BB3_405;
	bra.uni 	$L__BB3_409;
$L__BB3_405:
	add.s32 	%r49, %r49, 1;
	ld.local.u8 	%rs1163, [%rd34+16];
	ld.local.u8 	%rs1162, [%rd35+16];
	bra.uni 	$L__BB3_313;
$L__BB3_406:
	and.b16  	%rs889, %rs1163, 255;
	setp.ne.s16 	%p167, %rs889, 0;
	and.b16  	%rs890, %rs1162, 255;
	setp.eq.s16 	%p168, %rs890, 0;
	and.pred  	%p169, %p167, %p168;
	mov.pred 	%p166, -1;
	mov.pred 	%p643, %p166;
	@%p169 bra 	$L__BB3_409;
	cvt.s16.s8 	%rs891, %rs1162;
	and.b16  	%rs892, %rs1162, 255;
	setp.ne.s16 	%p171, %rs892, 0;
	cvt.s16.s8 	%rs893, %rs1163;
	and.b16  	%rs894, %rs1163, 255;
	setp.eq.s16 	%p172, %rs894, 0;
	and.pred  	%p173, %p172, %p171;
	setp.lt.s16 	%p174, %rs893, %rs891;
	or.pred  	%p175, %p173, %p174;
	mov.pred 	%p170, 0;
	mov.pred 	%p643, %p170;
	@%p175 bra 	$L__BB3_409;
	and.b16  	%rs895, %rs1162, 255;
	and.b16  	%rs896, %rs1163, 255;
	setp.eq.s16 	%p177, %rs896, %rs895;
	mov.pred 	%p643, %p166;
	@%p177 bra 	$L__BB3_315;
$L__BB3_409:
	not.pred 	%p317, %p643;
	@%p317 bra 	$L__BB3_411;
$L__BB3_410:
	mov.u16 	%rs1164, %rs587;
	mov.u16 	%rs1165, %rs588;
	mov.u16 	%rs1166, %rs589;
	mov.u16 	%rs1167, %rs590;
	mov.u16 	%rs1168, %rs591;
	mov.u16 	%rs1169, %rs592;
	mov.u16 	%rs1170, %rs593;
	mov.u16 	%rs1171, %rs594;
	mov.u16 	%rs1172, %rs595;
	mov.u16 	%rs1173, %rs596;
	mov.u16 	%rs1174, %rs597;
	mov.u16 	%rs1175, %rs598;
	mov.u16 	%rs1176, %rs599;
	mov.u16 	%rs1177, %rs600;
	mov.u16 	%rs1178, %rs601;
	mov.u16 	%rs1179, %rs602;
	mov.u16 	%rs1180, %rs603;
	mov.u16 	%rs1181, %rs604;
	mov.u16 	%rs1182, %rs605;
	mov.u16 	%rs1183, %rs606;
	mov.u16 	%rs1184, %rs607;
	mov.u16 	%rs1185, %rs608;
	mov.u16 	%rs1186, %rs609;
	mov.u16 	%rs1187, %rs610;
	mov.u16 	%rs1188, %rs611;
	mov.u16 	%rs1189, %rs612;
	mov.u16 	%rs1190, %rs613;
	mov.u16 	%rs1191, %rs614;
	mov.u16 	%rs1192, %rs615;
	mov.u16 	%rs1193, %rs616;
	mov.u16 	%rs1194, %rs617;
	mov.u16 	%rs1195, %rs618;
	mov.u16 	%rs1196, %rs619;
	mov.u16 	%rs1197, %rs620;
	mov.u16 	%rs1198, %rs621;
	mov.u16 	%rs1199, %rs622;
	mov.u16 	%rs1200, %rs623;
	mov.u16 	%rs1201, %rs624;
	mov.u16 	%rs1202, %rs625;
	mov.u16 	%rs1203, %rs626;
	mov.u16 	%rs1204, %rs627;
	mov.u16 	%rs1205, %rs628;
	mov.u16 	%rs1206, %rs629;
	mov.u16 	%rs1207, %rs630;
	mov.u16 	%rs1208, %rs631;
	mov.u16 	%rs1209, %rs632;
	mov.u16 	%rs1210, %rs633;
	mov.u16 	%rs1211, %rs634;
	mov.u32 	%r1684, %r47;
$L__BB3_411:
	bar.sync 	0;
	mov.u32 	%r562, _ZZN3cub18CUB_300001_SM_10006detail10merge_sort30DeviceMergeSortBlockSortKernelINS2_10policy_hubIN6thrust24THRUST_300001_SM_1000_NS6detail15normal_iteratorINS6_10device_ptrI9KeyStringEEEEE9Policy600ESC_NS8_INS9_IlEEEESC_SG_jN4cuda3std3__44lessISA_EESA_lEEvbT0_T1_T2_T3_T4_PT6_PT7_T5_NS1_7vsmem_tEE19static_temp_storage;
	mad.lo.s32 	%r563, %r26, 48, %r562;
	mad.lo.s32 	%r564, %r26, -40, %r563;
	st.shared.u64 	[%r564], %rd109;
	bar.sync 	0;
	shl.b32 	%r565, %r1684, 3;
	add.s32 	%r566, %r562, %r565;
	ld.shared.u64 	%rd109, [%r566];
	shl.b32 	%r1678, %r32, 1;
	setp.lt.u32 	%p318, %r32, 129;
	@%p318 bra 	$L__BB3_211;
	ld.param.s8 	%rs962, [_ZN3cub18CUB_300001_SM_10006detail10merge_sort30DeviceMergeSortBlockSortKernelINS2_10policy_hubIN6thrust24THRUST_300001_SM_1000_NS6detail15normal_iteratorINS6_10device_ptrI9KeyStringEEEEE9Policy600ESC_NS8_INS9_IlEEEESC_SG_jN4cuda3std3__44lessISA_EESA_lEEvbT0_T1_T2_T3_T4_PT6_PT7_T5_NS1_7vsmem_tE_param_0];
	mov.u32 	%r567, %ctaid.x;
	shl.b32 	%r568, %r567, 8;
	cvt.u64.u32 	%rd37, %r568;
	bar.sync 	0;
	setp.eq.s16 	%p319, %rs962, 0;
	@%p319 bra 	$L__BB3_421;
	cvt.u32.u16 	%r569, %rs1179;
	cvt.u32.u16 	%r570, %rs1178;
	prmt.b32 	%r571, %r570, %r569, 0x3340U;
	cvt.u32.u16 	%r572, %rs1177;
	cvt.u32.u16 	%r573, %rs1176;
	prmt.b32 	%r574, %r573, %r572, 0x3340U;
	prmt.b32 	%r575, %r574, %r571, 0x5410U;
	cvt.u32.u16 	%r576, %rs1175;
	cvt.u32.u16 	%r577, %rs1174;
	prmt.b32 	%r578, %r577, %r576, 0x3340U;
	cvt.u32.u16 	%r579, %rs1173;
	cvt.u32.u16 	%r580, %rs1172;
	prmt.b32 	%r581, %r580, %r579, 0x3340U;
	prmt.b32 	%r582, %r581, %r578, 0x5410U;
	cvt.u32.u16 	%r583, %rs1171;
	cvt.u32.u16 	%r584, %rs1170;
	prmt.b32 	%r585, %r584, %r583, 0x3340U;
	cvt.u32.u16 	%r586, %rs1169;
	cvt.u32.u16 	%r587, %rs1168;
	prmt.b32 	%r588, %r587, %r586, 0x3340U;
	prmt.b32 	%r589, %r588, %r585, 0x5410U;
	cvt.u32.u16 	%r590, %rs1167;
	cvt.u32.u16 	%r591, %rs1166;
	prmt.b32 	%r592, %r591, %r590, 0x3340U;
	cvt.u32.u16 	%r593, %rs1165;
	cvt.u32.u16 	%r594, %rs1164;
	prmt.b32 	%r595, %r594, %r593, 0x3340U;
	prmt.b32 	%r596, %r595, %r592, 0x5410U;
	st.shared.v4.b32 	[%r31], {%r596, %r589, %r582, %r575};
	cvt.u32.u16 	%r597, %rs1195;
	cvt.u32.u16 	%r598, %rs1194;
	prmt.b32 	%r599, %r598, %r597, 0x3340U;
	cvt.u32.u16 	%r600, %rs1193;
	cvt.u32.u16 	%r601, %rs1192;
	prmt.b32 	%r602, %r601, %r600, 0x3340U;
	prmt.b32 	%r603, %r602, %r599, 0x5410U;
	cvt.u32.u16 	%r604, %rs1191;
	cvt.u32.u16 	%r605, %rs1190;
	prmt.b32 	%r606, %r605, %r604, 0x3340U;
	cvt.u32.u16 	%r607, %rs1189;
	cvt.u32.u16 	%r608, %rs1188;
	prmt.b32 	%r609, %r608, %r607, 0x3340U;
	prmt.b32 	%r610, %r609, %r606, 0x5410U;
	cvt.u32.u16 	%r611, %rs1187;
	cvt.u32.u16 	%r612, %rs1186;
	prmt.b32 	%r613, %r612, %r611, 0x3340U;
	cvt.u32.u16 	%r614, %rs1185;
	cvt.u32.u16 	%r615, %rs1184;
	prmt.b32 	%r616, %r615, %r614, 0x3340U;
	prmt.b32 	%r617, %r616, %r613, 0x5410U;
	cvt.u32.u16 	%r618, %rs1183;
	cvt.u32.u16 	%r619, %rs1182;
	prmt.b32 	%r620, %r619, %r618, 0x3340U;
	cvt.u32.u16 	%r621, %rs1181;
	cvt.u32.u16 	%r622, %rs1180;
	prmt.b32 	%r623, %r622, %r621, 0x3340U;
	prmt.b32 	%r624, %r623, %r620, 0x5410U;
	st.shared.v4.b32 	[%r31+16], {%r624, %r617, %r610, %r603};
	cvt.u32.u16 	%r625, %rs1211;
	cvt.u32.u16 	%r626, %rs1210;
	prmt.b32 	%r627, %r626, %r625, 0x3340U;
	cvt.u32.u16 	%r628, %rs1209;
	cvt.u32.u16 	%r629, %rs1208;
	prmt.b32 	%r630, %r629, %r628, 0x3340U;
	prmt.b32 	%r631, %r630, %r627, 0x5410U;
	cvt.u32.u16 	%r632, %rs1207;
	cvt.u32.u16 	%r633, %rs1206;
	prmt.b32 	%r634, %r633, %r632, 0x3340U;
	cvt.u32.u16 	%r635, %rs1205;
	cvt.u32.u16 	%r636, %rs1204;
	prmt.b32 	%r637, %r636, %r635, 0x3340U;
	prmt.b32 	%r638, %r637, %r634, 0x5410U;
	cvt.u32.u16 	%r639, %rs1203;
	cvt.u32.u16 	%r640, %rs1202;
	prmt.b32 	%r641, %r640, %r639, 0x3340U;
	cvt.u32.u16 	%r642, %rs1201;
	cvt.u32.u16 	%r643, %rs1200;
	prmt.b32 	%r644, %r643, %r642, 0x3340U;
	prmt.b32 	%r645, %r644, %r641, 0x5410U;
	cvt.u32.u16 	%r646, %rs1199;
	cvt.u32.u16 	%r647, %rs1198;
	prmt.b32 	%r648, %r647, %r646, 0x3340U;
	cvt.u32.u16 	%r649, %rs1197;
	cvt.u32.u16 	%r650, %rs1196;
	prmt.b32 	%r651, %r650, %r649, 0x3340U;
	prmt.b32 	%r652, %r651, %r648, 0x5410U;
	st.shared.v4.b32 	[%r31+32], {%r652, %r645, %r638, %r631};
	bar.warp.sync 	-1;
	ld.shared.v4.b32 	{%r653, %r654, %r655, %r656}, [%r31];
	bfe.u32 	%r657, %r656, 24, 8;
	cvt.u16.u32 	%rs765, %r657;
	bfe.u32 	%r658, %r656, 16, 8;
	cvt.u16.u32 	%rs766, %r658;
	bfe.u32 	%r659, %r656, 8, 8;
	cvt.u16.u32 	%rs767, %r659;
	bfe.u32 	%r660, %r656, 0, 8;
	cvt.u16.u32 	%rs768, %r660;
	bfe.u32 	%r661, %r655, 24, 8;
	cvt.u16.u32 	%rs769, %r661;
	bfe.u32 	%r662, %r655, 16, 8;
	cvt.u16.u32 	%rs770, %r662;
	bfe.u32 	%r663, %r655, 8, 8;
	cvt.u16.u32 	%rs771, %r663;
	bfe.u32 	%r664, %r655, 0, 8;
	cvt.u16.u32 	%rs772, %r664;
	bfe.u32 	%r665, %r654, 24, 8;
	cvt.u16.u32 	%rs773, %r665;
	bfe.u32 	%r666, %r654, 16, 8;
	cvt.u16.u32 	%rs774, %r666;
	bfe.u32 	%r667, %r654, 8, 8;
	cvt.u16.u32 	%rs775, %r667;
	bfe.u32 	%r668, %r654, 0, 8;
	cvt.u16.u32 	%rs776, %r668;
	bfe.u32 	%r669, %r653, 24, 8;
	cvt.u16.u32 	%rs777, %r669;
	bfe.u32 	%r670, %r653, 16, 8;
	cvt.u16.u32 	%rs778, %r670;
	bfe.u32 	%r671, %r653, 8, 8;
	cvt.u16.u32 	%rs779, %r671;
	bfe.u32 	%r672, %r653, 0, 8;
	cvt.u16.u32 	%rs780, %r672;
	ld.shared.v4.b32 	{%r673, %r674, %r675, %r676}, [%r31+16];
	bfe.u32 	%r677, %r676, 24, 8;
	cvt.u16.u32 	%rs781, %r677;
	bfe.u32 	%r678, %r676, 16, 8;
	cvt.u16.u32 	%rs782, %r678;
	bfe.u32 	%r679, %r676, 8, 8;
	cvt.u16.u32 	%rs783, %r679;
	bfe.u32 	%r680, %r676, 0, 8;
	cvt.u16.u32 	%rs784, %r680;
	bfe.u32 	%r681, %r675, 24, 8;
	cvt.u16.u32 	%rs785, %r681;
	bfe.u32 	%r682, %r675, 16, 8;
	cvt.u16.u32 	%rs786, %r682;
	bfe.u32 	%r683, %r675, 8, 8;
	cvt.u16.u32 	%rs787, %r683;
	bfe.u32 	%r684, %r675, 0, 8;
	cvt.u16.u32 	%rs788, %r684;
	bfe.u32 	%r685, %r674, 24, 8;
	cvt.u16.u32 	%rs789, %r685;
	bfe.u32 	%r686, %r674, 16, 8;
	cvt.u16.u32 	%rs790, %r686;
	bfe.u32 	%r687, %r674, 8, 8;
	cvt.u16.u32 	%rs791, %r687;
	bfe.u32 	%r688, %r674, 0, 8;
	cvt.u16.u32 	%rs792, %r688;
	bfe.u32 	%r689, %r673, 24, 8;
	cvt.u16.u32 	%rs793, %r689;
	bfe.u32 	%r690, %r673, 16, 8;
	cvt.u16.u32 	%rs794, %r690;
	bfe.u32 	%r691, %r673, 8, 8;
	cvt.u16.u32 	%rs795, %r691;
	bfe.u32 	%r692, %r673, 0, 8;
	cvt.u16.u32 	%rs796, %r692;
	ld.shared.v4.b32 	{%r693, %r694, %r695, %r696}, [%r31+32];
	bfe.u32 	%r697, %r696, 24, 8;
	cvt.u16.u32 	%rs797, %r697;
	bfe.u32 	%r698, %r696, 16, 8;
	cvt.u16.u32 	%rs798, %r698;
	bfe.u32 	%r699, %r696, 8, 8;
	cvt.u16.u32 	%rs799, %r699;
	bfe.u32 	%r700, %r696, 0, 8;
	cvt.u16.u32 	%rs800, %r700;
	bfe.u32 	%r701, %r695, 24, 8;
	cvt.u16.u32 	%rs801, %r701;
	bfe.u32 	%r702, %r695, 16, 8;
	cvt.u16.u32 	%rs802, %r702;
	bfe.u32 	%r703, %r695, 8, 8;
	cvt.u16.u32 	%rs803, %r703;
	bfe.u32 	%r704, %r695, 0, 8;
	cvt.u16.u32 	%rs804, %r704;
	bfe.u32 	%r705, %r694, 24, 8;
	cvt.u16.u32 	%rs805, %r705;
	bfe.u32 	%r706, %r694, 16, 8;
	cvt.u16.u32 	%rs806, %r706;
	bfe.u32 	%r707, %r694, 8, 8;
	cvt.u16.u32 	%rs807, %r707;
	bfe.u32 	%r708, %r694, 0, 8;
	cvt.u16.u32 	%rs808, %r708;
	bfe.u32 	%r709, %r693, 24, 8;
	cvt.u16.u32 	%rs809, %r709;
	bfe.u32 	%r710, %r693, 16, 8;
	cvt.u16.u32 	%rs810, %r710;
	bfe.u32 	%r711, %r693, 8, 8;
	cvt.u16.u32 	%rs811, %r711;
	bfe.u32 	%r712, %r693, 0, 8;
	cvt.u16.u32 	%rs812, %r712;
	setp.ne.s32 	%p320, %r26, 0;
	@%p320 bra 	$L__BB3_415;
	st.volatile.shared.u32 	[_ZZN3cub18CUB_300001_SM_10006detail10merge_sort30DeviceMergeSortBlockSortKernelINS2_10policy_hubIN6thrust24THRUST_300001_SM_1000_NS6detail15normal_iteratorINS6_10device_ptrI9KeyStringEEEEE9Policy600ESC_NS8_INS9_IlEEEESC_SG_jN4cuda3std3__44lessISA_EESA_lEEvbT0_T1_T2_T3_T4_PT6_PT7_T5_NS1_7vsmem_tEE19static_temp_storage+12288], %r25;
$L__BB3_415:
	bar.sync 	0;
	ld.volatile.shared.u32 	%r713, [_ZZN3cub18CUB_300001_SM_10006detail10merge_sort30DeviceMergeSortBlockSortKernelINS2_10policy_hubIN6thrust24THRUST_300001_SM_1000_NS6detail15normal_iteratorINS6_10device_ptrI9KeyStringEEEEE9Policy600ESC_NS8_INS9_IlEEEESC_SG_jN4cuda3std3__44lessISA_EESA_lEEvbT0_T1_T2_T3_T4_PT6_PT7_T5_NS1_7vsmem_tEE19static_temp_storage+12288];
	and.b32  	%r714, %r26, 992;
	cvt.u64.u32 	%rd61, %r714;
	add.s64 	%rd62, %rd37, %rd61;
	and.b32  	%r715, %r26, 31;
	cvt.u64.u32 	%rd63, %r715;
	add.s64 	%rd38, %rd62, %rd63;
	setp.ge.s32 	%p321, %r26, %r713;
	@%p321 bra 	$L__BB3_417;
	mad.lo.s64 	%rd64, %rd38, 48, %rd3;
	st.global.u8 	[%rd64], %rs780;
	st.global.u8 	[%rd64+1], %rs779;
	st.global.u8 	[%rd64+2], %rs778;
	st.global.u8 	[%rd64+3], %rs777;
	st.global.u8 	[%rd64+4], %rs776;
	st.global.u8 	[%rd64+5], %rs775;
	st.global.u8 	[%rd64+6], %rs774;
	st.global.u8 	[%rd64+7], %rs773;
	st.global.u8 	[%rd64+8], %rs772;
	st.global.u8 	[%rd64+9], %rs771;
	st.global.u8 	[%rd64+10], %rs770;
	st.global.u8 	[%rd64+11], %rs769;
	st.global.u8 	[%rd64+12], %rs768;
	st.global.u8 	[%rd64+13], %rs767;
	st.global.u8 	[%rd64+14], %rs766;
	st.global.u8 	[%rd64+15], %rs765;
	st.global.u8 	[%rd64+16], %rs796;
	st.global.u8 	[%rd64+17], %rs795;
	st.global.u8 	[%rd64+18], %rs794;
	st.global.u8 	[%rd64+19], %rs793;
	st.global.u8 	[%rd64+20], %rs792;
	st.global.u8 	[%rd64+21], %rs791;
	st.global.u8 	[%rd64+22], %rs790;
	st.global.u8 	[%rd64+23], %rs789;
	st.global.u8 	[%rd64+24], %rs788;
	st.global.u8 	[%rd64+25], %rs787;
	st.global.u8 	[%rd64+26], %rs786;
	st.global.u8 	[%rd64+27], %rs785;
	st.global.u8 	[%rd64+28], %rs784;
	st.global.u8 	[%rd64+29], %rs783;
	st.global.u8 	[%rd64+30], %rs782;
	st.global.u8 	[%rd64+31], %rs781;
	st.global.u8 	[%rd64+32], %rs812;
	st.global.u8 	[%rd64+33], %rs811;
	st.global.u8 	[%rd64+34], %rs810;
	st.global.u8 	[%rd64+35], %rs809;
	st.global.u8 	[%rd64+36], %rs808;
	st.global.u8 	[%rd64+37], %rs807;
	st.global.u8 	[%rd64+38], %rs806;
	st.global.u8 	[%rd64+39], %rs805;
	st.global.u8 	[%rd64+40], %rs804;
	st.global.u8 	[%rd64+41], %rs803;
	st.global.u8 	[%rd64+42], %rs802;
	st.global.u8 	[%rd64+43], %rs801;
	st.global.u8 	[%rd64+44], %rs800;
	st.global.u8 	[%rd64+45], %rs799;
	st.global.u8 	[%rd64+46], %rs798;
	st.global.u8 	[%rd64+47], %rs797;
$L__BB3_417:
	setp.ne.s32 	%p322, %r26, 0;
	bar.sync 	0;
	st.shared.u64 	[%r30], %rd109;
	bar.warp.sync 	-1;
	ld.shared.u64 	%rd39, [%r30];
	@%p322 bra 	$L__BB3_419;
	st.volatile.shared.u32 	[_ZZN3cub18CUB_300001_SM_10006detail10merge_sort30DeviceMergeSortBlockSortKernelINS2_10policy_hubIN6thrust24THRUST_300001_SM_1000_NS6detail15normal_iteratorINS6_10device_ptrI9KeyStringEEEEE9Policy600ESC_NS8_INS9_IlEEEESC_SG_jN4cuda3std3__44lessISA_EESA_lEEvbT0_T1_T2_T3_T4_PT6_PT7_T5_NS1_7vsmem_tEE19static_temp_storage+2048], %r25;
$L__BB3_419:
	bar.sync 	0;
	ld.volatile.shared.u32 	%r716, [_ZZN3cub18CUB_300001_SM_10006detail10merge_sort30DeviceMergeSortBlockSortKernelINS2_10policy_hubIN6thrust24THRUST_300001_SM_1000_NS6detail15normal_iteratorINS6_10device_ptrI9KeyStringEEEEE9Policy600ESC_NS8_INS9_IlEEEESC_SG_jN4cuda3std3__44lessISA_EESA_lEEvbT0_T1_T2_T3_T4_PT6_PT7_T5_NS1_7vsmem_tEE19static_temp_storage+2048];
	shl.b64 	%rd65, %rd38, 3;
	add.s64 	%rd40, %rd4, %rd65;
	setp.ge.s32 	%p323, %r26, %r716;
	@%p323 bra 	$L__BB3_429;
	st.global.u64 	[%rd40], %rd39;
	bra.uni 	$L__BB3_429;
$L__BB3_421:
	cvt.u32.u16 	%r717, %rs1179;
	cvt.u32.u16 	%r718, %rs1178;
	prmt.b32 	%r719, %r718, %r717, 0x3340U;
	cvt.u32.u16 	%r720, %rs1177;
	cvt.u32.u16 	%r721, %rs1176;
	prmt.b32 	%r722, %r721, %r720, 0x3340U;
	prmt.b32 	%r723, %r722, %r719, 0x5410U;
	cvt.u32.u16 	%r724, %rs1175;
	cvt.u32.u16 	%r725, %rs1174;
	prmt.b32 	%r726, %r725, %r724, 0x3340U;
	cvt.u32.u16 	%r727, %rs1173;
	cvt.u32.u16 	%r728, %rs1172;
	prmt.b32 	%r729, %r728, %r727, 0x3340U;
	prmt.b32 	%r730, %r729, %r726, 0x5410U;
	cvt.u32.u16 	%r731, %rs1171;
	cvt.u32.u16 	%r732, %rs1170;
	prmt.b32 	%r733, %r732, %r731, 0x3340U;
	cvt.u32.u16 	%r734, %rs1169;
	cvt.u32.u16 	%r735, %rs1168;
	prmt.b32 	%r736, %r735, %r734, 0x3340U;
	prmt.b32 	%r737, %r736, %r733, 0x5410U;
	cvt.u32.u16 	%r738, %rs1167;
	cvt.u32.u16 	%r739, %rs1166;
	prmt.b32 	%r740, %r739, %r738, 0x3340U;
	cvt.u32.u16 	%r741, %rs1165;
	cvt.u32.u16 	%r742, %rs1164;
	prmt.b32 	%r743, %r742, %r741, 0x3340U;
	prmt.b32 	%r744, %r743, %r740, 0x5410U;
	st.shared.v4.b32 	[%r31], {%r744, %r737, %r730, %r723};
	cvt.u32.u16 	%r745, %rs1195;
	cvt.u32.u16 	%r746, %rs1194;
	prmt.b32 	%r747, %r746, %r745, 0x3340U;
	cvt.u32.u16 	%r748, %rs1193;
	cvt.u32.u16 	%r749, %rs1192;
	prmt.b32 	%r750, %r749, %r748, 0x3340U;
	prmt.b32 	%r751, %r750, %r747, 0x5410U;
	cvt.u32.u16 	%r752, %rs1191;
	cvt.u32.u16 	%r753, %rs1190;
	prmt.b32 	%r754, %r753, %r752, 0x3340U;
	cvt.u32.u16 	%r755, %rs1189;
	cvt.u32.u16 	%r756, %rs1188;
	prmt.b32 	%r757, %r756, %r755, 0x3340U;
	prmt.b32 	%r758, %r757, %r754, 0x5410U;
	cvt.u32.u16 	%r759, %rs1187;
	cvt.u32.u16 	%r760, %rs1186;
	prmt.b32 	%r761, %r760, %r759, 0x3340U;
	cvt.u32.u16 	%r762, %rs1185;
	cvt.u32.u16 	%r763, %rs1184;
	prmt.b32 	%r764, %r763, %r762, 0x3340U;
	prmt.b32 	%r765, %r764, %r761, 0x5410U;
	cvt.u32.u16 	%r766, %rs1183;
	cvt.u32.u16 	%r767, %rs1182;
	prmt.b32 	%r768, %r767, %r766, 0x3340U;
	cvt.u32.u16 	%r769, %rs1181;
	cvt.u32.u16 	%r770, %rs1180;
	prmt.b32 	%r771, %r770, %r769, 0x3340U;
	prmt.b32 	%r772, %r771, %r768, 0x5410U;
	st.shared.v4.b32 	[%r31+16], {%r772, %r765, %r758, %r751};
	cvt.u32.u16 	%r773, %rs1211;
	cvt.u32.u16 	%r774, %rs1210;
	prmt.b32 	%r775, %r774, %r773, 0x3340U;
	cvt.u32.u16 	%r776, %rs1209;
	cvt.u32.u16 	%r777, %rs1208;
	prmt.b32 	%r778, %r777, %r776, 0x3340U;
	prmt.b32 	%r779, %r778, %r775, 0x5410U;
	cvt.u32.u16 	%r780, %rs1207;
	cvt.u32.u16 	%r781, %rs1206;
	prmt.b32 	%r782, %r781, %r780, 0x3340U;
	cvt.u32.u16 	%r783, %rs1205;
	cvt.u32.u16 	%r784, %rs1204;
	prmt.b32 	%r785, %r784, %r783, 0x3340U;
	prmt.b32 	%r786, %r785, %r782, 0x5410U;
	cvt.u32.u16 	%r787, %rs1203;
	cvt.u32.u16 	%r788, %rs1202;
	prmt.b32 	%r789, %r788, %r787, 0x3340U;
	cvt.u32.u16 	%r790, %rs1201;
	cvt.u32.u16 	%r791, %rs1200;
	prmt.b32 	%r792, %r791, %r790, 0x3340U;
	prmt.b32 	%r793, %r792, %r789, 0x5410U;
	cvt.u32.u16 	%r794, %rs1199;
	cvt.u32.u16 	%r795, %rs1198;
	prmt.b32 	%r796, %r795, %r794, 0x3340U;
	cvt.u32.u16 	%r797, %rs1197;
	cvt.u32.u16 	%r798, %rs1196;
	prmt.b32 	%r799, %r798, %r797, 0x3340U;
	prmt.b32 	%r800, %r799, %r796, 0x5410U;
	st.shared.v4.b32 	[%r31+32], {%r800, %r793, %r786, %r779};
	bar.warp.sync 	-1;
	ld.shared.v4.b32 	{%r801, %r802, %r803, %r804}, [%r31];
	bfe.u32 	%r805, %r804, 24, 8;
	cvt.u16.u32 	%rs813, %r805;
	bfe.u32 	%r806, %r804, 16, 8;
	cvt.u16.u32 	%rs814, %r806;
	bfe.u32 	%r807, %r804, 8, 8;
	cvt.u16.u32 	%rs815, %r807;
	bfe.u32 	%r808, %r804, 0, 8;
	cvt.u16.u32 	%rs816, %r808;
	bfe.u32 	%r809, %r803, 24, 8;
	cvt.u16.u32 	%rs817, %r809;
	bfe.u32 	%r810, %r803, 16, 8;
	cvt.u16.u32 	%rs818, %r810;
	bfe.u32 	%r811, %r803, 8, 8;
	cvt.u16.u32 	%rs819, %r811;
	bfe.u32 	%r812, %r803, 0, 8;
	cvt.u16.u32 	%rs820, %r812;
	bfe.u32 	%r813, %r802, 24, 8;
	cvt.u16.u32 	%rs821, %r813;
	bfe.u32 	%r814, %r802, 16, 8;
	cvt.u16.u32 	%rs822, %r814;
	bfe.u32 	%r815, %r802, 8, 8;
	cvt.u16.u32 	%rs823, %r815;
	bfe.u32 	%r816, %r802, 0, 8;
	cvt.u16.u32 	%rs824, %r816;
	bfe.u32 	%r817, %r801, 24, 8;
	cvt.u16.u32 	%rs825, %r817;
	bfe.u32 	%r818, %r801, 16, 8;
	cvt.u16.u32 	%rs826, %r818;
	bfe.u32 	%r819, %r801, 8, 8;
	cvt.u16.u32 	%rs827, %r819;
	bfe.u32 	%r820, %r801, 0, 8;
	cvt.u16.u32 	%rs828, %r820;
	ld.shared.v4.b32 	{%r821, %r822, %r823, %r824}, [%r31+16];
	bfe.u32 	%r825, %r824, 24, 8;
	cvt.u16.u32 	%rs829, %r825;
	bfe.u32 	%r826, %r824, 16, 8;
	cvt.u16.u32 	%rs830, %r826;
	bfe.u32 	%r827, %r824, 8, 8;
	cvt.u16.u32 	%rs831, %r827;
	bfe.u32 	%r828, %r824, 0, 8;
	cvt.u16.u32 	%rs832, %r828;
	bfe.u32 	%r829, %r823, 24, 8;
	cvt.u16.u32 	%rs833, %r829;
	bfe.u32 	%r830, %r823, 16, 8;
	cvt.u16.u32 	%rs834, %r830;
	bfe.u32 	%r831, %r823, 8, 8;
	cvt.u16.u32 	%rs835, %r831;
	bfe.u32 	%r832, %r823, 0, 8;
	cvt.u16.u32 	%rs836, %r832;
	bfe.u32 	%r833, %r822, 24, 8;
	cvt.u16.u32 	%rs837, %r833;
	bfe.u32 	%r834, %r822, 16, 8;
	cvt.u16.u32 	%rs838, %r834;
	bfe.u32 	%r835, %r822, 8, 8;
	cvt.u16.u32 	%rs839, %r835;
	bfe.u32 	%r836, %r822, 0, 8;
	cvt.u16.u32 	%rs840, %r836;
	bfe.u32 	%r837, %r821, 24, 8;
	cvt.u16.u32 	%rs841, %r837;
	bfe.u32 	%r838, %r821, 16, 8;
	cvt.u16.u32 	%rs842, %r838;
	bfe.u32 	%r839, %r821, 8, 8;
	cvt.u16.u32 	%rs843, %r839;
	bfe.u32 	%r840, %r821, 0, 8;
	cvt.u16.u32 	%rs844, %r840;
	ld.shared.v4.b32 	{%r841, %r842, %r843, %r844}, [%r31+32];
	bfe.u32 	%r845, %r844, 24, 8;
	cvt.u16.u32 	%rs845, %r845;
	bfe.u32 	%r846, %r844, 16, 8;
	cvt.u16.u32 	%rs846, %r846;
	bfe.u32 	%r847, %r844, 8, 8;
	cvt.u16.u32 	%rs847, %r847;
	bfe.u32 	%r848, %r844, 0, 8;
	cvt.u16.u32 	%rs848, %r848;
	bfe.u32 	%r849, %r843, 24, 8;
	cvt.u16.u32 	%rs849, %r849;
	bfe.u32 	%r850, %r843, 16, 8;
	cvt.u16.u32 	%rs850, %r850;
	bfe.u32 	%r851, %r843, 8, 8;
	cvt.u16.u32 	%rs851, %r851;
	bfe.u32 	%r852, %r843, 0, 8;
	cvt.u16.u32 	%rs852, %r852;
	bfe.u32 	%r853, %r842, 24, 8;
	cvt.u16.u32 	%rs853, %r853;
	bfe.u32 	%r854, %r842, 16, 8;
	cvt.u16.u32 	%rs854, %r854;
	bfe.u32 	%r855, %r842, 8, 8;
	cvt.u16.u32 	%rs855, %r855;
	bfe.u32 	%r856, %r842, 0, 8;
	cvt.u16.u32 	%rs856, %r856;
	bfe.u32 	%r857, %r841, 24, 8;
	cvt.u16.u32 	%rs857, %r857;
	bfe.u32 	%r858, %r841, 16, 8;
	cvt.u16.u32 	%rs858, %r858;
	bfe.u32 	%r859, %r841, 8, 8;
	cvt.u16.u32 	%rs859, %r859;
	bfe.u32 	%r860, %r841, 0, 8;
	cvt.u16.u32 	%rs860, %r860;
	setp.ne.s32 	%p324, %r26, 0;
	@%p324 bra 	$L__BB3_423;
	st.volatile.shared.u32 	[_ZZN3cub18CUB_300001_SM_10006detail10merge_sort30DeviceMergeSortBlockSortKernelINS2_10policy_hubIN6thrust24THRUST_300001_SM_1000_NS6detail15normal_iteratorINS6_10device_ptrI9KeyStringEEEEE9Policy600ESC_NS8_INS9_IlEEEESC_SG_jN4cuda3std3__44lessISA_EESA_lEEvbT0_T1_T2_T3_T4_PT6_PT7_T5_NS1_7vsmem_tEE19static_temp_storage+12288], %r25;
$L__BB3_423:
	bar.sync 	0;
	ld.volatile.shared.u32 	%r861, [_ZZN3cub18CUB_300001_SM_10006detail10merge_sort30DeviceMergeSortBlockSortKernelINS2_10policy_hubIN6thrust24THRUST_300001_SM_1000_NS6detail15normal_iteratorINS6_10device_ptrI9KeyStringEEEEE9Policy600ESC_NS8_INS9_IlEEEESC_SG_jN4cuda3std3__44lessISA_EESA_lEEvbT0_T1_T2_T3_T4_PT6_PT7_T5_NS1_7vsmem_tEE19static_temp_storage+12288];
	cvt.u64.u32 	%rd66, %r26;
	add.s64 	%rd41, %rd66, %rd37;
	setp.ge.s32 	%p325, %r26, %r861;
	@%p325 bra 	$L__BB3_425;
	ld.param.u64 	%rd101, [_ZN3cub18CUB_300001_SM_10006detail10merge_sort30DeviceMergeSortBlockSortKernelINS2_10policy_hubIN6thrust24THRUST_300001_SM_1000_NS6detail15normal_iteratorINS6_10device_ptrI9KeyStringEEEEE9Policy600ESC_NS8_INS9_IlEEEESC_SG_jN4cuda3std3__44lessISA_EESA_lEEvbT0_T1_T2_T3_T4_PT6_PT7_T5_NS1_7vsmem_tE_param_6];
	cvta.to.global.u64 	%rd67, %rd101;
	mad.lo.s64 	%rd68, %rd41, 48, %rd67;
	st.global.u8 	[%rd68], %rs828;
	st.global.u8 	[%rd68+1], %rs827;
	st.global.u8 	[%rd68+2], %rs826;
	st.global.u8 	[%rd68+3], %rs825;
	st.global.u8 	[%rd68+4], %rs824;
	st.global.u8 	[%rd68+5], %rs823;
	st.global.u8 	[%rd68+6], %rs822;
	st.global.u8 	[%rd68+7], %rs821;
	st.global.u8 	[%rd68+8], %rs820;
	st.global.u8 	[%rd68+9], %rs819;
	st.global.u8 	[%rd68+10], %rs818;
	st.global.u8 	[%rd68+11], %rs817;
	st.global.u8 	[%rd68+12], %rs816;
	st.global.u8 	[%rd68+13], %rs815;
	st.global.u8 	[%rd68+14], %rs814;
	st.global.u8 	[%rd68+15], %rs813;
	st.global.u8 	[%rd68+16], %rs844;
	st.global.u8 	[%rd68+17], %rs843;
	st.global.u8 	[%rd68+18], %rs842;
	st.global.u8 	[%rd68+19], %rs841;
	st.global.u8 	[%rd68+20], %rs840;
	st.global.u8 	[%rd68+21], %rs839;
	st.global.u8 	[%rd68+22], %rs838;
	st.global.u8 	[%rd68+23], %rs837;
	st.global.u8 	[%rd68+24], %rs836;
	st.global.u8 	[%rd68+25], %rs835;
	st.global.u8 	[%rd68+26], %rs834;
	st.global.u8 	[%rd68+27], %rs833;
	st.global.u8 	[%rd68+28], %rs832;
	st.global.u8 	[%rd68+29], %rs831;
	st.global.u8 	[%rd68+30], %rs830;
	st.global.u8 	[%rd68+31], %rs829;
	st.global.u8 	[%rd68+32], %rs860;
	st.global.u8 	[%rd68+33], %rs859;
	st.global.u8 	[%rd68+34], %rs858;
	st.global.u8 	[%rd68+35], %rs857;
	st.global.u8 	[%rd68+36], %rs856;
	st.global.u8 	[%rd68+37], %rs855;
	st.global.u8 	[%rd68+38], %rs854;
	st.global.u8 	[%rd68+39], %rs853;
	st.global.u8 	[%rd68+40], %rs852;
	st.global.u8 	[%rd68+41], %rs851;
	st.global.u8 	[%rd68+42], %rs850;
	st.global.u8 	[%rd68+43], %rs849;
	st.global.u8 	[%rd68+44], %rs848;
	st.global.u8 	[%rd68+45], %rs847;
	st.global.u8 	[%rd68+46], %rs846;
	st.global.u8 	[%rd68+47], %rs845;
$L__BB3_425:
	setp.ne.s32 	%p326, %r26, 0;
	bar.sync 	0;
	st.shared.u64 	[%r30], %rd109;
	bar.warp.sync 	-1;
	ld.shared.u64 	%rd42, [%r30];
	@%p326 bra 	$L__BB3_427;
	st.volatile.shared.u32 	[_ZZN3cub18CUB_300001_SM_10006detail10merge_sort30DeviceMergeSortBlockSortKernelINS2_10policy_hubIN6thrust24THRUST_300001_SM_1000_NS6detail15normal_iteratorINS6_10device_ptrI9KeyStringEEEEE9Policy600ESC_NS8_INS9_IlEEEESC_SG_jN4cuda3std3__44lessISA_EESA_lEEvbT0_T1_T2_T3_T4_PT6_PT7_T5_NS1_7vsmem_tEE19static_temp_storage+2048], %r25;
$L__BB3_427:
	ld.param.u64 	%rd103, [_ZN3cub18CUB_300001_SM_10006detail10merge_sort30DeviceMergeSortBlockSortKernelINS2_10policy_hubIN6thrust24THRUST_300001_SM_1000_NS6detail15normal_iteratorINS6_10device_ptrI9KeyStringEEEEE9Policy600ESC_NS8_INS9_IlEEEESC_SG_jN4cuda3std3__44lessISA_EESA_lEEvbT0_T1_T2_T3_T4_PT6_PT7_T5_NS1_7vsmem_tE_param_7];
	bar.sync 	0;
	ld.volatile.shared.u32 	%r862, [_ZZN3cub18CUB_300001_SM_10006detail10merge_sort30DeviceMergeSortBlockSortKernelINS2_10policy_hubIN6thrust24THRUST_300001_SM_1000_NS6detail15normal_iteratorINS6_10device_ptrI9KeyStringEEEEE9Policy600ESC_NS8_INS9_IlEEEESC_SG_jN4cuda3std3__44lessISA_EESA_lEEvbT0_T1_T2_T3_T4_PT6_PT7_T5_NS1_7vsmem_tEE19static_temp_storage+2048];
	cvta.to.global.u64 	%rd69, %rd103;
	shl.b64 	%rd70, %rd41, 3;
	add.s64 	%rd43, %rd69, %rd70;
	setp.ge.s32 	%p327, %r26, %r862;
	@%p327 bra 	$L__BB3_429;
	st.global.u64 	[%rd43], %rd42;
$L__BB3_429:
	ret;

}
	// .globl	_ZN3cub18CUB_300001_SM_10006detail10merge_sort30DeviceMergeSortPartitionKernelIN6thrust24THRUST_300001_SM_1000_NS6detail15normal_iteratorINS5_10device_ptrI9KeyStringEEEEjN4cuda3std3__44lessIS9_EES9_EEvbT_PT2_T0_SK_PSK_T1_SK_i
.visible .entry _ZN3cub18CUB_300001_SM_10006detail10merge_sort30DeviceMergeSortPartitionKernelIN6thrust24THRUST_300001_SM_1000_NS6detail15normal_iteratorINS5_10device_ptrI9KeyStringEEEEjN4cuda3std3__44lessIS9_EES9_EEvbT_PT2_T0_SK_PSK_T1_SK_i(
	.param .u8 _ZN3cub18CUB_300001_SM_10006detail10merge_sort30DeviceMergeSortPartitionKernelIN6thrust24THRUST_300001_SM_1000_NS6detail15normal_iteratorINS5_10device_ptrI9KeyStringEEEEjN4cuda3std3__44lessIS9_EES9_EEvbT_PT2_T0_SK_PSK_T1_SK_i_param_0,
	.param .align 8 .b8 _ZN3cub18CUB_300001_SM_10006detail10merge_sort30DeviceMergeSortPartitionKernelIN6thrust24THRUST_300001_SM_1000_NS6detail15normal_iteratorINS5_10device_ptrI9KeyStringEEEEjN4cuda3std3__44lessIS9_EES9_EEvbT_PT2_T0_SK_PSK_T1_SK_i_param_1[8],
	.param .u64 .ptr .align 1 _ZN3cub18CUB_300001_SM_10006detail10merge_sort30DeviceMergeSortPartitionKernelIN6thrust24THRUST_300001_SM_1000_NS6detail15normal_iteratorINS5_10device_ptrI9KeyStringEEEEjN4cuda3std3__44lessIS9_EES9_EEvbT_PT2_T0_SK_PSK_T1_SK_i_param_2,
	.param .u32 _ZN3cub18CUB_300001_SM_10006detail10merge_sort30DeviceMergeSortPartitionKernelIN6thrust24THRUST_300001_SM_1000_NS6detail15normal_iteratorINS5_10device_ptrI9KeyStringEEEEjN4cuda3std3__44lessIS9_EES9_EEvbT_PT2_T0_SK_PSK_T1_SK_i_param_3,
	.param .u32 _ZN3cub18CUB_300001_SM_10006detail10merge_sort30DeviceMergeSortPartitionKernelIN6thrust24THRUST_300001_SM_1000_NS6detail15normal_iteratorINS5_10device_ptrI9KeyStringEEEEjN4cuda3std3__44lessIS9_EES9_EEvbT_PT2_T0_SK_PSK_T1_SK_i_param_4,
	.param .u64 .ptr .align 1 _ZN3cub18CUB_300001_SM_10006detail10merge_sort30DeviceMergeSortPartitionKernelIN6thrust24THRUST_300001_SM_1000_NS6detail15normal_iteratorINS5_10device_ptrI9KeyStringEEEEjN4cuda3std3__44lessIS9_EES9_EEvbT_PT2_T0_SK_PSK_T1_SK_i_param_5,
	.param .align 1 .b8 _ZN3cub18CUB_300001_SM_10006detail10merge_sort30DeviceMergeSortPartitionKernelIN6thrust24THRUST_300001_SM_1000_NS6detail15normal_iteratorINS5_10device_ptrI9KeyStringEEEEjN4cuda3std3__44lessIS9_EES9_EEvbT_PT2_T0_SK_PSK_T1_SK_i_param_6[1],
	.param .u32 _ZN3cub18CUB_300001_SM_10006detail10merge_sort30DeviceMergeSortPartitionKernelIN6thrust24THRUST_300001_SM_1000_NS6detail15normal_iteratorINS5_10device_ptrI9KeyStringEEEEjN4cuda3std3__44lessIS9_EES9_EEvbT_PT2_T0_SK_PSK_T1_SK_i_param_7,
	.param .u32 _ZN3cub18CUB_300001_SM_10006detail10merge_sort30DeviceMergeSortPartitionKernelIN6thrust24THRUST_300001_SM_1000_NS6detail15normal_iteratorINS5_10device_ptrI9KeyStringEEEEjN4cuda3std3__44lessIS9_EES9_EEvbT_PT2_T0_SK_PSK_T1_SK_i_param_8
)
{
	.local .align 1 .b8 	__local_depot4[96];
	.reg .b64 	%SP;
	.reg .b64 	%SPL;
	.reg .pred 	%p<316>;
	.reg .b16 	%rs<316>;
	.reg .b32 	%r<78>;
	.reg .b64 	%rd<45>;

	mov.u64 	%SPL, __local_depot4;
	ld.param.u64 	%rd12, [_ZN3cub18CUB_300001_SM_10006detail10merge_sort30DeviceMergeSortPartitionKernelIN6thrust24THRUST_300001_SM_1000_NS6detail15normal_iteratorINS5_10device_ptrI9KeyStringEEEEjN4cuda3std3__44lessIS9_EES9_EEvbT_PT2_T0_SK_PSK_T1_SK_i_param_1];
	ld.param.s8 	%rs73, [_ZN3cub18CUB_300001_SM_10006detail10merge_sort30DeviceMergeSortPartitionKernelIN6thrust24THRUST_300001_SM_1000_NS6detail15normal_iteratorINS5_10device_ptrI9KeyStringEEEEjN4cuda3std3__44lessIS9_EES9_EEvbT_PT2_T0_SK_PSK_T1_SK_i_param_0];
	ld.param.u32 	%r26, [_ZN3cub18CUB_300001_SM_10006detail10merge_sort30DeviceMergeSortPartitionKernelIN6thrust24THRUST_300001_SM_1000_NS6detail15normal_iteratorINS5_10device_ptrI9KeyStringEEEEjN4cuda3std3__44lessIS9_EES9_EEvbT_PT2_T0_SK_PSK_T1_SK_i_param_3];
	ld.param.u32 	%r27, [_ZN3cub18CUB_300001_SM_10006detail10merge_sort30DeviceMergeSortPartitionKernelIN6thrust24THRUST_300001_SM_1000_NS6detail15normal_iteratorINS5_10device_ptrI9KeyStringEEEEjN4cuda3std3__44lessIS9_EES9_EEvbT_PT2_T0_SK_PSK_T1_SK_i_param_4];
	ld.param.u64 	%rd14, [_ZN3cub18CUB_300001_SM_10006detail10merge_sort30DeviceMergeSortPartitionKernelIN6thrust24THRUST_300001_SM_1000_NS6detail15normal_iteratorINS5_10device_ptrI9KeyStringEEEEjN4cuda3std3__44lessIS9_EES9_EEvbT_PT2_T0_SK_PSK_T1_SK_i_param_5];
	ld.param.u32 	%r28, [_ZN3cub18CUB_300001_SM_10006detail10merge_sort30DeviceMergeSortPartitionKernelIN6thrust24THRUST_300001_SM_1000_NS6detail15normal_iteratorINS5_10device_ptrI9KeyStringEEEEjN4cuda3std3__44lessIS9_EES9_EEvbT_PT2_T0_SK_PSK_T1_SK_i_param_7];
	ld.param.u32 	%r29, [_ZN3cub18CUB_300001_SM_10006detail10merge_sort30DeviceMergeSortPartitionKernelIN6thrust24THRUST_300001_SM_1000_NS6detail15normal_iteratorINS5_10device_ptrI9KeyStringEEEEjN4cuda3std3__44lessIS9_EES9_EEvbT_PT2_T0_SK_PSK_T1_SK_i_param_8];
	cvta.to.global.u64 	%rd1, %rd14;
	mov.u32 	%r30, %ntid.x;
	mov.u32 	%r31, %ctaid.x;
	mov.u32 	%r32, %tid.x;
	mad.lo.s32 	%r1, %r30, %r31, %r32;
	setp.ge.u32 	%p3, %r1, %r27;
	@%p3 bra 	$L__BB4_205;
	shr.u32 	%r33, %r28, 1;
	add.s32 	%r2, %r28, -1;
	neg.s32 	%r34, %r28;
	and.b32  	%r35, %r1, %r34;
	mul.lo.s32 	%r36, %r29, %r35;
	mul.lo.s32 	%r37, %r29, %r33;
	min.u32 	%r3, %r36, %r26;
	not.b32 	%r38, %r36;
	min.u32 	%r39, %r37, %r38;
	add.s32 	%r40, %r39, %r36;
	min.u32 	%r4, %r40, %r26;
	not.b32 	%r41, %r4;
	min.u32 	%r42, %r37, %r41;
	add.s32 	%r43, %r42, %r4;
	min.u32 	%r5, %r43, %r26;
	// begin inline asm
	griddepcontrol.wait;
	// end inline asm
	add.s32 	%r44, %r1, 1;
	setp.ne.s32 	%p4, %r44, %r27;
	@%p4 bra 	$L__BB4_3;
	mul.wide.u32 	%rd41, %r1, 4;
	add.s64 	%rd42, %rd1, %rd41;
	st.global.u32 	[%rd42], %r4;
	bra.uni 	$L__BB4_205;
$L__BB4_3:
	sub.s32 	%r45, %r5, %r3;
	and.b32  	%r46, %r2, %r1;
	mul.lo.s32 	%r47, %r46, %r29;
	min.u32 	%r6, %r47, %r45;
	setp.eq.s16 	%p5, %rs73, 0;
	@%p5 bra 	$L__BB4_104;
	sub.s32 	%r48, %r4, %r3;
	sub.s32 	%r49, %r5, %r4;
	max.u32 	%r50, %r6, %r49;
	sub.s32 	%r77, %r50, %r49;
	min.u32 	%r71, %r48, %r6;
	setp.ge.u32 	%p6, %r77, %r71;
	@%p6 bra 	$L__BB4_204;
	cvta.to.global.u64 	%rd3, %rd12;
	add.u64 	%rd4, %SPL, 0;
	add.u64 	%rd5, %SPL, 48;
	cvt.u64.u32 	%rd18, %r3;
	cvt.u64.u32 	%rd22, %r4;
$L__BB4_6:
	sub.s32 	%r52, %r71, %r77;
	shr.u32 	%r53, %r52, 1;
	add.s32 	%r11, %r53, %r77;
	cvt.u64.u32 	%rd17, %r11;
	add.s64 	%rd19, %rd17, %rd18;
	mad.lo.s64 	%rd20, %rd19, 48, %rd3;
	ld.global.u8 	%rs312, [%rd20];
	ld.global.u8 	%rs74, [%rd20+1];
	ld.global.u8 	%rs75, [%rd20+2];
	ld.global.u8 	%rs76, [%rd20+3];
	ld.global.u8 	%rs77, [%rd20+4];
	ld.global.u8 	%rs78, [%rd20+5];
	ld.global.u8 	%rs79, [%rd20+6];
	ld.global.u8 	%rs80, [%rd20+7];
	ld.global.u8 	%rs81, [%rd20+8];
	ld.global.u8 	%rs82, [%rd20+9];
	ld.global.u8 	%rs83, [%rd20+10];
	ld.global.u8 	%rs84, [%rd20+11];
	ld.global.u8 	%rs85, [%rd20+12];
	ld.global.u8 	%rs86, [%rd20+13];
	ld.global.u8 	%rs87, [%rd20+14];
	ld.global.u8 	%rs88, [%rd20+15];
	ld.global.u8 	%rs89, [%rd20+16];
	ld.global.u8 	%rs90, [%rd20+17];
	ld.global.u8 	%rs91, [%rd20+18];
	ld.global.u8 	%rs92, [%rd20+19];
	ld.global.u8 	%rs93, [%rd20+20];
	ld.global.u8 	%rs94, [%rd20+21];
	ld.global.u8 	%rs95, [%rd20+22];
	ld.global.u8 	%rs96, [%rd20+23];
	ld.global.u8 	%rs97, [%rd20+24];
	ld.global.u8 	%rs98, [%rd20+25];
	ld.global.u8 	%rs99, [%rd20+26];
	ld.global.u8 	%rs100, [%rd20+27];
	ld.global.u8 	%rs101, [%rd20+28];
	ld.global.u8 	%rs102, [%rd20+29];
	ld.global.u8 	%rs103, [%rd20+30];
	ld.global.u8 	%rs104, [%rd20+31];
	ld.global.u8 	%rs105, [%rd20+32];
	ld.global.u8 	%rs106, [%rd20+33];
	ld.global.u8 	%rs107, [%rd20+34];
	ld.global.u8 	%rs108, [%rd20+35];
	ld.global.u8 	%rs109, [%rd20+36];
	ld.global.u8 	%rs110, [%rd20+37];
	ld.global.u8 	%rs111, [%rd20+38];
	ld.global.u8 	%rs112, [%rd20+39];
	ld.global.u8 	%rs113, [%rd20+40];
	ld.global.u8 	%rs114, [%rd20+41];
	ld.global.u8 	%rs115, [%rd20+42];
	ld.global.u8 	%rs116, [%rd20+43];
	ld.global.u8 	%rs117, [%rd20+44];
	ld.global.u8 	%rs118, [%rd20+45];
	ld.global.u8 	%rs119, [%rd20+46];
	ld.global.u8 	%rs120, [%rd20+47];
	not.b32 	%r54, %r11;
	add.s32 	%r55, %r6, %r54;
	cvt.u64.u32 	%rd21, %r55;
	add.s64 	%rd23, %rd21, %rd22;
	mad.lo.s64 	%rd24, %rd23, 48, %rd3;
	ld.global.u8 	%rs313, [%rd24];
	ld.global.u8 	%rs121, [%rd24+1];
	ld.global.u8 	%rs122, [%rd24+2];
	ld.global.u8 	%rs123, [%rd24+3];
	ld.global.u8 	%rs124, [%rd24+4];
	ld.global.u8 	%rs125, [%rd24+5];
	ld.global.u8 	%rs126, [%rd24+6];
	ld.global.u8 	%rs127, [%rd24+7];
	ld.global.u8 	%rs128, [%rd24+8];
	ld.global.u8 	%rs129, [%rd24+9];
	ld.global.u8 	%rs130, [%rd24+10];
	ld.global.u8 	%rs131, [%rd24+11];
	ld.global.u8 	%rs132, [%rd24+12];
	ld.global.u8 	%rs133, [%rd24+13];
	ld.global.u8 	%rs134, [%rd24+14];
	ld.global.u8 	%rs135, [%rd24+15];
	ld.global.u8 	%rs136, [%rd24+16];
	ld.global.u8 	%rs137, [%rd24+17];
	ld.global.u8 	%rs138, [%rd24+18];
	ld.global.u8 	%rs139, [%rd24+19];
	ld.global.u8 	%rs140, [%rd24+20];
	ld.global.u8 	%rs141, [%rd24+21];
	ld.global.u8 	%rs142, [%rd24+22];
	ld.global.u8 	%rs143, [%rd24+23];
	ld.global.u8 	%rs144, [%rd24+24];
	ld.global.u8 	%rs145, [%rd24+25];
	ld.global.u8 	%rs146, [%rd24+26];
	ld.global.u8 	%rs147, [%rd24+27];
	ld.global.u8 	%rs148, [%rd24+28];
	ld.global.u8 	%rs149, [%rd24+29];
	ld.global.u8 	%rs150, [%rd24+30];
	ld.global.u8 	%rs151, [%rd24+31];
	ld.global.u8 	%rs152, [%rd24+32];
	ld.global.u8 	%rs153, [%rd24+33];
	ld.global.u8 	%rs154, [%rd24+34];
	ld.global.u8 	%rs155, [%rd24+35];
	ld.global.u8 	%rs156, [%rd24+36];
	ld.global.u8 	%rs157, [%rd24+37];
	ld.global.u8 	%rs158, [%rd24+38];
	ld.global.u8 	%rs159, [%rd24+39];
	ld.global.u8 	%rs160, [%rd24+40];
	ld.global.u8 	%rs161, [%rd24+41];
	ld.global.u8 	%rs162, [%rd24+42];
	ld.global.u8 	%rs163, [%rd24+43];
	ld.global.u8 	%rs164, [%rd24+44];
	ld.global.u8 	%rs165, [%rd24+45];
	ld.global.u8 	%rs166, [%rd24+46];
	ld.global.u8 	%rs167, [%rd24+47];
	st.local.u8 	[%rd4], %rs313;
	st.local.u8 	[%rd4+1], %rs121;
	st.local.u8 	[%rd4+2], %rs122;
	st.local.u8 	[%rd4+3], %rs123;
	st.local.u8 	[%rd4+4], %rs124;
	st.local.u8 	[%rd4+5], %rs125;
	st.local.u8 	[%rd4+6], %rs126;
	st.local.u8 	[%rd4+7], %rs127;
	st.local.u8 	[%rd4+8], %rs128;
	st.local.u8 	[%rd4+9], %rs129;
	st.local.u8 	[%rd4+10], %rs130;
	st.local.u8 	[%rd4+11], %rs131;
	st.local.u8 	[%rd4+12], %rs132;
	st.local.u8 	[%rd4+13], %rs133;
	st.local.u8 	[%rd4+14], %rs134;
	st.local.u8 	[%rd4+15], %rs135;
	st.local.u8 	[%rd4+16], %rs136;
	st.local.u8 	[%rd4+17], %rs137;
	st.local.u8 	[%rd4+18], %rs138;
	st.local.u8 	[%rd4+19], %rs139;
	st.local.u8 	[%rd4+20], %rs140;
	st.local.u8 	[%rd4+21], %rs141;
	st.local.u8 	[%rd4+22], %rs142;
	st.local.u8 	[%rd4+23], %rs143;
	st.local.u8 	[%rd4+24], %rs144;
	st.local.u8 	[%rd4+25], %rs145;
	st.local.u8 	[%rd4+26], %rs146;
	st.local.u8 	[%rd4+27], %rs147;
	st.local.u8 	[%rd4+28], %rs148;
	st.local.u8 	[%rd4+29], %rs149;
	st.local.u8 	[%rd4+30], %rs150;
	st.local.u8 	[%rd4+31], %rs151;
	st.local.u8 	[%rd4+32], %rs152;
	st.local.u8 	[%rd4+33], %rs153;
	st.local.u8 	[%rd4+34], %rs154;
	st.local.u8 	[%rd4+35], %rs155;
	st.local.u8 	[%rd4+36], %rs156;
	st.local.u8 	[%rd4+37], %rs157;
	st.local.u8 	[%rd4+38], %rs158;
	st.local.u8 	[%rd4+39], %rs159;
	st.local.u8 	[%rd4+40], %rs160;
	st.local.u8 	[%rd4+41], %rs161;
	st.local.u8 	[%rd4+42], %rs162;
	st.local.u8 	[%rd4+43], %rs163;
	st.local.u8 	[%rd4+44], %rs164;
	st.local.u8 	[%rd4+45], %rs165;
	st.local.u8 	[%rd4+46], %rs166;
	st.local.u8 	[%rd4+47], %rs167;
	st.local.u8 	[%rd5], %rs312;
	st.local.u8 	[%rd5+1], %rs74;
	st.local.u8 	[%rd5+2], %rs75;
	st.local.u8 	[%rd5+3], %rs76;
	st.local.u8 	[%rd5+4], %rs77;
	st.local.u8 	[%rd5+5], %rs78;
	st.local.u8 	[%rd5+6], %rs79;
	st.local.u8 	[%rd5+7], %rs80;
	st.local.u8 	[%rd5+8], %rs81;
	st.local.u8 	[%rd5+9], %rs82;
	st.local.u8 	[%rd5+10], %rs83;
	st.local.u8 	[%rd5+11], %rs84;
	st.local.u8 	[%rd5+12], %rs85;
	st.local.u8 	[%rd5+13], %rs86;
	st.local.u8 	[%rd5+14], %rs87;
	st.local.u8 	[%rd5+15], %rs88;
	st.local.u8 	[%rd5+16], %rs89;
	st.local.u8 	[%rd5+17], %rs90;
	st.local.u8 	[%rd5+18], %rs91;
	st.local.u8 	[%rd5+19], %rs92;
	st.local.u8 	[%rd5+20], %rs93;
	st.local.u8 	[%rd5+21], %rs94;
	st.local.u8 	[%rd5+22], %rs95;
	st.local.u8 	[%rd5+23], %rs96;
	st.local.u8 	[%rd5+24], %rs97;
	st.local.u8 	[%rd5+25], %rs98;
	st.local.u8 	[%rd5+26], %rs99;
	st.local.u8 	[%rd5+27], %rs100;
	st.local.u8 	[%rd5+28], %rs101;
	st.local.u8 	[%rd5+29], %rs102;
	st.local.u8 	[%rd5+30], %rs103;
	st.local.u8 	[%rd5+31], %rs104;
	st.local.u8 	[%rd5+32], %rs105;
	st.local.u8 	[%rd5+33], %rs106;
	st.local.u8 	[%rd5+34], %rs107;
	st.local.u8 	[%rd5+35], %rs108;
	st.local.u8 	[%rd5+36], %rs109;
	st.local.u8 	[%rd5+37], %rs110;
	st.local.u8 	[%rd5+38], %rs111;
	st.local.u8 	[%rd5+39], %rs112;
	st.local.u8 	[%rd5+40], %rs113;
	st.local.u8 	[%rd5+41], %rs114;
	st.local.u8 	[%rd5+42], %rs115;
	st.local.u8 	[%rd5+43], %rs116;
	st.local.u8 	[%rd5+44], %rs117;
	st.local.u8 	[%rd5+45], %rs118;
	st.local.u8 	[%rd5+46], %rs119;
	st.local.u8 	[%rd5+47], %rs120;
	mov.b32 	%r12, 0;
$L__BB4_7:
	mul.wide.u32 	%rd25, %r12, 16;
	add.s64 	%rd6, %rd4, %rd25;
	add.s64 	%rd7, %rd5, %rd25;
	or.b16  	%rs168, %rs313, %rs312;
	and.b16  	%rs169, %rs168, 255;
	setp.ne.s16 	%p7, %rs169, 0;
	@%p7 bra 	$L__BB4_100;
$L__BB4_8:
	setp.lt.u32 	%p158, %r12, 2;
	mov.pred 	%p314, -1;
	@%p158 bra 	$L__BB4_99;
	bra.uni 	$L__BB4_103;
$L__BB4_9:
	ld.local.s8 	%rs5, [%rd6+1];
	setp.ne.s16 	%p20, %rs5, 0;
	@%p20 bra 	$L__BB4_12;
	ld.local.u8 	%rs192, [%rd7+1];
	setp.eq.s16 	%p155, %rs192, 0;
	@%p155 bra 	$L__BB4_8;
	mov.pred 	%p314, %p12;
	bra.uni 	$L__BB4_103;
$L__BB4_12:
	ld.local.s8 	%rs6, [%rd7+1];
	setp.eq.s16 	%p22, %rs6, 0;
	mov.pred 	%p314, %p8;
	@%p22 bra 	$L__BB4_103;
	setp.lt.s16 	%p24, %rs5, %rs6;
	mov.pred 	%p314, %p12;
	@%p24 bra 	$L__BB4_103;
	setp.ne.s16 	%p26, %rs5, %rs6;
	mov.pred 	%p314, %p8;
	@%p26 bra 	$L__BB4_103;
	ld.local.s8 	%rs7, [%rd6+2];
	setp.ne.s16 	%p27, %rs7, 0;
	@%p27 bra 	$L__BB4_18;
	ld.local.u8 	%rs191, [%rd7+2];
	setp.eq.s16 	%p153, %rs191, 0;
	@%p153 bra 	$L__BB4_8;
	mov.pred 	%p314, %p12;
	bra.uni 	$L__BB4_103;
$L__BB4_18:
	ld.local.s8 	%rs8, [%rd7+2];
	setp.eq.s16 	%p29, %rs8, 0;
	mov.pred 	%p314, %p8;
	@%p29 bra 	$L__BB4_103;
	setp.lt.s16 	%p31, %rs7, %rs8;
	mov.pred 	%p314, %p12;
	@%p31 bra 	$L__BB4_103;
	setp.ne.s16 	%p33, %rs7, %rs8;
	mov.pred 	%p314, %p8;
	@%p33 bra 	$L__BB4_103;
	ld.local.s8 	%rs9, [%rd6+3];
	setp.ne.s16 	%p34, %rs9, 0;
	@%p34 bra 	$L__BB4_24;
	ld.local.u8 	%rs190, [%rd7+3];
	setp.eq.s16 	%p151, %rs190, 0;
	@%p151 bra 	$L__BB4_8;
	mov.pred 	%p314, %p12;
	bra.uni 	$L__BB4_103;
$L__BB4_24:
	ld.local.s8 	%rs10, [%rd7+3];
	setp.eq.s16 	%p36, %rs10, 0;
	mov.pred 	%p314, %p8;
	@%p36 bra 	$L__BB4_103;
	setp.lt.s16 	%p38, %rs9, %rs10;
	mov.pred 	%p314, %p12;
	@%p38 bra 	$L__BB4_103;
	setp.ne.s16 	%p40, %rs9, %rs10;
	mov.pred 	%p314, %p8;
	@%p40 bra 	$L__BB4_103;
	ld.local.s8 	%rs11, [%rd6+4];
	setp.ne.s16 	%p41, %rs11, 0;
	@%p41 bra 	$L__BB4_30;
	ld.local.u8 	%rs189, [%rd7+4];
	setp.eq.s16 	%p149, %rs189, 0;
	@%p149 bra 	$L__BB4_8;
	mov.pred 	%p314, %p12;
	bra.uni 	$L__BB4_103;
$L__BB4_30:
	ld.local.s8 	%rs12, [%rd7+4];
	setp.eq.s16 	%p43, %rs12, 0;
	mov.pred 	%p314, %p8;
	@%p43 bra 	$L__BB4_103;
	setp.lt.s16 	%p45, %rs11, %rs12;
	mov.pred 	%p314, %p12;
	@%p45 bra 	$L__BB4_103;
	setp.ne.s16 	%p47, %rs11, %rs12;
	mov.pred 	%p314, %p8;
	@%p47 bra 	$L__BB4_103;
	ld.local.s8 	%rs13, [%rd6+5];
	setp.ne.s16 	%p48, %rs13, 0;
	@%p48 bra 	$L__BB4_36;
	ld.local.u8 	%rs188, [%rd7+5];
	setp.eq.s16 	%p147, %rs188, 0;
	@%p147 bra 	$L__BB4_8;
	mov.pred 	%p314, %p12;
	bra.uni 	$L__BB4_103;
$L__BB4_36:
	ld.local.s8 	%rs14, [%rd7+5];
	setp.eq.s16 	%p50, %rs14, 0;
	mov.pred 	%p314, %p8;
	@%p50 bra 	$L__BB4_103;
	setp.lt.s16 	%p52, %rs13, %rs14;
	mov.pred 	%p314, %p12;
	@%p52 bra 	$L__BB4_103;
	setp.ne.s16 	%p54, %rs13, %rs14;
	mov.pred 	%p314, %p8;
	@%p54 bra 	$L__BB4_103;
	ld.local.s8 	%rs15, [%rd6+6];
	setp.ne.s16 	%p55, %rs15, 0;
	@%p55 bra 	$L__BB4_42;
	ld.local.u8 	%rs187, [%rd7+6];
	setp.eq.s16 	%p145, %rs187, 0;
	@%p145 bra 	$L__BB4_8;
	mov.pred 	%p314, %p12;
	bra.uni 	$L__BB4_103;
$L__BB4_42:
	ld.local.s8 	%rs16, [%rd7+6];
	setp.eq.s16 	%p57, %rs16, 0;
	mov.pred 	%p314, %p8;
	@%p57 bra 	$L__BB4_103;
	setp.lt.s16 	%p59, %rs15, %rs16;
	mov.pred 	%p314, %p12;
	@%p59 bra 	$L__BB4_103;
	setp.ne.s16 	%p61, %rs15, %rs16;
	mov.pred 	%p314, %p8;
	@%p61 bra 	$L__BB4_103;
	ld.local.s8 	%rs17, [%rd6+7];
	setp.ne.s16 	%p62, %rs17, 0;
	@%p62 bra 	$L__BB4_48;
	ld.local.u8 	%rs186, [%rd7+7];
	setp.eq.s16 	%p143, %rs186, 0;
	@%p143 bra 	$L__BB4_8;
	mov.pred 	%p314, %p12;
	bra.uni 	$L__BB4_103;
$L__BB4_48:
	ld.local.s8 	%rs18, [%rd7+7];
	setp.eq.s16 	%p64, %rs18, 0;
	mov.pred 	%p314, %p8;
	@%p64 bra 	$L__BB4_103;
	setp.lt.s16 	%p66, %rs17, %rs18;
	mov.pred 	%p314, %p12;
	@%p66 bra 	$L__BB4_103;
	setp.ne.s16 	%p68, %rs17, %rs18;
	mov.pred 	%p314, %p8;
	@%p68 bra 	$L__BB4_103;
	ld.local.s8 	%rs19, [%rd6+8];
	setp.ne.s16 	%p69, %rs19, 0;
	@%p69 bra 	$L__BB4_54;
	ld.local.u8 	%rs185, [%rd7+8];
	setp.eq.s16 	%p141, %rs185, 0;
	@%p141 bra 	$L__BB4_8;
	mov.pred 	%p314, %p12;
	bra.uni 	$L__BB4_103;
$L__BB4_54:
	ld.local.s8 	%rs20, [%rd7+8];
	setp.eq.s16 	%p71, %rs20, 0;
	mov.pred 	%p314, %p8;
	@%p71 bra 	$L__BB4_103;
	setp.lt.s16 	%p73, %rs19, %rs20;
	mov.pred 	%p314, %p12;
	@%p73 bra 	$L__BB4_103;
	setp.ne.s16 	%p75, %rs19, %rs20;
	mov.pred 	%p314, %p8;
	@%p75 bra 	$L__BB4_103;
	ld.local.s8 	%rs21, [%rd6+9];
	setp.ne.s16 	%p76, %rs21, 0;
	@%p76 bra 	$L__BB4_60;
	ld.local.u8 	%rs184, [%rd7+9];
	setp.eq.s16 	%p139, %rs184, 0;
	@%p139 bra 	$L__BB4_8;
	mov.pred 	%p314, %p12;
	bra.uni 	$L__BB4_103;
$L__BB4_60:
	ld.local.s8 	%rs22, [%rd7+9];
	setp.eq.s16 	%p78, %rs22, 0;
	mov.pred 	%p314, %p8;
	@%p78 bra 	$L__BB4_103;
	setp.lt.s16 	%p80, %rs21, %rs22;
	mov.pred 	%p314, %p12;
	@%p80 bra 	$L__BB4_103;
	setp.ne.s16 	%p82, %rs21, %rs22;
	mov.pred 	%p314, %p8;
	@%p82 bra 	$L__BB4_103;
	ld.local.s8 	%rs23, [%rd6+10];
	setp.ne.s16 	%p83, %rs23, 0;
	@%p83 bra 	$L__BB4_66;
	ld.local.u8 	%rs183, [%rd7+10];
	setp.eq.s16 	%p137, %rs183, 0;
	@%p137 bra 	$L__BB4_8;
	mov.pred 	%p314, %p12;
	bra.uni 	$L__BB4_103;
$L__BB4_66:
	ld.local.s8 	%rs24, [%rd7+10];
	setp.eq.s16 	%p85, %rs24, 0;
	mov.pred 	%p314, %p8;
	@%p85 bra 	$L__BB4_103;
	setp.lt.s16 	%p87, %rs23, %rs24;
	mov.pred 	%p314, %p12;
	@%p87 bra 	$L__BB4_103;
	setp.ne.s16 	%p89, %rs23, %rs24;
	mov.pred 	%p314, %p8;
	@%p89 bra 	$L__BB4_103;
	ld.local.s8 	%rs25, [%rd6+11];
	setp.ne.s16 	%p90, %rs25, 0;
	@%p90 bra 	$L__BB4_72;
	ld.local.u8 	%rs182, [%rd7+11];
	setp.eq.s16 	%p135, %rs182, 0;
	@%p135 bra 	$L__BB4_8;
	mov.pred 	%p314, %p12;
	bra.uni 	$L__BB4_103;
$L__BB4_72:
	ld.local.s8 	%rs26, [%rd7+11];
	setp.eq.s16 	%p92, %rs26, 0;
	mov.pred 	%p314, %p8;
	@%p92 bra 	$L__BB4_103;
	setp.lt.s16 	%p94, %rs25, %rs26;
	mov.pred 	%p314, %p12;
	@%p94 bra 	$L__BB4_103;
	setp.ne.s16 	%p96, %rs25, %rs26;
	mov.pred 	%p314, %p8;
	@%p96 bra 	$L__BB4_103;
	ld.local.s8 	%rs27, [%rd6+12];
	setp.ne.s16 	%p97, %rs27, 0;
	@%p97 bra 	$L__BB4_78;
	ld.local.u8 	%rs181, [%rd7+12];
	setp.eq.s16 	%p133, %rs181, 0;
	@%p133 bra 	$L__BB4_8;
	mov.pred 	%p314, %p12;
	bra.uni 	$L__BB4_103;
$L__BB4_78:
	ld.local.s8 	%rs28, [%rd7+12];
	setp.eq.s16 	%p99, %rs28, 0;
	mov.pred 	%p314, %p8;
	@%p99 bra 	$L__BB4_103;
	setp.lt.s16 	%p101, %rs27, %rs28;
	mov.pred 	%p314, %p12;
	@%p101 bra 	$L__BB4_103;
	setp.ne.s16 	%p103, %rs27, %rs28;
	mov.pred 	%p314, %p8;
	@%p103 bra 	$L__BB4_103;
	ld.local.s8 	%rs29, [%rd6+13];
	setp.ne.s16 	%p104, %rs29, 0;
	@%p104 bra 	$L__BB4_84;
	ld.local.u8 	%rs180, [%rd7+13];
	setp.eq.s16 	%p131, %rs180, 0;
	@%p131 bra 	$L__BB4_8;
	mov.pred 	%p314, %p12;
	bra.uni 	$L__BB4_103;
$L__BB4_84:
	ld.local.s8 	%rs30, [%rd7+13];
	setp.eq.s16 	%p106, %rs30, 0;
	mov.pred 	%p314, %p8;
	@%p106 bra 	$L__BB4_103;
	setp.lt.s16 	%p108, %rs29, %rs30;
	mov.pred 	%p314, %p12;
	@%p108 bra 	$L__BB4_103;
	setp.ne.s16 	%p110, %rs29, %rs30;
	mov.pred 	%p314, %p8;
	@%p110 bra 	$L__BB4_103;
	ld.local.s8 	%rs31, [%rd6+14];
	setp.ne.s16 	%p111, %rs31, 0;
	@%p111 bra 	$L__BB4_90;
	ld.local.u8 	%rs179, [%rd7+14];
	setp.eq.s16 	%p129, %rs179, 0;
	@%p129 bra 	$L__BB4_8;
	mov.pred 	%p314, %p12;
	bra.uni 	$L__BB4_103;
$L__BB4_90:
	ld.local.s8 	%rs32, [%rd7+14];
	setp.eq.s16 	%p113, %rs32, 0;
	mov.pred 	%p314, %p8;
	@%p113 bra 	$L__BB4_103;
	setp.lt.s16 	%p115, %rs31, %rs32;
	mov.pred 	%p314, %p12;
	@%p115 bra 	$L__BB4_103;
	setp.ne.s16 	%p117, %rs31, %rs32;
	mov.pred 	%p314, %p8;
	@%p117 bra 	$L__BB4_103;
	ld.local.s8 	%rs33, [%rd6+15];
	setp.ne.s16 	%p118, %rs33, 0;
	@%p118 bra 	$L__BB4_96;
	ld.local.u8 	%rs178, [%rd7+15];
	setp.eq.s16 	%p127, %rs178, 0;
	@%p127 bra 	$L__BB4_8;
	mov.pred 	%p314, %p12;
	bra.uni 	$L__BB4_103;
$L__BB4_96:
	ld.local.s8 	%rs34, [%rd7+15];
	setp.eq.s16 	%p120, %rs34, 0;
	mov.pred 	%p314, %p8;
	@%p120 bra 	$L__BB4_103;
	setp.lt.s16 	%p122, %rs33, %rs34;
	mov.pred 	%p314, %p12;
	@%p122 bra 	$L__BB4_103;
	setp.eq.s16 	%p124, %rs33, %rs34;
	setp.lt.u32 	%p125, %r12, 2;
	and.pred  	%p126, %p124, %p125;
	mov.pred 	%p314, %p8;
	@%p126 bra 	$L__BB4_99;
	bra.uni 	$L__BB4_103;
$L__BB4_99:
	add.s32 	%r12, %r12, 1;
	ld.local.u8 	%rs313, [%rd6+16];
	ld.local.u8 	%rs312, [%rd7+16];
	bra.uni 	$L__BB4_7;
$L__BB4_100:
	setp.ne.s16 	%p9, %rs313, 0;
	setp.eq.s16 	%p10, %rs312, 0;
	and.pred  	%p11, %p9, %p10;
	mov.pred 	%p8, -1;
	mov.pred 	%p314, %p8;
	@%p11 bra 	$L__BB4_103;
	cvt.s16.s8 	%rs172, %rs312;
	setp.ne.s16 	%p13, %rs312, 0;
	cvt.s16.s8 	%rs174, %rs313;
	setp.eq.s16 	%p14, %rs313, 0;
	and.pred  	%p15, %p14, %p13;
	setp.lt.s16 	%p16, %rs174, %rs172;
	or.pred  	%p17, %p15, %p16;
	mov.pred 	%p12, 0;
	mov.pred 	%p314, %p12;
	@%p17 bra 	$L__BB4_103;
	setp.eq.s16 	%p19, %rs313, %rs312;
	mov.pred 	%p314, %p8;
	@%p19 bra 	$L__BB4_9;
$L__BB4_103:
	add.s32 	%r56, %r11, 1;
	selp.b32 	%r77, %r56, %r77, %p314;
	selp.b32 	%r71, %r71, %r11, %p314;
	setp.lt.u32 	%p159, %r77, %r71;
	@%p159 bra 	$L__BB4_6;
	bra.uni 	$L__BB4_204;
$L__BB4_104:
	sub.s32 	%r57, %r4, %r3;
	sub.s32 	%r58, %r5, %r4;
	max.u32 	%r59, %r6, %r58;
	sub.s32 	%r77, %r59, %r58;
	min.u32 	%r74, %r57, %r6;
	setp.ge.u32 	%p160, %r77, %r74;
	@%p160 bra 	$L__BB4_204;
	add.u64 	%rd8, %SPL, 0;
	add.u64 	%rd9, %SPL, 48;
	cvt.u64.u32 	%rd29, %r3;
	cvt.u64.u32 	%rd34, %r4;
$L__BB4_106:
	ld.param.u64 	%rd43, [_ZN3cub18CUB_300001_SM_10006detail10merge_sort30DeviceMergeSortPartitionKernelIN6thrust24THRUST_300001_SM_1000_NS6detail15normal_iteratorINS5_10device_ptrI9KeyStringEEEEjN4cuda3std3__44lessIS9_EES9_EEvbT_PT2_T0_SK_PSK_T1_SK_i_param_2];
	sub.s32 	%r61, %r74, %r77;
	shr.u32 	%r62, %r61, 1;
	add.s32 	%r20, %r62, %r77;
	cvt.u64.u32 	%rd28, %r20;
	add.s64 	%rd30, %rd28, %rd29;
	cvta.to.global.u64 	%rd31, %rd43;
	mad.lo.s64 	%rd32, %rd30, 48, %rd31;
	ld.global.u8 	%rs314, [%rd32];
	ld.global.u8 	%rs193, [%rd32+1];
	ld.global.u8 	%rs194, [%rd32+2];
	ld.global.u8 	%rs195, [%rd32+3];
	ld.global.u8 	%rs196, [%rd32+4];
	ld.global.u8 	%rs197, [%rd32+5];
	ld.global.u8 	%rs198, [%rd32+6];
	ld.global.u8 	%rs199, [%rd32+7];
	ld.global.u8 	%rs200, [%rd32+8];
	ld.global.u8 	%rs201, [%rd32+9];
	ld.global.u8 	%rs202, [%rd32+10];
	ld.global.u8 	%rs203, [%rd32+11];
	ld.global.u8 	%rs204, [%rd32+12];
	ld.global.u8 	%rs205, [%rd32+13];
	ld.global.u8 	%rs206, [%rd32+14];
	ld.global.u8 	%rs207, [%rd32+15];
	ld.global.u8 	%rs208, [%rd32+16];
	ld.global.u8 	%rs209, [%rd32+17];
	ld.global.u8 	%rs210, [%rd32+18];
	ld.global.u8 	%rs211, [%rd32+19];
	ld.global.u8 	%rs212, [%rd32+20];
	ld.global.u8 	%rs213, [%rd32+21];
	ld.global.u8 	%rs214, [%rd32+22];
	ld.global.u8 	%rs215, [%rd32+23];
	ld.global.u8 	%rs216, [%rd32+24];
	ld.global.u8 	%rs217, [%rd32+25];
	ld.global.u8 	%rs218, [%rd32+26];
	ld.global.u8 	%rs219, [%rd32+27];
	ld.global.u8 	%rs220, [%rd32+28];
	ld.global.u8 	%rs221, [%rd32+29];
	ld.global.u8 	%rs222, [%rd32+30];
	ld.global.u8 	%rs223, [%rd32+31];
	ld.global.u8 	%rs224, [%rd32+32];
	ld.global.u8 	%rs225, [%rd32+33];
	ld.global.u8 	%rs226, [%rd32+34];
	ld.global.u8 	%rs227, [%rd32+35];
	ld.global.u8 	%rs228, [%rd32+36];
	ld.global.u8 	%rs229, [%rd32+37];
	ld.global.u8 	%rs230, [%rd32+38];
	ld.global.u8 	%rs231, [%rd32+39];
	ld.global.u8 	%rs232, [%rd32+40];
	ld.global.u8 	%rs233, [%rd32+41];
	ld.global.u8 	%rs234, [%rd32+42];
	ld.global.u8 	%rs235, [%rd32+43];
	ld.global.u8 	%rs236, [%rd32+44];
	ld.global.u8 	%rs237, [%rd32+45];
	ld.global.u8 	%rs238, [%rd32+46];
	ld.global.u8 	%rs239, [%rd32+47];
	not.b32 	%r63, %r20;
	add.s32 	%r64, %r6, %r63;
	cvt.u64.u32 	%rd33, %r64;
	add.s64 	%rd35, %rd33, %rd34;
	mad.lo.s64 	%rd36, %rd35, 48, %rd31;
	ld.global.u8 	%rs315, [%rd36];
	ld.global.u8 	%rs240, [%rd36+1];
	ld.global.u8 	%rs241, [%rd36+2];
	ld.global.u8 	%rs242, [%rd36+3];
	ld.global.u8 	%rs243, [%rd36+4];
	ld.global.u8 	%rs244, [%rd36+5];
	ld.global.u8 	%rs245, [%rd36+6];
	ld.global.u8 	%rs246, [%rd36+7];
	ld.global.u8 	%rs247, [%rd36+8];
	ld.global.u8 	%rs248, [%rd36+9];
	ld.global.u8 	%rs249, [%rd36+10];
	ld.global.u8 	%rs250, [%rd36+11];
	ld.global.u8 	%rs251, [%rd36+12];
	ld.global.u8 	%rs252, [%rd36+13];
	ld.global.u8 	%rs253, [%rd36+14];
	ld.global.u8 	%rs254, [%rd36+15];
	ld.global.u8 	%rs255, [%rd36+16];
	ld.global.u8 	%rs256, [%rd36+17];
	ld.global.u8 	%rs257, [%rd36+18];
	ld.global.u8 	%rs258, [%rd36+19];
	ld.global.u8 	%rs259, [%rd36+20];
	ld.global.u8 	%rs260, [%rd36+21];
	ld.global.u8 	%rs261, [%rd36+22];
	ld.global.u8 	%rs262, [%rd36+23];
	ld.global.u8 	%rs263, [%rd36+24];
	ld.global.u8 	%rs264, [%rd36+25];
	ld.global.u8 	%rs265, [%rd36+26];
	ld.global.u8 	%rs266, [%rd36+27];
	ld.global.u8 	%rs267, [%rd36+28];
	ld.global.u8 	%rs268, [%rd36+29];
	ld.global.u8 	%rs269, [%rd36+30];
	ld.global.u8 	%rs270, [%rd36+31];
	ld.global.u8 	%rs271, [%rd36+32];
	ld.global.u8 	%rs272, [%rd36+33];
	ld.global.u8 	%rs273, [%rd36+34];
	ld.global.u8 	%rs274, [%rd36+35];
	ld.global.u8 	%rs275, [%rd36+36];
	ld.global.u8 	%rs276, [%rd36+37];
	ld.global.u8 	%rs277, [%rd36+38];
	ld.global.u8 	%rs278, [%rd36+39];
	ld.global.u8 	%rs279, [%rd36+40];
	ld.global.u8 	%rs280, [%rd36+41];
	ld.global.u8 	%rs281, [%rd36+42];
	ld.global.u8 	%rs282, [%rd36+43];
	ld.global.u8 	%rs283, [%rd36+44];
	ld.global.u8 	%rs284, [%rd36+45];
	ld.global.u8 	%rs285, [%rd36+46];
	ld.global.u8 	%rs286, [%rd36+47];
	st.local.u8 	[%rd8], %rs315;
	st.local.u8 	[%rd8+1], %rs240;
	st.local.u8 	[%rd8+2], %rs241;
	st.local.u8 	[%rd8+3], %rs242;
	st.local.u8 	[%rd8+4], %rs243;
	st.local.u8 	[%rd8+5], %rs244;
	st.local.u8 	[%rd8+6], %rs245;
	st.local.u8 	[%rd8+7], %rs246;
	st.local.u8 	[%rd8+8], %rs247;
	st.local.u8 	[%rd8+9], %rs248;
	st.local.u8 	[%rd8+10], %rs249;
	st.local.u8 	[%rd8+11], %rs250;
	st.local.u8 	[%rd8+12], %rs251;
	st.local.u8 	[%rd8+13], %rs252;
	st.local.u8 	[%rd8+14], %rs253;
	st.local.u8 	[%rd8+15], %rs254;
	st.local.u8 	[%rd8+16], %rs255;
	st.local.u8 	[%rd8+17], %rs256;
	st.local.u8 	[%rd8+18], %rs257;
	st.local.u8 	[%rd8+19], %rs258;
	st.local.u8 	[%rd8+20], %rs259;
	st.local.u8 	[%rd8+21], %rs260;
	st.local.u8 	[%rd8+22], %rs261;
	st.local.u8 	[%rd8+23], %rs262;
	st.local.u8 	[%rd8+24], %rs263;
	st.local.u8 	[%rd8+25], %rs264;
	st.local.u8 	[%rd8+26], %rs265;
	st.local.u8 	[%rd8+27], %rs266;
	st.local.u8 	[%rd8+28], %rs267;
	st.local.u8 	[%rd8+29], %rs268;
	st.local.u8 	[%rd8+30], %rs269;
	st.local.u8 	[%rd8+31], %rs270;
	st.local.u8 	[%rd8+32], %rs271;
	st.local.u8 	[%rd8+33], %rs272;
	st.local.u8 	[%rd8+34], %rs273;
	st.local.u8 	[%rd8+35], %rs274;
	st.local.u8 	[%rd8+36], %rs275;
	st.local.u8 	[%rd8+37], %rs276;
	st.local.u8 	[%rd8+38], %rs277;
	st.local.u8 	[%rd8+39], %rs278;
	st.local.u8 	[%rd8+40], %rs279;
	st.local.u8 	[%rd8+41], %rs280;
	st.local.u8 	[%rd8+42], %rs281;
	st.local.u8 	[%rd8+43], %rs282;
	st.local.u8 	[%rd8+44], %rs283;
	st.local.u8 	[%rd8+45], %rs284;
	st.local.u8 	[%rd8+46], %rs285;
	st.local.u8 	[%rd8+47], %rs286;
	st.local.u8 	[%rd9], %rs314;
	st.local.u8 	[%rd9+1], %rs193;
	st.local.u8 	[%rd9+2], %rs194;
	st.local.u8 	[%rd9+3], %rs195;
	st.local.u8 	[%rd9+4], %rs196;
	st.local.u8 	[%rd9+5], %rs197;
	st.local.u8 	[%rd9+6], %rs198;
	st.local.u8 	[%rd9+7], %rs199;
	st.local.u8 	[%rd9+8], %rs200;
	st.local.u8 	[%rd9+9], %rs201;
	st.local.u8 	[%rd9+10], %rs202;
	st.local.u8 	[%rd9+11], %rs203;
	st.local.u8 	[%rd9+12], %rs204;
	st.local.u8 	[%rd9+13], %rs205;
	st.local.u8 	[%rd9+14], %rs206;
	st.local.u8 	[%rd9+15], %rs207;
	st.local.u8 	[%rd9+16], %rs208;
	st.local.u8 	[%rd9+17], %rs209;
	st.local.u8 	[%rd9+18], %rs210;
	st.local.u8 	[%rd9+19], %rs211;
	st.local.u8 	[%rd9+20], %rs212;
	st.local.u8 	[%rd9+21], %rs213;
	st.local.u8 	[%rd9+22], %rs214;
	st.local.u8 	[%rd9+23], %rs215;
	st.local.u8 	[%rd9+24], %rs216;
	st.local.u8 	[%rd9+25], %rs217;
	st.local.u8 	[%rd9+26], %rs218;
	st.local.u8 	[%rd9+27], %rs219;
	st.local.u8 	[%rd9+28], %rs220;
	st.local.u8 	[%rd9+29], %rs221;
	st.local.u8 	[%rd9+30], %rs222;
	st.local.u8 	[%rd9+31], %rs223;
	st.local.u8 	[%rd9+32], %rs224;
	st.local.u8 	[%rd9+33], %rs225;
	st.local.u8 	[%rd9+34], %rs226;
	st.local.u8 	[%rd9+35], %rs227;
	st.local.u8 	[%rd9+36], %rs228;
	st.local.u8 	[%rd9+37], %rs229;
	st.local.u8 	[%rd9+38], %rs230;
	st.local.u8 	[%rd9+39], %rs231;
	st.local.u8 	[%rd9+40], %rs232;
	st.local.u8 	[%rd9+41], %rs233;
	st.local.u8 	[%rd9+42], %rs234;
	st.local.u8 	[%rd9+43], %rs235;
	st.local.u8 	[%rd9+44], %rs236;
	st.local.u8 	[%rd9+45], %rs237;
	st.local.u8 	[%rd9+46], %rs238;
	st.local.u8 	[%rd9+47], %rs239;
	mov.b32 	%r21, 0;
$L__BB4_107:
	mul.wide.u32 	%rd37, %r21, 16;
	add.s64 	%rd10, %rd8, %rd37;
	add.s64 	%rd11, %rd9, %rd37;
	or.b16  	%rs287, %rs315, %rs314;
	and.b16  	%rs288, %rs287, 255;
	setp.ne.s16 	%p161, %rs288, 0;
	@%p161 bra 	$L__BB4_200;
$L__BB4_108:
	setp.lt.u32 	%p312, %r21, 2;
	mov.pred 	%p315, -1;
	@%p312 bra 	$L__BB4_199;
	bra.uni 	$L__BB4_203;
$L__BB4_109:
	ld.local.s8 	%rs41, [%rd10+1];
	setp.ne.s16 	%p174, %rs41, 0;
	@%p174 bra 	$L__BB4_112;
	ld.local.u8 	%rs311, [%rd11+1];
	setp.eq.s16 	%p309, %rs311, 0;
	@%p309 bra 	$L__BB4_108;
	mov.pred 	%p315, %p166;
	bra.uni 	$L__BB4_203;
$L__BB4_112:
	ld.local.s8 	%rs42, [%rd11+1];
	setp.eq.s16 	%p176, %rs42, 0;
	mov.pred 	%p315, %p162;
	@%p176 bra 	$L__BB4_203;
	setp.lt.s16 	%p178, %rs41, %rs42;
	mov.pred 	%p315, %p166;
	@%p178 bra 	$L__BB4_203;
	setp.ne.s16 	%p180, %rs41, %rs42;
	mov.pred 	%p315, %p162;
	@%p180 bra 	$L__BB4_203;
	ld.local.s8 	%rs43, [%rd10+2];
	setp.ne.s16 	%p181, %rs43, 0;
	@%p181 bra 	$L__BB4_118;
	ld.local.u8 	%rs310, [%rd11+2];
	setp.eq.s16 	%p307, %rs310, 0;
	@%p307 bra 	$L__BB4_108;
	mov.pred 	%p315, %p166;
	bra.uni 	$L__BB4_203;
$L__BB4_118:
	ld.local.s8 	%rs44, [%rd11+2];
	setp.eq.s16 	%p183, %rs44, 0;
	mov.pred 	%p315, %p162;
	@%p183 bra 	$L__BB4_203;
	setp.lt.s16 	%p185, %rs43, %rs44;
	mov.pred 	%p315, %p166;
	@%p185 bra 	$L__BB4_203;
	setp.ne.s16 	%p187, %rs43, %rs44;
	mov.pred 	%p315, %p162;
	@%p187 bra 	$L__BB4_203;
	ld.local.s8 	%rs45, [%rd10+3];
	setp.ne.s16 	%p188, %rs45, 0;
	@%p188 bra 	$L__BB4_124;
	ld.local.u8 	%rs309, [%rd11+3];
	setp.eq.s16 	%p305, %rs309, 0;
	@%p305 bra 	$L__BB4_108;
	mov.pred 	%p315, %p166;
	bra.uni 	$L__BB4_203;
$L__BB4_124:
	ld.local.s8 	%rs46, [%rd11+3];
	setp.eq.s16 	%p190, %rs46, 0;
	mov.pred 	%p315, %p162;
	@%p190 bra 	$L__BB4_203;
	setp.lt.s16 	%p192, %rs45, %rs46;
	mov.pred 	%p315, %p166;
	@%p192 bra 	$L__BB4_203;
	setp.ne.s16 	%p194, %rs45, %rs46;
	mov.pred 	%p315, %p162;
	@%p194 bra 	$L__BB4_203;
	ld.local.s8 	%rs47, [%rd10+4];
	setp.ne.s16 	%p195, %rs47, 0;
	@%p195 bra 	$L__BB4_130;
	ld.local.u8 	%rs308, [%rd11+4];
	setp.eq.s16 	%p303, %rs308, 0;
	@%p303 bra 	$L__BB4_108;
	mov.pred 	%p315, %p166;
	bra.uni 	$L__BB4_203;
$L__BB4_130:
	ld.local.s8 	%rs48, [%rd11+4];
	setp.eq.s16 	%p197, %rs48, 0;
	mov.pred 	%p315, %p162;
	@%p197 bra 	$L__BB4_203;
	setp.lt.s16 	%p199, %rs47, %rs48;
	mov.pred 	%p315, %p166;
	@%p199 bra 	$L__BB4_203;
	setp.ne.s16 	%p201, %rs47, %rs48;
	mov.pred 	%p315, %p162;
	@%p201 bra 	$L__BB4_203;
	ld.local.s8 	%rs49, [%rd10+5];
	setp.ne.s16 	%p202, %rs49, 0;
	@%p202 bra 	$L__BB4_136;
	ld.local.u8 	%rs307, [%rd11+5];
	setp.eq.s16 	%p301, %rs307, 0;
	@%p301 bra 	$L__BB4_108;
	mov.pred 	%p315, %p166;
	bra.uni 	$L__BB4_203;
$L__BB4_136:
	ld.local.s8 	%rs50, [%rd11+5];
	setp.eq.s16 	%p204, %rs50, 0;
	mov.pred 	%p315, %p162;
	@%p204 bra 	$L__BB4_203;
	setp.lt.s16 	%p206, %rs49, %rs50;
	mov.pred 	%p315, %p166;
	@%p206 bra 	$L__BB4_203;
	setp.ne.s16 	%p208, %rs49, %rs50;
	mov.pred 	%p315, %p162;
	@%p208 bra 	$L__BB4_203;
	ld.local.s8 	%rs51, [%rd10+6];
	setp.ne.s16 	%p209, %rs51, 0;
	@%p209 bra 	$L__BB4_142;
	ld.local.u8 	%rs306, [%rd11+6];
	setp.eq.s16 	%p299, %rs306, 0;
	@%p299 bra 	$L__BB4_108;
	mov.pred 	%p315, %p166;
	bra.uni 	$L__BB4_203;
$L__BB4_142:
	ld.local.s8 	%rs52, [%rd11+6];
	setp.eq.s16 	%p211, %rs52, 0;
	mov.pred 	%p315, %p162;
	@%p211 bra 	$L__BB4_203;
	setp.lt.s16 	%p213, %rs51, %rs52;
	mov.pred 	%p315, %p166;
	@%p213 bra 	$L__BB4_203;
	setp.ne.s16 	%p215, %rs51, %rs52;
	mov.pred 	%p315, %p162;
	@%p215 bra 	$L__BB4_203;
	ld.local.s8 	%rs53, [%rd10+7];
	setp.ne.s16 	%p216, %rs53, 0;
	@%p216 bra 	$L__BB4_148;
	ld.local.u8 	%rs305, [%rd11+7];
	setp.eq.s16 	%p297, %rs305, 0;
	@%p297 bra 	$L__BB4_108;
	mov.pred 	%p315, %p166;
	bra.uni 	$L__BB4_203;
$L__BB4_148:
	ld.local.s8 	%rs54, [%rd11+7];
	setp.eq.s16 	%p218, %rs54, 0;
	mov.pred 	%p315, %p162;
	@%p218 bra 	$L__BB4_203;
	setp.lt.s16 	%p220, %rs53, %rs54;
	mov.pred 	%p315, %p166;
	@%p220 bra 	$L__BB4_203;
	setp.ne.s16 	%p222, %rs53, %rs54;
	mov.pred 	%p315, %p162;
	@%p222 bra 	$L__BB4_203;
	ld.local.s8 	%rs55, [%rd10+8];
	setp.ne.s16 	%p223, %rs55, 0;
	@%p223 bra 	$L__BB4_154;
	ld.local.u8 	%rs304, [%rd11+8];
	setp.eq.s16 	%p295, %rs304, 0;
	@%p295 bra 	$L__BB4_108;
	mov.pred 	%p315, %p166;
	bra.uni 	$L__BB4_203;
$L__BB4_154:
	ld.local.s8 	%rs56, [%rd11+8];
	setp.eq.s16 	%p225, %rs56, 0;
	mov.pred 	%p315, %p162;
	@%p225 bra 	$L__BB4_203;
	setp.lt.s16 	%p227, %rs55, %rs56;
	mov.pred 	%p315, %p166;
	@%p227 bra 	$L__BB4_203;
	setp.ne.s16 	%p229, %rs55, %rs56;
	mov.pred 	%p315, %p162;
	@%p229 bra 	$L__BB4_203;
	ld.local.s8 	%rs57, [%rd10+9];
	setp.ne.s16 	%p230, %rs57, 0;
	@%p230 bra 	$L__BB4_160;
	ld.local.u8 	%rs303, [%rd11+9];
	setp.eq.s16 	%p293, %rs303, 0;
	@%p293 bra 	$L__BB4_108;
	mov.pred 	%p315, %p166;
	bra.uni 	$L__BB4_203;
$L__BB4_160:
	ld.local.s8 	%rs58, [%rd11+9];
	setp.eq.s16 	%p232, %rs58, 0;
	mov.pred 	%p315, %p162;
	@%p232 bra 	$L__BB4_203;
	setp.lt.s16 	%p234, %rs57, %rs58;
	mov.pred 	%p315, %p166;
	@%p234 bra 	$L__BB4_203;
	setp.ne.s16 	%p236, %rs57, %rs58;
	mov.pred 	%p315, %p162;
	@%p236 bra 	$L__BB4_203;
	ld.local.s8 	%rs59, [%rd10+10];
	setp.ne.s16 	%p237, %rs59, 0;
	@%p237 bra 	$L__BB4_166;
	ld.local.u8 	%rs302, [%rd11+10];
	setp.eq.s16 	%p291, %rs302, 0;
	@%p291 bra 	$L__BB4_108;
	mov.pred 	%p315, %p166;
	bra.uni 	$L__BB4_203;
$L__BB4_166:
	ld.local.s8 	%rs60, [%rd11+10];
	setp.eq.s16 	%p239, %rs60, 0;
	mov.pred 	%p315, %p162;
	@%p239 bra 	$L__BB4_203;
	setp.lt.s16 	%p241, %rs59, %rs60;
	mov.pred 	%p315, %p166;
	@%p241 bra 	$L__BB4_203;
	setp.ne.s16 	%p243, %rs59, %rs60;
	mov.pred 	%p315, %p162;
	@%p243 bra 	$L__BB4_203;
	ld.local.s8 	%rs61, [%rd10+11];
	setp.ne.s16 	%p244, %rs61, 0;
	@%p244 bra 	$L__BB4_172;
	ld.local.u8 	%rs301, [%rd11+11];
	setp.eq.s16 	%p289, %rs301, 0;
	@%p289 bra 	$L__BB4_108;
	mov.pred 	%p315, %p166;
	bra.uni 	$L__BB4_203;
$L__BB4_172:
	ld.local.s8 	%rs62, [%rd11+11];
	setp.eq.s16 	%p246, %rs62, 0;
	mov.pred 	%p315, %p162;
	@%p246 bra 	$L__BB4_203;
	setp.lt.s16 	%p248, %rs61, %rs62;
	mov.pred 	%p315, %p166;
	@%p248 bra 	$L__BB4_203;
	setp.ne.s16 	%p250, %rs61, %rs62;
	mov.pred 	%p315, %p162;
	@%p250 bra 	$L__BB4_203;
	ld.local.s8 	%rs63, [%rd10+12];
	setp.ne.s16 	%p251, %rs63, 0;
	@%p251 bra 	$L__BB4_178;
	ld.local.u8 	%rs300, [%rd11+12];
	setp.eq.s16 	%p287, %rs300, 0;
	@%p287 bra 	$L__BB4_108;
	mov.pred 	%p315, %p166;
	bra.uni 	$L__BB4_203;
$L__BB4_178:
	ld.local.s8 	%rs64, [%rd11+12];
	setp.eq.s16 	%p253, %rs64, 0;
	mov.pred 	%p315, %p162;
	@%p253 bra 	$L__BB4_203;
	setp.lt.s16 	%p255, %rs63, %rs64;
	mov.pred 	%p315, %p166;
	@%p255 bra 	$L__BB4_203;
	setp.ne.s16 	%p257, %rs63, %rs64;
	mov.pred 	%p315, %p162;
	@%p257 bra 	$L__BB4_203;
	ld.local.s8 	%rs65, [%rd10+13];
	setp.ne.s16 	%p258, %rs65, 0;
	@%p258 bra 	$L__BB4_184;
	ld.local.u8 	%rs299, [%rd11+13];
	setp.eq.s16 	%p285, %rs299, 0;
	@%p285 bra 	$L__BB4_108;
	mov.pred 	%p315, %p166;
	bra.uni 	$L__BB4_203;
$L__BB4_184:
	ld.local.s8 	%rs66, [%rd11+13];
	setp.eq.s16 	%p260, %rs66, 0;
	mov.pred 	%p315, %p162;
	@%p260 bra 	$L__BB4_203;
	setp.lt.s16 	%p262, %rs65, %rs66;
	mov.pred 	%p315, %p166;
	@%p262 bra 	$L__BB4_203;
	setp.ne.s16 	%p264, %rs65, %rs66;
	mov.pred 	%p315, %p162;
	@%p264 bra 	$L__BB4_203;
	ld.local.s8 	%rs67, [%rd10+14];
	setp.ne.s16 	%p265, %rs67, 0;
	@%p265 bra 	$L__BB4_190;
	ld.local.u8 	%rs298, [%rd11+14];
	setp.eq.s16 	%p283, %rs298, 0;
	@%p283 bra 	$L__BB4_108;
	mov.pred 	%p315, %p166;
	bra.uni 	$L__BB4_203;
$L__BB4_190:
	ld.local.s8 	%rs68, [%rd11+14];
	setp.eq.s16 	%p267, %rs68, 0;
	mov.pred 	%p315, %p162;
	@%p267 bra 	$L__BB4_203;
	setp.lt.s16 	%p269, %rs67, %rs68;
	mov.pred 	%p315, %p166;
	@%p269 bra 	$L__BB4_203;
	setp.ne.s16 	%p271, %rs67, %rs68;
	mov.pred 	%p315, %p162;
	@%p271 bra 	$L__BB4_203;
	ld.local.s8 	%rs69, [%rd10+15];
	setp.ne.s16 	%p272, %rs69, 0;
	@%p272 bra 	$L__BB4_196;
	ld.local.u8 	%rs297, [%rd11+15];
	setp.eq.s16 	%p281, %rs297, 0;
	@%p281 bra 	$L__BB4_108;
	mov.pred 	%p315, %p166;
	bra.uni 	$L__BB4_203;
$L__BB4_196:
	ld.local.s8 	%rs70, [%rd11+15];
	setp.eq.s16 	%p274, %rs70, 0;
	mov.pred 	%p315, %p162;
	@%p274 bra 	$L__BB4_203;
	setp.lt.s16 	%p276, %rs69, %rs70;
	mov.pred 	%p315, %p166;
	@%p276 bra 	$L__BB4_203;
	setp.eq.s16 	%p278, %rs69, %rs70;
	setp.lt.u32 	%p279, %r21, 2;
	and.pred  	%p280, %p278, %p279;
	mov.pred 	%p315, %p162;
	@%p280 bra 	$L__BB4_199;
	bra.uni 	$L__BB4_203;
$L__BB4_199:
	add.s32 	%r21, %r21, 1;
	ld.local.u8 	%rs315, [%rd10+16];
	ld.local.u8 	%rs314, [%rd11+16];
	bra.uni 	$L__BB4_107;
$L__BB4_200:
	setp.ne.s16 	%p163, %rs315, 0;
	setp.eq.s16 	%p164, %rs314, 0;
	and.pred  	%p165, %p163, %p164;
	mov.pred 	%p162, -1;
	mov.pred 	%p315, %p162;
	@%p165 bra 	$L__BB4_203;
	cvt.s16.s8 	%rs291, %rs314;
	setp.ne.s16 	%p167, %rs314, 0;
	cvt.s16.s8 	%rs293, %rs315;
	setp.eq.s16 	%p168, %rs315, 0;
	and.pred  	%p169, %p168, %p167;
	setp.lt.s16 	%p170, %rs293, %rs291;
	or.pred  	%p171, %p169, %p170;
	mov.pred 	%p166, 0;
	mov.pred 	%p315, %p166;
	@%p171 bra 	$L__BB4_203;
	setp.eq.s16 	%p173, %rs315, %rs314;
	mov.pred 	%p315, %p162;
	@%p173 bra 	$L__BB4_109;
$L__BB4_203:
	add.s32 	%r65, %r20, 1;
	selp.b32 	%r77, %r65, %r77, %p315;
	selp.b32 	%r74, %r74, %r20, %p315;
	setp.lt.u32 	%p313, %r77, %r74;
	@%p313 bra 	$L__BB4_106;
$L__BB4_204:
	ld.param.u64 	%rd44, [_ZN3cub18CUB_300001_SM_10006detail10merge_sort30DeviceMergeSortPartitionKernelIN6thrust24THRUST_300001_SM_1000_NS6detail15normal_iteratorINS5_10device_ptrI9KeyStringEEEEjN4cuda3std3__44lessIS9_EES9_EEvbT_PT2_T0_SK_PSK_T1_SK_i_param_5];
	add.s32 	%r66, %r77, %r3;
	mov.u32 	%r67, %ntid.x;
	mov.u32 	%r68, %ctaid.x;
	mov.u32 	%r69, %tid.x;
	mad.lo.s32 	%r70, %r67, %r68, %r69;
	cvta.to.global.u64 	%rd38, %rd44;
	mul.wide.u32 	%rd39, %r70, 4;
	add.s64 	%rd40, %rd38, %rd39;
	st.global.u32 	[%rd40], %r66;
$L__BB4_205:
	ret;

}
	// .globl	_ZN3cub18CUB_300001_SM_10006detail10merge_sort26DeviceMergeSortMergeKernelINS2_10policy_hubIN6thrust24THRUST_300001_SM_1000_NS6detail15normal_iteratorINS6_10device_ptrI9KeyStringEEEEE9Policy600ESC_NS8_INS9_IlEEEESC_SG_jN4cuda3std3__44lessISA_EESA_lEEvbT2_T3_T4_PT6_PT7_T5_PSO_SO_NS1_7vsmem_tE
.visible .entry _ZN3cub18CUB_300001_SM_10006detail10merge_sort26DeviceMergeSortMergeKernelINS2_10policy_hubIN6thrust24THRUST_300001_SM_1000_NS6detail15normal_iteratorINS6_10device_ptrI9KeyStringEEEEE9Policy600ESC_NS8_INS9_IlEEEESC_SG_jN4cuda3std3__44lessISA_EESA_lEEvbT2_T3_T4_PT6_PT7_T5_PSO_SO_NS1_7vsmem_tE(
	.param .u8 _ZN3cub18CUB_300001_SM_10006detail10merge_sort26DeviceMergeSortMergeKernelINS2_10policy_hubIN6thrust24THRUST_300001_SM_1000_NS6detail15normal_iteratorINS6_10device_ptrI9KeyStringEEEEE9Policy600ESC_NS8_INS9_IlEEEESC_SG_jN4cuda3std3__44lessISA_EESA_lEEvbT2_T3_T4_PT6_PT7_T5_PSO_SO_NS1_7vsmem_tE_param_0,
	.param .align 8 .b8 _ZN3cub18CUB_300001_SM_10006detail10merge_sort26DeviceMergeSortMergeKernelINS2_10policy_hubIN6thrust24THRUST_300001_SM_1000_NS6detail15normal_iteratorINS6_10device_ptrI9KeyStringEEEEE9Policy600ESC_NS8_INS9_IlEEEESC_SG_jN4cuda3std3__44lessISA_EESA_lEEvbT2_T3_T4_PT6_PT7_T5_PSO_SO_NS1_7vsmem_tE_param_1[8],
	.param .align 8 .b8 _ZN3cub18CUB_300001_SM_10006detail10merge_sort26DeviceMergeSortMergeKernelINS2_10policy_hubIN6thrust24THRUST_300001_SM_1000_NS6detail15normal_iteratorINS6_10device_ptrI9KeyStringEEEEE9Policy600ESC_NS8_INS9_IlEEEESC_SG_jN4cuda3std3__44lessISA_EESA_lEEvbT2_T3_T4_PT6_PT7_T5_PSO_SO_NS1_7vsmem_tE_param_2[8],
	.param .u32 _ZN3cub18CUB_300001_SM_10006detail10merge_sort26DeviceMergeSortMergeKernelINS2_10policy_hubIN6thrust24THRUST_300001_SM_1000_NS6detail15normal_iteratorINS6_10device_ptrI9KeyStringEEEEE9Policy600ESC_NS8_INS9_IlEEEESC_SG_jN4cuda3std3__44lessISA_EESA_lEEvbT2_T3_T4_PT6_PT7_T5_PSO_SO_NS1_7vsmem_tE_param_3,
	.param .u64 .ptr .align 1 _ZN3cub18CUB_300001_SM_10006detail10merge_sort26DeviceMergeSortMergeKernelINS2_10policy_hubIN6thrust24THRUST_300001_SM_1000_NS6detail15normal_iteratorINS6_10device_ptrI9KeyStringEEEEE9Policy600ESC_NS8_INS9_IlEEEESC_SG_jN4cuda3std3__44lessISA_EESA_lEEvbT2_T3_T4_PT6_PT7_T5_PSO_SO_NS1_7vsmem_tE_param_4,
	.param .u64 .ptr .align 1 _ZN3cub18CUB_300001_SM_10006detail10merge_sort26DeviceMergeSortMergeKernelINS2_10policy_hubIN6thrust24THRUST_300001_SM_1000_NS6detail15normal_iteratorINS6_10device_ptrI9KeyStringEEEEE9Policy600ESC_NS8_INS9_IlEEEESC_SG_jN4cuda3std3__44lessISA_EESA_lEEvbT2_T3_T4_PT6_PT7_T5_PSO_SO_NS1_7vsmem_tE_param_5,
	.param .align 1 .b8 _ZN3cub18CUB_300001_SM_10006detail10merge_sort26DeviceMergeSortMergeKernelINS2_10policy_hubIN6thrust24THRUST_300001_SM_1000_NS6detail15normal_iteratorINS6_10device_ptrI9KeyStringEEEEE9Policy600ESC_NS8_INS9_IlEEEESC_SG_jN4cuda3std3__44lessISA_EESA_lEEvbT2_T3_T4_PT6_PT7_T5_PSO_SO_NS1_7vsmem_tE_param_6[1],
	.param .u64 .ptr .align 1 _ZN3cub18CUB_300001_SM_10006detail10merge_sort26DeviceMergeSortMergeKernelINS2_10policy_hubIN6thrust24THRUST_300001_SM_1000_NS6detail15normal_iteratorINS6_10device_ptrI9KeyStringEEEEE9Policy600ESC_NS8_INS9_IlEEEESC_SG_jN4cuda3std3__44lessISA_EESA_lEEvbT2_T3_T4_PT6_PT7_T5_PSO_SO_NS1_7vsmem_tE_param_7,
	.param .u32 _ZN3cub18CUB_300001_SM_10006detail10merge_sort26DeviceMergeSortMergeKernelINS2_10policy_hubIN6thrust24THRUST_300001_SM_1000_NS6detail15normal_iteratorINS6_10device_ptrI9KeyStringEEEEE9Policy600ESC_NS8_INS9_IlEEEESC_SG_jN4cuda3std3__44lessISA_EESA_lEEvbT2_T3_T4_PT6_PT7_T5_PSO_SO_NS1_7vsmem_tE_param_8,
	.param .align 8 .b8 _ZN3cub18CUB_300001_SM_10006detail10merge_sort26DeviceMergeSortMergeKernelINS2_10policy_hubIN6thrust24THRUST_300001_SM_1000_NS6detail15normal_iteratorINS6_10device_ptrI9KeyStringEEEEE9Policy600ESC_NS8_INS9_IlEEEESC_SG_jN4cuda3std3__44lessISA_EESA_lEEvbT2_T3_T4_PT6_PT7_T5_PSO_SO_NS1_7vsmem_tE_param_9[8]
)
.maxntid 256
{
	.local .align 1 .b8 	__local_depot5[192];
	.reg .b64 	%SP;
	.reg .b64 	%SPL;
	.reg .pred 	%p<662>;
	.reg .b16 	%rs<1316>;
	.reg .b32 	%r<1456>;
	.reg .b64 	%rd<415>;
	// demoted variable
	.shared .align 16 .b8 _ZZN3cub18CUB_300001_SM_10006detail10merge_sort26DeviceMergeSortMergeKernelINS2_10policy_hubIN6thrust24THRUST_300001_SM_1000_NS6detail15normal_iteratorINS6_10device_ptrI9KeyStringEEEEE9Policy600ESC_NS8_INS9_IlEEEESC_SG_jN4cuda3std3__44lessISA_EESA_lEEvbT2_T3_T4_PT6_PT7_T5_PSO_SO_NS1_7vsmem_tEE19static_temp_storage[12336];
	mov.u64 	%SPL, __local_depot5;
	ld.param.u64 	%rd43, [_ZN3cub18CUB_300001_SM_10006detail10merge_sort26DeviceMergeSortMergeKernelINS2_10policy_hubIN6thrust24THRUST_300001_SM_1000_NS6detail15normal_iteratorINS6_10device_ptrI9KeyStringEEEEE9Policy600ESC_NS8_INS9_IlEEEESC_SG_jN4cuda3std3__44lessISA_EESA_lEEvbT2_T3_T4_PT6_PT7_T5_PSO_SO_NS1_7vsmem_tE_param_2];
	ld.param.u64 	%rd44, [_ZN3cub18CUB_300001_SM_10006detail10merge_sort26DeviceMergeSortMergeKernelINS2_10policy_hubIN6thrust24THRUST_300001_SM_1000_NS6detail15normal_iteratorINS6_10device_ptrI9KeyStringEEEEE9Policy600ESC_NS8_INS9_IlEEEESC_SG_jN4cuda3std3__44lessISA_EESA_lEEvbT2_T3_T4_PT6_PT7_T5_PSO_SO_NS1_7vsmem_tE_param_1];
	ld.param.u32 	%r57, [_ZN3cub18CUB_300001_SM_10006detail10merge_sort26DeviceMergeSortMergeKernelINS2_10policy_hubIN6thrust24THRUST_300001_SM_1000_NS6detail15normal_iteratorINS6_10device_ptrI9KeyStringEEEEE9Policy600ESC_NS8_INS9_IlEEEESC_SG_jN4cuda3std3__44lessISA_EESA_lEEvbT2_T3_T4_PT6_PT7_T5_PSO_SO_NS1_7vsmem_tE_param_3];
	ld.param.u64 	%rd45, [_ZN3cub18CUB_300001_SM_10006detail10merge_sort26DeviceMergeSortMergeKernelINS2_10policy_hubIN6thrust24THRUST_300001_SM_1000_NS6detail15normal_iteratorINS6_10device_ptrI9KeyStringEEEEE9Policy600ESC_NS8_INS9_IlEEEESC_SG_jN4cuda3std3__44lessISA_EESA_lEEvbT2_T3_T4_PT6_PT7_T5_PSO_SO_NS1_7vsmem_tE_param_7];
	ld.param.u32 	%r58, [_ZN3cub18CUB_300001_SM_10006detail10merge_sort26DeviceMergeSortMergeKernelINS2_10policy_hubIN6thrust24THRUST_300001_SM_1000_NS6detail15normal_iteratorINS6_10device_ptrI9KeyStringEEEEE9Policy600ESC_NS8_INS9_IlEEEESC_SG_jN4cuda3std3__44lessISA_EESA_lEEvbT2_T3_T4_PT6_PT7_T5_PSO_SO_NS1_7vsmem_tE_param_8];
	cvta.to.global.u64 	%rd1, %rd45;
	cvta.to.global.u64 	%rd2, %rd44;
	cvta.to.global.u64 	%rd3, %rd43;
	mov.u32 	%r1, %ctaid.x;
	mov.u32 	%r59, %nctaid.x;
	shl.b32 	%r2, %r1, 8;
	mov.u32 	%r3, %tid.x;
	add.s32 	%r60, %r59, -1;
	setp.ge.u32 	%p5, %r1, %r60;
	@%p5 bra 	$L__BB5_222;
	ld.param.s8 	%rs1112, [_ZN3cub18CUB_300001_SM_10006detail10merge_sort26DeviceMergeSortMergeKernelINS2_10policy_hubIN6thrust24THRUST_300001_SM_1000_NS6detail15normal_iteratorINS6_10device_ptrI9KeyStringEEEEE9Policy600ESC_NS8_INS9_IlEEEESC_SG_jN4cuda3std3__44lessISA_EESA_lEEvbT2_T3_T4_PT6_PT7_T5_PSO_SO_NS1_7vsmem_tE_param_0];
	mul.wide.u32 	%rd223, %r1, 4;
	add.s64 	%rd224, %rd1, %rd223;
	ld.global.u32 	%r758, [%rd224];
	ld.global.u32 	%r759, [%rd224+4];
	neg.s32 	%r760, %r58;
	and.b32  	%r761, %r1, %r760;
	shl.b32 	%r4, %r761, 8;
	shl.b32 	%r762, %r58, 7;
	and.b32  	%r5, %r762, -256;
	sub.s32 	%r763, %r1, %r761;
	shl.b32 	%r764, %r763, 8;
	sub.s32 	%r6, %r758, %r4;
	sub.s32 	%r765, %r759, %r4;
	sub.s32 	%r766, %r57, %r4;
	max.u32 	%r767, %r766, %r5;
	sub.s32 	%r768, %r767, %r5;
	sub.s32 	%r769, %r764, %r6;
	min.u32 	%r7, %r769, %r768;
	setp.eq.s32 	%p338, %r764, -256;
	selp.b32 	%r770, 255, 256, %p338;
	add.s32 	%r771, %r770, %r764;
	sub.s32 	%r772, %r771, %r765;
	or.b32  	%r773, %r1, %r760;
	setp.eq.s32 	%p339, %r773, -1;
	min.u32 	%r774, %r5, %r766;
	selp.b32 	%r775, %r774, %r765, %p339;
	selp.b32 	%r776, %r5, %r772, %p339;
	min.u32 	%r8, %r776, %r768;
	sub.s32 	%r9, %r775, %r6;
	// begin inline asm
	griddepcontrol.wait;
	// end inline asm
	setp.eq.s16 	%p340, %rs1112, 0;
	@%p340 bra 	$L__BB5_5;
	cvt.u64.u32 	%rd4, %r4;
	setp.ge.s32 	%p341, %r3, %r9;
	@%p341 bra 	$L__BB5_4;
	cvt.u64.u32 	%rd232, %r6;
	cvt.u64.u32 	%rd233, %r3;
	add.s64 	%rd234, %rd4, %rd233;
	add.s64 	%rd235, %rd234, %rd232;
	mad.lo.s64 	%rd236, %rd235, 48, %rd2;
	ld.global.u8 	%rs1163, [%rd236];
	ld.global.u8 	%rs1162, [%rd236+1];
	ld.global.u8 	%rs1161, [%rd236+2];
	ld.global.u8 	%rs1160, [%rd236+3];
	ld.global.u8 	%rs1159, [%rd236+4];
	ld.global.u8 	%rs1158, [%rd236+5];
	ld.global.u8 	%rs1157, [%rd236+6];
	ld.global.u8 	%rs1156, [%rd236+7];
	ld.global.u8 	%rs1155, [%rd236+8];
	ld.global.u8 	%rs1154, [%rd236+9];
	ld.global.u8 	%rs1153, [%rd236+10];
	ld.global.u8 	%rs1152, [%rd236+11];
	ld.global.u8 	%rs1151, [%rd236+12];
	ld.global.u8 	%rs1150, [%rd236+13];
	ld.global.u8 	%rs1149, [%rd236+14];
	ld.global.u8 	%rs1148, [%rd236+15];
	ld.global.u8 	%rs1147, [%rd236+16];
	ld.global.u8 	%rs1146, [%rd236+17];
	ld.global.u8 	%rs1145, [%rd236+18];
	ld.global.u8 	%rs1144, [%rd236+19];
	ld.global.u8 	%rs1143, [%rd236+20];
	ld.global.u8 	%rs1142, [%rd236+21];
	ld.global.u8 	%rs1141, [%rd236+22];
	ld.global.u8 	%rs1140, [%rd236+23];
	ld.global.u8 	%rs1139, [%rd236+24];
	ld.global.u8 	%rs1138, [%rd236+25];
	ld.global.u8 	%rs1137, [%rd236+26];
	ld.global.u8 	%rs1136, [%rd236+27];
	ld.global.u8 	%rs1135, [%rd236+28];
	ld.global.u8 	%rs1134, [%rd236+29];
	ld.global.u8 	%rs1133, [%rd236+30];
	ld.global.u8 	%rs1132, [%rd236+31];
	ld.global.u8 	%rs1131, [%rd236+32];
	ld.global.u8 	%rs1130, [%rd236+33];
	ld.global.u8 	%rs1129, [%rd236+34];
	ld.global.u8 	%rs1128, [%rd236+35];
	ld.global.u8 	%rs1127, [%rd236+36];
	ld.global.u8 	%rs1126, [%rd236+37];
	ld.global.u8 	%rs1125, [%rd236+38];
	ld.global.u8 	%rs1124, [%rd236+39];
	ld.global.u8 	%rs1123, [%rd236+40];
	ld.global.u8 	%rs1122, [%rd236+41];
	ld.global.u8 	%rs1121, [%rd236+42];
	ld.global.u8 	%rs1120, [%rd236+43];
	ld.global.u8 	%rs1119, [%rd236+44];
	ld.global.u8 	%rs1118, [%rd236+45];
	ld.global.u8 	%rs1117, [%rd236+46];
	ld.global.u8 	%rs1116, [%rd236+47];
	bra.uni 	$L__BB5_8;
$L__BB5_4:
	sub.s32 	%r777, %r3, %r9;
	cvt.s64.s32 	%rd225, %r777;
	cvt.u64.u32 	%rd226, %r7;
	cvt.u64.u32 	%rd227, %r5;
	add.s64 	%rd228, %rd4, %rd227;
	add.s64 	%rd229, %rd228, %rd226;
	add.s64 	%rd230, %rd229, %rd225;
	mad.lo.s64 	%rd231, %rd230, 48, %rd2;
	ld.global.u8 	%rs1163, [%rd231];
	ld.global.u8 	%rs1162, [%rd231+1];
	ld.global.u8 	%rs1161, [%rd231+2];
	ld.global.u8 	%rs1160, [%rd231+3];
	ld.global.u8 	%rs1159, [%rd231+4];
	ld.global.u8 	%rs1158, [%rd231+5];
	ld.global.u8 	%rs1157, [%rd231+6];
	ld.global.u8 	%rs1156, [%rd231+7];
	ld.global.u8 	%rs1155, [%rd231+8];
	ld.global.u8 	%rs1154, [%rd231+9];
	ld.global.u8 	%rs1153, [%rd231+10];
	ld.global.u8 	%rs1152, [%rd231+11];
	ld.global.u8 	%rs1151, [%rd231+12];
	ld.global.u8 	%rs1150, [%rd231+13];
	ld.global.u8 	%rs1149, [%rd231+14];
	ld.global.u8 	%rs1148, [%rd231+15];
	ld.global.u8 	%rs1147, [%rd231+16];
	ld.global.u8 	%rs1146, [%rd231+17];
	ld.global.u8 	%rs1145, [%rd231+18];
	ld.global.u8 	%rs1144, [%rd231+19];
	ld.global.u8 	%rs1143, [%rd231+20];
	ld.global.u8 	%rs1142, [%rd231+21];
	ld.global.u8 	%rs1141, [%rd231+22];
	ld.global.u8 	%rs1140, [%rd231+23];
	ld.global.u8 	%rs1139, [%rd231+24];
	ld.global.u8 	%rs1138, [%rd231+25];
	ld.global.u8 	%rs1137, [%rd231+26];
	ld.global.u8 	%rs1136, [%rd231+27];
	ld.global.u8 	%rs1135, [%rd231+28];
	ld.global.u8 	%rs1134, [%rd231+29];
	ld.global.u8 	%rs1133, [%rd231+30];
	ld.global.u8 	%rs1132, [%rd231+31];
	ld.global.u8 	%rs1131, [%rd231+32];
	ld.global.u8 	%rs1130, [%rd231+33];
	ld.global.u8 	%rs1129, [%rd231+34];
	ld.global.u8 	%rs1128, [%rd231+35];
	ld.global.u8 	%rs1127, [%rd231+36];
	ld.global.u8 	%rs1126, [%rd231+37];
	ld.global.u8 	%rs1125, [%rd231+38];
	ld.global.u8 	%rs1124, [%rd231+39];
	ld.global.u8 	%rs1123, [%rd231+40];
	ld.global.u8 	%rs1122, [%rd231+41];
	ld.global.u8 	%rs1121, [%rd231+42];
	ld.global.u8 	%rs1120, [%rd231+43];
	ld.global.u8 	%rs1119, [%rd231+44];
	ld.global.u8 	%rs1118, [%rd231+45];
	ld.global.u8 	%rs1117, [%rd231+46];
	ld.global.u8 	%rs1116, [%rd231+47];
	bra.uni 	$L__BB5_8;
$L__BB5_5:
	cvt.u64.u32 	%rd5, %r4;
	setp.ge.s32 	%p342, %r3, %r9;
	@%p342 bra 	$L__BB5_7;
	ld.param.u64 	%rd407, [_ZN3cub18CUB_300001_SM_10006detail10merge_sort26DeviceMergeSortMergeKernelINS2_10policy_hubIN6thrust24THRUST_300001_SM_1000_NS6detail15normal_iteratorINS6_10device_ptrI9KeyStringEEEEE9Policy600ESC_NS8_INS9_IlEEEESC_SG_jN4cuda3std3__44lessISA_EESA_lEEvbT2_T3_T4_PT6_PT7_T5_PSO_SO_NS1_7vsmem_tE_param_4];
	cvt.u64.u32 	%rd245, %r6;
	cvt.u64.u32 	%rd246, %r3;
	add.s64 	%rd247, %rd5, %rd246;
	add.s64 	%rd248, %rd247, %rd245;
	cvta.to.global.u64 	%rd249, %rd407;
	mad.lo.s64 	%rd250, %rd248, 48, %rd249;
	ld.global.u8 	%rs1163, [%rd250];
	ld.global.u8 	%rs1162, [%rd250+1];
	ld.global.u8 	%rs1161, [%rd250+2];
	ld.global.u8 	%rs1160, [%rd250+3];
	ld.global.u8 	%rs1159, [%rd250+4];
	ld.global.u8 	%rs1158, [%rd250+5];
	ld.global.u8 	%rs1157, [%rd250+6];
	ld.global.u8 	%rs1156, [%rd250+7];
	ld.global.u8 	%rs1155, [%rd250+8];
	ld.global.u8 	%rs1154, [%rd250+9];
	ld.global.u8 	%rs1153, [%rd250+10];
	ld.global.u8 	%rs1152, [%rd250+11];
	ld.global.u8 	%rs1151, [%rd250+12];
	ld.global.u8 	%rs1150, [%rd250+13];
	ld.global.u8 	%rs1149, [%rd250+14];
	ld.global.u8 	%rs1148, [%rd250+15];
	ld.global.u8 	%rs1147, [%rd250+16];
	ld.global.u8 	%rs1146, [%rd250+17];
	ld.global.u8 	%rs1145, [%rd250+18];
	ld.global.u8 	%rs1144, [%rd250+19];
	ld.global.u8 	%rs1143, [%rd250+20];
	ld.global.u8 	%rs1142, [%rd250+21];
	ld.global.u8 	%rs1141, [%rd250+22];
	ld.global.u8 	%rs1140, [%rd250+23];
	ld.global.u8 	%rs1139, [%rd250+24];
	ld.global.u8 	%rs1138, [%rd250+25];
	ld.global.u8 	%rs1137, [%rd250+26];
	ld.global.u8 	%rs1136, [%rd250+27];
	ld.global.u8 	%rs1135, [%rd250+28];
	ld.global.u8 	%rs1134, [%rd250+29];
	ld.global.u8 	%rs1133, [%rd250+30];
	ld.global.u8 	%rs1132, [%rd250+31];
	ld.global.u8 	%rs1131, [%rd250+32];
	ld.global.u8 	%rs1130, [%rd250+33];
	ld.global.u8 	%rs1129, [%rd250+34];
	ld.global.u8 	%rs1128, [%rd250+35];
	ld.global.u8 	%rs1127, [%rd250+36];
	ld.global.u8 	%rs1126, [%rd250+37];
	ld.global.u8 	%rs1125, [%rd250+38];
	ld.global.u8 	%rs1124, [%rd250+39];
	ld.global.u8 	%rs1123, [%rd250+40];
	ld.global.u8 	%rs1122, [%rd250+41];
	ld.global.u8 	%rs1121, [%rd250+42];
	ld.global.u8 	%rs1120, [%rd250+43];
	ld.global.u8 	%rs1119, [%rd250+44];
	ld.global.u8 	%rs1118, [%rd250+45];
	ld.global.u8 	%rs1117, [%rd250+46];
	ld.global.u8 	%rs1116, [%rd250+47];
	bra.uni 	$L__BB5_8;
$L__BB5_7:
	ld.param.u64 	%rd406, [_ZN3cub18CUB_300001_SM_10006detail10merge_sort26DeviceMergeSortMergeKernelINS2_10policy_hubIN6thrust24THRUST_300001_SM_1000_NS6detail15normal_iteratorINS6_10device_ptrI9KeyStringEEEEE9Policy600ESC_NS8_INS9_IlEEEESC_SG_jN4cuda3std3__44lessISA_EESA_lEEvbT2_T3_T4_PT6_PT7_T5_PSO_SO_NS1_7vsmem_tE_param_4];
	sub.s32 	%r778, %r3, %r9;
	cvt.s64.s32 	%rd237, %r778;
	cvt.u64.u32 	%rd238, %r7;
	cvt.u64.u32 	%rd239, %r5;
	add.s64 	%rd240, %rd5, %rd239;
	add.s64 	%rd241, %rd240, %rd238;
	add.s64 	%rd242, %rd241, %rd237;
	cvta.to.global.u64 	%rd243, %rd406;
	mad.lo.s64 	%rd244, %rd242, 48, %rd243;
	ld.global.u8 	%rs1163, [%rd244];
	ld.global.u8 	%rs1162, [%rd244+1];
	ld.global.u8 	%rs1161, [%rd244+2];
	ld.global.u8 	%rs1160, [%rd244+3];
	ld.global.u8 	%rs1159, [%rd244+4];
	ld.global.u8 	%rs1158, [%rd244+5];
	ld.global.u8 	%rs1157, [%rd244+6];
	ld.global.u8 	%rs1156, [%rd244+7];
	ld.global.u8 	%rs1155, [%rd244+8];
	ld.global.u8 	%rs1154, [%rd244+9];
	ld.global.u8 	%rs1153, [%rd244+10];
	ld.global.u8 	%rs1152, [%rd244+11];
	ld.global.u8 	%rs1151, [%rd244+12];
	ld.global.u8 	%rs1150, [%rd244+13];
	ld.global.u8 	%rs1149, [%rd244+14];
	ld.global.u8 	%rs1148, [%rd244+15];
	ld.global.u8 	%rs1147, [%rd244+16];
	ld.global.u8 	%rs1146, [%rd244+17];
	ld.global.u8 	%rs1145, [%rd244+18];
	ld.global.u8 	%rs1144, [%rd244+19];
	ld.global.u8 	%rs1143, [%rd244+20];
	ld.global.u8 	%rs1142, [%rd244+21];
	ld.global.u8 	%rs1141, [%rd244+22];
	ld.global.u8 	%rs1140, [%rd244+23];
	ld.global.u8 	%rs1139, [%rd244+24];
	ld.global.u8 	%rs1138, [%rd244+25];
	ld.global.u8 	%rs1137, [%rd244+26];
	ld.global.u8 	%rs1136, [%rd244+27];
	ld.global.u8 	%rs1135, [%rd244+28];
	ld.global.u8 	%rs1134, [%rd244+29];
	ld.global.u8 	%rs1133, [%rd244+30];
	ld.global.u8 	%rs1132, [%rd244+31];
	ld.global.u8 	%rs1131, [%rd244+32];
	ld.global.u8 	%rs1130, [%rd244+33];
	ld.global.u8 	%rs1129, [%rd244+34];
	ld.global.u8 	%rs1128, [%rd244+35];
	ld.global.u8 	%rs1127, [%rd244+36];
	ld.global.u8 	%rs1126, [%rd244+37];
	ld.global.u8 	%rs1125, [%rd244+38];
	ld.global.u8 	%rs1124, [%rd244+39];
	ld.global.u8 	%rs1123, [%rd244+40];
	ld.global.u8 	%rs1122, [%rd244+41];
	ld.global.u8 	%rs1121, [%rd244+42];
	ld.global.u8 	%rs1120, [%rd244+43];
	ld.global.u8 	%rs1119, [%rd244+44];
	ld.global.u8 	%rs1118, [%rd244+45];
	ld.global.u8 	%rs1117, [%rd244+46];
	ld.global.u8 	%rs1116, [%rd244+47];
$L__BB5_8:
	ld.param.s8 	%rs1113, [_ZN3cub18CUB_300001_SM_10006detail10merge_sort26DeviceMergeSortMergeKernelINS2_10policy_hubIN6thrust24THRUST_300001_SM_1000_NS6detail15normal_iteratorINS6_10device_ptrI9KeyStringEEEEE9Policy600ESC_NS8_INS9_IlEEEESC_SG_jN4cuda3std3__44lessISA_EESA_lEEvbT2_T3_T4_PT6_PT7_T5_PSO_SO_NS1_7vsmem_tE_param_0];
	setp.eq.s16 	%p343, %rs1113, 0;
	mov.u32 	%r779, _ZZN3cub18CUB_300001_SM_10006detail10merge_sort26DeviceMergeSortMergeKernelINS2_10policy_hubIN6thrust24THRUST_300001_SM_1000_NS6detail15normal_iteratorINS6_10device_ptrI9KeyStringEEEEE9Policy600ESC_NS8_INS9_IlEEEESC_SG_jN4cuda3std3__44lessISA_EESA_lEEvbT2_T3_T4_PT6_PT7_T5_PSO_SO_NS1_7vsmem_tEE19static_temp_storage;
	mad.lo.s32 	%r780, %r3, 48, %r779;
	cvt.u32.u16 	%r781, %rs1148;
	cvt.u32.u16 	%r782, %rs1149;
	prmt.b32 	%r783, %r782, %r781, 0x3340U;
	cvt.u32.u16 	%r784, %rs1150;
	cvt.u32.u16 	%r785, %rs1151;
	prmt.b32 	%r786, %r785, %r784, 0x3340U;
	prmt.b32 	%r787, %r786, %r783, 0x5410U;
	cvt.u32.u16 	%r788, %rs1152;
	cvt.u32.u16 	%r789, %rs1153;
	prmt.b32 	%r790, %r789, %r788, 0x3340U;
	cvt.u32.u16 	%r791, %rs1154;
	cvt.u32.u16 	%r792, %rs1155;
	prmt.b32 	%r793, %r792, %r791, 0x3340U;
	prmt.b32 	%r794, %r793, %r790, 0x5410U;
	cvt.u32.u16 	%r795, %rs1156;
	cvt.u32.u16 	%r796, %rs1157;
	prmt.b32 	%r797, %r796, %r795, 0x3340U;
	cvt.u32.u16 	%r798, %rs1158;
	cvt.u32.u16 	%r799, %rs1159;
	prmt.b32 	%r800, %r799, %r798, 0x3340U;
	prmt.b32 	%r801, %r800, %r797, 0x5410U;
	cvt.u32.u16 	%r802, %rs1160;
	cvt.u32.u16 	%r803, %rs1161;
	prmt.b32 	%r804, %r803, %r802, 0x3340U;
	cvt.u32.u16 	%r805, %rs1162;
	cvt.u32.u16 	%r806, %rs1163;
	prmt.b32 	%r807, %r806, %r805, 0x3340U;
	prmt.b32 	%r808, %r807, %r804, 0x5410U;
	st.shared.v4.b32 	[%r780], {%r808, %r801, %r794, %r787};
	cvt.u32.u16 	%r809, %rs1132;
	cvt.u32.u16 	%r810, %rs1133;
	prmt.b32 	%r811, %r810, %r809, 0x3340U;
	cvt.u32.u16 	%r812, %rs1134;
	cvt.u32.u16 	%r813, %rs1135;
	prmt.b32 	%r814, %r813, %r812, 0x3340U;
	prmt.b32 	%r815, %r814, %r811, 0x5410U;
	cvt.u32.u16 	%r816, %rs1136;
	cvt.u32.u16 	%r817, %rs1137;
	prmt.b32 	%r818, %r817, %r816, 0x3340U;
	cvt.u32.u16 	%r819, %rs1138;
	cvt.u32.u16 	%r820, %rs1139;
	prmt.b32 	%r821, %r820, %r819, 0x3340U;
	prmt.b32 	%r822, %r821, %r818, 0x5410U;
	cvt.u32.u16 	%r823, %rs1140;
	cvt.u32.u16 	%r824, %rs1141;
	prmt.b32 	%r825, %r824, %r823, 0x3340U;
	cvt.u32.u16 	%r826, %rs1142;
	cvt.u32.u16 	%r827, %rs1143;
	prmt.b32 	%r828, %r827, %r826, 0x3340U;
	prmt.b32 	%r829, %r828, %r825, 0x5410U;
	cvt.u32.u16 	%r830, %rs1144;
	cvt.u32.u16 	%r831, %rs1145;
	prmt.b32 	%r832, %r831, %r830, 0x3340U;
	cvt.u32.u16 	%r833, %rs1146;
	cvt.u32.u16 	%r834, %rs1147;
	prmt.b32 	%r835, %r834, %r833, 0x3340U;
	prmt.b32 	%r836, %r835, %r832, 0x5410U;
	st.shared.v4.b32 	[%r780+16], {%r836, %r829, %r822, %r815};
	cvt.u32.u16 	%r837, %rs1116;
	cvt.u32.u16 	%r838, %rs1117;
	prmt.b32 	%r839, %r838, %r837, 0x3340U;
	cvt.u32.u16 	%r840, %rs1118;
	cvt.u32.u16 	%r841, %rs1119;
	prmt.b32 	%r842, %r841, %r840, 0x3340U;
	prmt.b32 	%r843, %r842, %r839, 0x5410U;
	cvt.u32.u16 	%r844, %rs1120;
	cvt.u32.u16 	%r845, %rs1121;
	prmt.b32 	%r846, %r845, %r844, 0x3340U;
	cvt.u32.u16 	%r847, %rs1122;
	cvt.u32.u16 	%r848, %rs1123;
	prmt.b32 	%r849, %r848, %r847, 0x3340U;
	prmt.b32 	%r850, %r849, %r846, 0x5410U;
	cvt.u32.u16 	%r851, %rs1124;
	cvt.u32.u16 	%r852, %rs1125;
	prmt.b32 	%r853, %r852, %r851, 0x3340U;
	cvt.u32.u16 	%r854, %rs1126;
	cvt.u32.u16 	%r855, %rs1127;
	prmt.b32 	%r856, %r855, %r854, 0x3340U;
	prmt.b32 	%r857, %r856, %r853, 0x5410U;
	cvt.u32.u16 	%r858, %rs1128;
	cvt.u32.u16 	%r859, %rs1129;
	prmt.b32 	%r860, %r859, %r858, 0x3340U;
	cvt.u32.u16 	%r861, %rs1130;
	cvt.u32.u16 	%r862, %rs1131;
	prmt.b32 	%r863, %r862, %r861, 0x3340U;
	prmt.b32 	%r864, %r863, %r860, 0x5410U;
	st.shared.v4.b32 	[%r780+32], {%r864, %r857, %r850, %r843};
	@%p343 bra 	$L__BB5_12;
	cvt.u64.u32 	%rd6, %r4;
	setp.ge.s32 	%p344, %r3, %r9;
	@%p344 bra 	$L__BB5_11;
	cvt.u64.u32 	%rd259, %r6;
	cvt.u64.u32 	%rd260, %r3;
	add.s64 	%rd261, %rd6, %rd260;
	add.s64 	%rd262, %rd261, %rd259;
	shl.b64 	%rd263, %rd262, 3;
	add.s64 	%rd264, %rd3, %rd263;
	ld.global.u64 	%rd413, [%rd264];
	bra.uni 	$L__BB5_15;
$L__BB5_11:
	sub.s32 	%r865, %r3, %r9;
	cvt.s64.s32 	%rd251, %r865;
	cvt.u64.u32 	%rd252, %r7;
	cvt.u64.u32 	%rd253, %r5;
	add.s64 	%rd254, %rd6, %rd253;
	add.s64 	%rd255, %rd254, %rd252;
	add.s64 	%rd256, %rd255, %rd251;
	shl.b64 	%rd257, %rd256, 3;
	add.s64 	%rd258, %rd3, %rd257;
	ld.global.u64 	%rd413, [%rd258];
	bra.uni 	$L__BB5_15;
$L__BB5_12:
	ld.param.u64 	%rd411, [_ZN3cub18CUB_300001_SM_10006detail10merge_sort26DeviceMergeSortMergeKernelINS2_10policy_hubIN6thrust24THRUST_300001_SM_1000_NS6detail15normal_iteratorINS6_10device_ptrI9KeyStringEEEEE9Policy600ESC_NS8_INS9_IlEEEESC_SG_jN4cuda3std3__44lessISA_EESA_lEEvbT2_T3_T4_PT6_PT7_T5_PSO_SO_NS1_7vsmem_tE_param_5];
	cvta.to.global.u64 	%rd9, %rd411;
	cvt.u64.u32 	%rd10, %r4;
	setp.ge.s32 	%p345, %r3, %r9;
	@%p345 bra 	$L__BB5_14;
	cvt.u64.u32 	%rd273, %r6;
	cvt.u64.u32 	%rd274, %r3;
	add.s64 	%rd275, %rd10, %rd274;
	add.s64 	%rd276, %rd275, %rd273;
	shl.b64 	%rd277, %rd276, 3;
	add.s64 	%rd278, %rd9, %rd277;
	ld.global.u64 	%rd413, [%rd278];
	bra.uni 	$L__BB5_15;
$L__BB5_14:
	sub.s32 	%r866, %r3, %r9;
	cvt.s64.s32 	%rd265, %r866;
	cvt.u64.u32 	%rd266, %r7;
	cvt.u64.u32 	%rd267, %r5;
	add.s64 	%rd268, %rd10, %rd267;
	add.s64 	%rd269, %rd268, %rd266;
	add.s64 	%rd270, %rd269, %rd265;
	shl.b64 	%rd271, %rd270, 3;
	add.s64 	%rd272, %rd9, %rd271;
	ld.global.u64 	%rd413, [%rd272];
$L__BB5_15:
	sub.s32 	%r867, %r8, %r7;
	bar.sync 	0;
	// begin inline asm
	griddepcontrol.launch_dependents;
	// end inline asm
	add.s32 	%r10, %r867, %r9;
	min.s32 	%r11, %r3, %r10;
	setp.lt.s32 	%p346, %r11, %r867;
	sub.s32 	%r868, %r11, %r867;
	selp.b32 	%r1447, 0, %r868, %p346;
	min.s32 	%r1444, %r9, %r11;
	setp.ge.s32 	%p347, %r1447, %r1444;
	@%p347 bra 	$L__BB5_115;
	add.u64 	%rd14, %SPL, 96;
	add.u64 	%rd15, %SPL, 144;
$L__BB5_17:
	sub.s32 	%r870, %r1444, %r1447;
	shr.u32 	%r871, %r870, 31;
	add.s32 	%r872, %r870, %r871;
	shr.s32 	%r873, %r872, 1;
	add.s32 	%r16, %r873, %r1447;
	mov.u32 	%r874, _ZZN3cub18CUB_300001_SM_10006detail10merge_sort26DeviceMergeSortMergeKernelINS2_10policy_hubIN6thrust24THRUST_300001_SM_1000_NS6detail15normal_iteratorINS6_10device_ptrI9KeyStringEEEEE9Policy600ESC_NS8_INS9_IlEEEESC_SG_jN4cuda3std3__44lessISA_EESA_lEEvbT2_T3_T4_PT6_PT7_T5_PSO_SO_NS1_7vsmem_tEE19static_temp_storage;
	mad.lo.s32 	%r875, %r16, 48, %r874;
	ld.shared.v4.b32 	{%r876, %r877, %r878, %r879}, [%r875];
	bfe.u32 	%r880, %r879, 24, 8;
	bfe.u32 	%r881, %r879, 16, 8;
	bfe.u32 	%r882, %r879, 8, 8;
	bfe.u32 	%r883, %r879, 0, 8;
	bfe.u32 	%r884, %r878, 24, 8;
	bfe.u32 	%r885, %r878, 16, 8;
	bfe.u32 	%r886, %r878, 8, 8;
	bfe.u32 	%r887, %r878, 0, 8;
	bfe.u32 	%r888, %r877, 24, 8;
	bfe.u32 	%r889, %r877, 16, 8;
	bfe.u32 	%r890, %r877, 8, 8;
	bfe.u32 	%r891, %r877, 0, 8;
	bfe.u32 	%r892, %r876, 24, 8;
	bfe.u32 	%r893, %r876, 16, 8;
	bfe.u32 	%r894, %r876, 8, 8;
	bfe.u32 	%r895, %r876, 0, 8;
	cvt.u16.u32 	%rs1164, %r895;
	ld.shared.v4.b32 	{%r896, %r897, %r898, %r899}, [%r875+16];
	bfe.u32 	%r900, %r899, 24, 8;
	bfe.u32 	%r901, %r899, 16, 8;
	bfe.u32 	%r902, %r899, 8, 8;
	bfe.u32 	%r903, %r899, 0, 8;
	bfe.u32 	%r904, %r898, 24, 8;
	bfe.u32 	%r905, %r898, 16, 8;
	bfe.u32 	%r906, %r898, 8, 8;
	bfe.u32 	%r907, %r898, 0, 8;
	bfe.u32 	%r908, %r897, 24, 8;
	bfe.u32 	%r909, %r897, 16, 8;
	bfe.u32 	%r910, %r897, 8, 8;
	bfe.u32 	%r911, %r897, 0, 8;
	bfe.u32 	%r912, %r896, 24, 8;
	bfe.u32 	%r913, %r896, 16, 8;
	bfe.u32 	%r914, %r896, 8, 8;
	bfe.u32 	%r915, %r896, 0, 8;
	ld.shared.v4.b32 	{%r916, %r917, %r918, %r919}, [%r875+32];
	bfe.u32 	%r920, %r919, 24, 8;
	bfe.u32 	%r921, %r919, 16, 8;
	bfe.u32 	%r922, %r919, 8, 8;
	bfe.u32 	%r923, %r919, 0, 8;
	bfe.u32 	%r924, %r918, 24, 8;
	bfe.u32 	%r925, %r918, 16, 8;
	bfe.u32 	%r926, %r918, 8, 8;
	bfe.u32 	%r927, %r918, 0, 8;
	bfe.u32 	%r928, %r917, 24, 8;
	bfe.u32 	%r929, %r917, 16, 8;
	bfe.u32 	%r930, %r917, 8, 8;
	bfe.u32 	%r931, %r917, 0, 8;
	bfe.u32 	%r932, %r916, 24, 8;
	bfe.u32 	%r933, %r916, 16, 8;
	bfe.u32 	%r934, %r916, 8, 8;
	bfe.u32 	%r935, %r916, 0, 8;
	not.b32 	%r936, %r16;
	add.s32 	%r937, %r11, %r9;
	add.s32 	%r938, %r937, %r936;
	mad.lo.s32 	%r939, %r938, 48, %r874;
	ld.shared.v4.b32 	{%r940, %r941, %r942, %r943}, [%r939];
	bfe.u32 	%r944, %r943, 24, 8;
	bfe.u32 	%r945, %r943, 16, 8;
	bfe.u32 	%r946, %r943, 8, 8;
	bfe.u32 	%r947, %r943, 0, 8;
	bfe.u32 	%r948, %r942, 24, 8;
	bfe.u32 	%r949, %r942, 16, 8;
	bfe.u32 	%r950, %r942, 8, 8;
	bfe.u32 	%r951, %r942, 0, 8;
	bfe.u32 	%r952, %r941, 24, 8;
	bfe.u32 	%r953, %r941, 16, 8;
	bfe.u32 	%r954, %r941, 8, 8;
	bfe.u32 	%r955, %r941, 0, 8;
	bfe.u32 	%r956, %r940, 24, 8;
	bfe.u32 	%r957, %r940, 16, 8;
	bfe.u32 	%r958, %r940, 8, 8;
	bfe.u32 	%r959, %r940, 0, 8;
	cvt.u16.u32 	%rs1165, %r959;
	ld.shared.v4.b32 	{%r960, %r961, %r962, %r963}, [%r939+16];
	bfe.u32 	%r964, %r963, 24, 8;
	bfe.u32 	%r965, %r963, 16, 8;
	bfe.u32 	%r966, %r963, 8, 8;
	bfe.u32 	%r967, %r963, 0, 8;
	bfe.u32 	%r968, %r962, 24, 8;
	bfe.u32 	%r969, %r962, 16, 8;
	bfe.u32 	%r970, %r962, 8, 8;
	bfe.u32 	%r971, %r962, 0, 8;
	bfe.u32 	%r972, %r961, 24, 8;
	bfe.u32 	%r973, %r961, 16, 8;
	bfe.u32 	%r974, %r961, 8, 8;
	bfe.u32 	%r975, %r961, 0, 8;
	bfe.u32 	%r976, %r960, 24, 8;
	bfe.u32 	%r977, %r960, 16, 8;
	bfe.u32 	%r978, %r960, 8, 8;
	bfe.u32 	%r979, %r960, 0, 8;
	ld.shared.v4.b32 	{%r980, %r981, %r982, %r983}, [%r939+32];
	bfe.u32 	%r984, %r983, 24, 8;
	bfe.u32 	%r985, %r983, 16, 8;
	bfe.u32 	%r986, %r983, 8, 8;
	bfe.u32 	%r987, %r983, 0, 8;
	bfe.u32 	%r988, %r982, 24, 8;
	bfe.u32 	%r989, %r982, 16, 8;
	bfe.u32 	%r990, %r982, 8, 8;
	bfe.u32 	%r991, %r982, 0, 8;
	bfe.u32 	%r992, %r981, 24, 8;
	bfe.u32 	%r993, %r981, 16, 8;
	bfe.u32 	%r994, %r981, 8, 8;
	bfe.u32 	%r995, %r981, 0, 8;
	bfe.u32 	%r996, %r980, 24, 8;
	bfe.u32 	%r997, %r980, 16, 8;
	bfe.u32 	%r998, %r980, 8, 8;
	bfe.u32 	%r999, %r980, 0, 8;
	st.local.u8 	[%rd14], %rs1165;
	st.local.u8 	[%rd14+1], %r958;
	st.local.u8 	[%rd14+2], %r957;
	st.local.u8 	[%rd14+3], %r956;
	st.local.u8 	[%rd14+4], %r955;
	st.local.u8 	[%rd14+5], %r954;
	st.local.u8 	[%rd14+6], %r953;
	st.local.u8 	[%rd14+7], %r952;
	st.local.u8 	[%rd14+8], %r951;
	st.local.u8 	[%rd14+9], %r950;
	st.local.u8 	[%rd14+10], %r949;
	st.local.u8 	[%rd14+11], %r948;
	st.local.u8 	[%rd14+12], %r947;
	st.local.u8 	[%rd14+13], %r946;
	st.local.u8 	[%rd14+14], %r945;
	st.local.u8 	[%rd14+15], %r944;
	st.local.u8 	[%rd14+16], %r979;
	st.local.u8 	[%rd14+17], %r978;
	st.local.u8 	[%rd14+18], %r977;
	st.local.u8 	[%rd14+19], %r976;
	st.local.u8 	[%rd14+20], %r975;
	st.local.u8 	[%rd14+21], %r974;
	st.local.u8 	[%rd14+22], %r973;
	st.local.u8 	[%rd14+23], %r972;
	st.local.u8 	[%rd14+24], %r971;
	st.local.u8 	[%rd14+25], %r970;
	st.local.u8 	[%rd14+26], %r969;
	st.local.u8 	[%rd14+27], %r968;
	st.local.u8 	[%rd14+28], %r967;
	st.local.u8 	[%rd14+29], %r966;
	st.local.u8 	[%rd14+30], %r965;
	st.local.u8 	[%rd14+31], %r964;
	st.local.u8 	[%rd14+32], %r999;
	st.local.u8 	[%rd14+33], %r998;
	st.local.u8 	[%rd14+34], %r997;
	st.local.u8 	[%rd14+35], %r996;
	st.local.u8 	[%rd14+36], %r995;
	st.local.u8 	[%rd14+37], %r994;
	st.local.u8 	[%rd14+38], %r993;
	st.local.u8 	[%rd14+39], %r992;
	st.local.u8 	[%rd14+40], %r991;
	st.local.u8 	[%rd14+41], %r990;
	st.local.u8 	[%rd14+42], %r989;
	st.local.u8 	[%rd14+43], %r988;
	st.local.u8 	[%rd14+44], %r987;
	st.local.u8 	[%rd14+45], %r986;
	st.local.u8 	[%rd14+46], %r985;
	st.local.u8 	[%rd14+47], %r984;
	st.local.u8 	[%rd15], %rs1164;
	st.local.u8 	[%rd15+1], %r894;
	st.local.u8 	[%rd15+2], %r893;
	st.local.u8 	[%rd15+3], %r892;
	st.local.u8 	[%rd15+4], %r891;
	st.local.u8 	[%rd15+5], %r890;
	st.local.u8 	[%rd15+6], %r889;
	st.local.u8 	[%rd15+7], %r888;
	st.local.u8 	[%rd15+8], %r887;
	st.local.u8 	[%rd15+9], %r886;
	st.local.u8 	[%rd15+10], %r885;
	st.local.u8 	[%rd15+11], %r884;
	st.local.u8 	[%rd15+12], %r883;
	st.local.u8 	[%rd15+13], %r882;
	st.local.u8 	[%rd15+14], %r881;
	st.local.u8 	[%rd15+15], %r880;
	st.local.u8 	[%rd15+16], %r915;
	st.local.u8 	[%rd15+17], %r914;
	st.local.u8 	[%rd15+18], %r913;
	st.local.u8 	[%rd15+19], %r912;
	st.local.u8 	[%rd15+20], %r911;
	st.local.u8 	[%rd15+21], %r910;
	st.local.u8 	[%rd15+22], %r909;
	st.local.u8 	[%rd15+23], %r908;
	st.local.u8 	[%rd15+24], %r907;
	st.local.u8 	[%rd15+25], %r906;
	st.local.u8 	[%rd15+26], %r905;
	st.local.u8 	[%rd15+27], %r904;
	st.local.u8 	[%rd15+28], %r903;
	st.local.u8 	[%rd15+29], %r902;
	st.local.u8 	[%rd15+30], %r901;
	st.local.u8 	[%rd15+31], %r900;
	st.local.u8 	[%rd15+32], %r935;
	st.local.u8 	[%rd15+33], %r934;
	st.local.u8 	[%rd15+34], %r933;
	st.local.u8 	[%rd15+35], %r932;
	st.local.u8 	[%rd15+36], %r931;
	st.local.u8 	[%rd15+37], %r930;
	st.local.u8 	[%rd15+38], %r929;
	st.local.u8 	[%rd15+39], %r928;
	st.local.u8 	[%rd15+40], %r927;
	st.local.u8 	[%rd15+41], %r926;
	st.local.u8 	[%rd15+42], %r925;
	st.local.u8 	[%rd15+43], %r924;
	st.local.u8 	[%rd15+44], %r923;
	st.local.u8 	[%rd15+45], %r922;
	st.local.u8 	[%rd15+46], %r921;
	st.local.u8 	[%rd15+47], %r920;
	mov.b32 	%r17, 0;
$L__BB5_18:
	mul.wide.u32 	%rd281, %r17, 16;
	add.s64 	%rd16, %rd14, %rd281;
	add.s64 	%rd17, %rd15, %rd281;
	or.b16  	%rs1058, %rs1165, %rs1164;
	and.b16  	%rs1059, %rs1058, 255;
	setp.ne.s16 	%p348, %rs1059, 0;
	@%p348 bra 	$L__BB5_111;
$L__BB5_19:
	setp.lt.u32 	%p499, %r17, 2;
	mov.pred 	%p658, -1;
	@%p499 bra 	$L__BB5_110;
	bra.uni 	$L__BB5_114;
$L__BB5_20:
	ld.local.s8 	%rs245, [%rd16+1];
	setp.ne.s16 	%p361, %rs245, 0;
	@%p361 bra 	$L__BB5_23;
	ld.local.u8 	%rs1082, [%rd17+1];
	setp.eq.s16 	%p496, %rs1082, 0;
	@%p496 bra 	$L__BB5_19;
	mov.pred 	%p658, %p353;
	bra.uni 	$L__BB5_114;
$L__BB5_23:
	ld.local.s8 	%rs246, [%rd17+1];
	setp.eq.s16 	%p363, %rs246, 0;
	mov.pred 	%p658, %p349;
	@%p363 bra 	$L__BB5_114;
	setp.lt.s16 	%p365, %rs245, %rs246;
	mov.pred 	%p658, %p353;
	@%p365 bra 	$L__BB5_114;
	setp.ne.s16 	%p367, %rs245, %rs246;
	mov.pred 	%p658, %p349;
	@%p367 bra 	$L__BB5_114;
	ld.local.s8 	%rs247, [%rd16+2];
	setp.ne.s16 	%p368, %rs247, 0;
	@%p368 bra 	$L__BB5_29;
	ld.local.u8 	%rs1081, [%rd17+2];
	setp.eq.s16 	%p494, %rs1081, 0;
	@%p494 bra 	$L__BB5_19;
	mov.pred 	%p658, %p353;
	bra.uni 	$L__BB5_114;
$L__BB5_29:
	ld.local.s8 	%rs248, [%rd17+2];
	setp.eq.s16 	%p370, %rs248, 0;
	mov.pred 	%p658, %p349;
	@%p370 bra 	$L__BB5_114;
	setp.lt.s16 	%p372, %rs247, %rs248;
	mov.pred 	%p658, %p353;
	@%p372 bra 	$L__BB5_114;
	setp.ne.s16 	%p374, %rs247, %rs248;
	mov.pred 	%p658, %p349;
	@%p374 bra 	$L__BB5_114;
	ld.local.s8 	%rs249, [%rd16+3];
	setp.ne.s16 	%p375, %rs249, 0;
	@%p375 bra 	$L__BB5_35;
	ld.local.u8 	%rs1080, [%rd17+3];
	setp.eq.s16 	%p492, %rs1080, 0;
	@%p492 bra 	$L__BB5_19;
	mov.pred 	%p658, %p353;
	bra.uni 	$L__BB5_114;
$L__BB5_35:
	ld.local.s8 	%rs250, [%rd17+3];
	setp.eq.s16 	%p377, %rs250, 0;
	mov.pred 	%p658, %p349;
	@%p377 bra 	$L__BB5_114;
	setp.lt.s16 	%p379, %rs249, %rs250;
	mov.pred 	%p658, %p353;
	@%p379 bra 	$L__BB5_114;
	setp.ne.s16 	%p381, %rs249, %rs250;
	mov.pred 	%p658, %p349;
	@%p381 bra 	$L__BB5_114;
	ld.local.s8 	%rs251, [%rd16+4];
	setp.ne.s16 	%p382, %rs251, 0;
	@%p382 bra 	$L__BB5_41;
	ld.local.u8 	%rs1079, [%rd17+4];
	setp.eq.s16 	%p490, %rs1079, 0;
	@%p490 bra 	$L__BB5_19;
	mov.pred 	%p658, %p353;
	bra.uni 	$L__BB5_114;
$L__BB5_41:
	ld.local.s8 	%rs252, [%rd17+4];
	setp.eq.s16 	%p384, %rs252, 0;
	mov.pred 	%p658, %p349;
	@%p384 bra 	$L__BB5_114;
	setp.lt.s16 	%p386, %rs251, %rs252;
	mov.pred 	%p658, %p353;
	@%p386 bra 	$L__BB5_114;
	setp.ne.s16 	%p388, %rs251, %rs252;
	mov.pred 	%p658, %p349;
	@%p388 bra 	$L__BB5_114;
	ld.local.s8 	%rs253, [%rd16+5];
	setp.ne.s16 	%p389, %rs253, 0;
	@%p389 bra 	$L__BB5_47;
	ld.local.u8 	%rs1078, [%rd17+5];
	setp.eq.s16 	%p488, %rs1078, 0;
	@%p488 bra 	$L__BB5_19;
	mov.pred 	%p658, %p353;
	bra.uni 	$L__BB5_114;
$L__BB5_47:
	ld.local.s8 	%rs254, [%rd17+5];
	setp.eq.s16 	%p391, %rs254, 0;
	mov.pred 	%p658, %p349;
	@%p391 bra 	$L__BB5_114;
	setp.lt.s16 	%p393, %rs253, %rs254;
	mov.pred 	%p658, %p353;
	@%p393 bra 	$L__BB5_114;
	setp.ne.s16 	%p395, %rs253, %rs254;
	mov.pred 	%p658, %p349;
	@%p395 bra 	$L__BB5_114;
	ld.local.s8 	%rs255, [%rd16+6];
	setp.ne.s16 	%p396, %rs255, 0;
	@%p396 bra 	$L__BB5_53;
	ld.local.u8 	%rs1077, [%rd17+6];
	setp.eq.s16 	%p486, %rs1077, 0;
	@%p486 bra 	$L__BB5_19;
	mov.pred 	%p658, %p353;
	bra.uni 	$L__BB5_114;
$L__BB5_53:
	ld.local.s8 	%rs256, [%rd17+6];
	setp.eq.s16 	%p398, %rs256, 0;
	mov.pred 	%p658, %p349;
	@%p398 bra 	$L__BB5_114;
	setp.lt.s16 	%p400, %rs255, %rs256;
	mov.pred 	%p658, %p353;
	@%p400 bra 	$L__BB5_114;
	setp.ne.s16 	%p402, %rs255, %rs256;
	mov.pred 	%p658, %p349;
	@%p402 bra 	$L__BB5_114;
	ld.local.s8 	%rs257, [%rd16+7];
	setp.ne.s16 	%p403, %rs257, 0;
	@%p403 bra 	$L__BB5_59;
	ld.local.u8 	%rs1076, [%rd17+7];
	setp.eq.s16 	%p484, %rs1076, 0;
	@%p484 bra 	$L__BB5_19;
	mov.pred 	%p658, %p353;
	bra.uni 	$L__BB5_114;
$L__BB5_59:
	ld.local.s8 	%rs258, [%rd17+7];
	setp.eq.s16 	%p405, %rs258, 0;
	mov.pred 	%p658, %p349;
	@%p405 bra 	$L__BB5_114;
	setp.lt.s16 	%p407, %rs257, %rs258;
	mov.pred 	%p658, %p353;
	@%p407 bra 	$L__BB5_114;
	setp.ne.s16 	%p409, %rs257, %rs258;
	mov.pred 	%p658, %p349;
	@%p409 bra 	$L__BB5_114;
	ld.local.s8 	%rs259, [%rd16+8];
	setp.ne.s16 	%p410, %rs259, 0;
	@%p410 bra 	$L__BB5_65;
	ld.local.u8 	%rs1075, [%rd17+8];
	setp.eq.s16 	%p482, %rs1075, 0;
	@%p482 bra 	$L__BB5_19;
	mov.pred 	%p658, %p353;
	bra.uni 	$L__BB5_114;
$L__BB5_65:
	ld.local.s8 	%rs260, [%rd17+8];
	setp.eq.s16 	%p412, %rs260, 0;
	mov.pred 	%p658, %p349;
	@%p412 bra 	$L__BB5_114;
	setp.lt.s16 	%p414, %rs259, %rs260;
	mov.pred 	%p658, %p353;
	@%p414 bra 	$L__BB5_114;
	setp.ne.s16 	%p416, %rs259, %rs260;
	mov.pred 	%p658, %p349;
	@%p416 bra 	$L__BB5_114;
	ld.local.s8 	%rs261, [%rd16+9];
	setp.ne.s16 	%p417, %rs261, 0;
	@%p417 bra 	$L__BB5_71;
	ld.local.u8 	%rs1074, [%rd17+9];
	setp.eq.s16 	%p480, %rs1074, 0;
	@%p480 bra 	$L__BB5_19;
	mov.pred 	%p658, %p353;
	bra.uni 	$L__BB5_114;
$L__BB5_71:
	ld.local.s8 	%rs262, [%rd17+9];
	setp.eq.s16 	%p419, %rs262, 0;
	mov.pred 	%p658, %p349;
	@%p419 bra 	$L__BB5_114;
	setp.lt.s16 	%p421, %rs261, %rs262;
	mov.pred 	%p658, %p353;
	@%p421 bra 	$L__BB5_114;
	setp.ne.s16 	%p423, %rs261, %rs262;
	mov.pred 	%p658, %p349;
	@%p423 bra 	$L__BB5_114;
	ld.local.s8 	%rs263, [%rd16+10];
	setp.ne.s16 	%p424, %rs263, 0;
	@%p424 bra 	$L__BB5_77;
	ld.local.u8 	%rs1073, [%rd17+10];
	setp.eq.s16 	%p478, %rs1073, 0;
	@%p478 bra 	$L__BB5_19;
	mov.pred 	%p658, %p353;
	bra.uni 	$L__BB5_114;
$L__BB5_77:
	ld.local.s8 	%rs264, [%rd17+10];
	setp.eq.s16 	%p426, %rs264, 0;
	mov.pred 	%p658, %p349;
	@%p426 bra 	$L__BB5_114;
	setp.lt.s16 	%p428, %rs263, %rs264;
	mov.pred 	%p658, %p353;
	@%p428 bra 	$L__BB5_114;
	setp.ne.s16 	%p430, %rs263, %rs264;
	mov.pred 	%p658, %p349;
	@%p430 bra 	$L__BB5_114;
	ld.local.s8 	%rs265, [%rd16+11];
	setp.ne.s16 	%p431, %rs265, 0;
	@%p431 bra 	$L__BB5_83;
	ld.local.u8 	%rs1072, [%rd17+11];
	setp.eq.s16 	%p476, %rs1072, 0;
	@%p476 bra 	$L__BB5_19;
	mov.pred 	%p658, %p353;
	bra.uni 	$L__BB5_114;
$L__BB5_83:
	ld.local.s8 	%rs266, [%rd17+11];
	setp.eq.s16 	%p433, %rs266, 0;
	mov.pred 	%p658, %p349;
	@%p433 bra 	$L__BB5_114;
	setp.lt.s16 	%p435, %rs265, %rs266;
	mov.pred 	%p658, %p353;
	@%p435 bra 	$L__BB5_114;
	setp.ne.s16 	%p437, %rs265, %rs266;
	mov.pred 	%p658, %p349;
	@%p437 bra 	$L__BB5_114;
	ld.local.s8 	%rs267, [%rd16+12];
	setp.ne.s16 	%p438, %rs267, 0;
	@%p438 bra 	$L__BB5_89;
	ld.local.u8 	%rs1071, [%rd17+12];
	setp.eq.s16 	%p474, %rs1071, 0;
	@%p474 bra 	$L__BB5_19;
	mov.pred 	%p658, %p353;
	bra.uni 	$L__BB5_114;
$L__BB5_89:
	ld.local.s8 	%rs268, [%rd17+12];
	setp.eq.s16 	%p440, %rs268, 0;
	mov.pred 	%p658, %p349;
	@%p440 bra 	$L__BB5_114;
	setp.lt.s16 	%p442, %rs267, %rs268;
	mov.pred 	%p658, %p353;
	@%p442 bra 	$L__BB5_114;
	setp.ne.s16 	%p444, %rs267, %rs268;
	mov.pred 	%p658, %p349;
	@%p444 bra 	$L__BB5_114;
	ld.local.s8 	%rs269, [%rd16+13];
	setp.ne.s16 	%p445, %rs269, 0;
	@%p445 bra 	$L__BB5_95;
	ld.local.u8 	%rs1070, [%rd17+13];
	setp.eq.s16 	%p472, %rs1070, 0;
	@%p472 bra 	$L__BB5_19;
	mov.pred 	%p658, %p353;
	bra.uni 	$L__BB5_114;
$L__BB5_95:
	ld.local.s8 	%rs270, [%rd17+13];
	setp.eq.s16 	%p447, %rs270, 0;
	mov.pred 	%p658, %p349;
	@%p447 bra 	$L__BB5_114;
	setp.lt.s16 	%p449, %rs269, %rs270;
	mov.pred 	%p658, %p353;
	@%p449 bra 	$L__BB5_114;
	setp.ne.s16 	%p451, %rs269, %rs270;
	mov.pred 	%p658, %p349;
	@%p451 bra 	$L__BB5_114;
	ld.local.s8 	%rs271, [%rd16+14];
	setp.ne.s16 	%p452, %rs271, 0;
	@%p452 bra 	$L__BB5_101;
	ld.local.u8 	%rs1069, [%rd17+14];
	setp.eq.s16 	%p470, %rs1069, 0;
	@%p470 bra 	$L__BB5_19;
	mov.pred 	%p658, %p353;
	bra.uni 	$L__BB5_114;
$L__BB5_101:
	ld.local.s8 	%rs272, [%rd17+14];
	setp.eq.s16 	%p454, %rs272, 0;
	mov.pred 	%p658, %p349;
	@%p454 bra 	$L__BB5_114;
	setp.lt.s16 	%p456, %rs271, %rs272;
	mov.pred 	%p658, %p353;
	@%p456 bra 	$L__BB5_114;
	setp.ne.s16 	%p458, %rs271, %rs272;
	mov.pred 	%p658, %p349;
	@%p458 bra 	$L__BB5_114;
	ld.local.s8 	%rs273, [%rd16+15];
	setp.ne.s16 	%p459, %rs273, 0;
	@%p459 bra 	$L__BB5_107;
	ld.local.u8 	%rs1068, [%rd17+15];
	setp.eq.s16 	%p468, %rs1068, 0;
	@%p468 bra 	$L__BB5_19;
	mov.pred 	%p658, %p353;
	bra.uni 	$L__BB5_114;
$L__BB5_107:
	ld.local.s8 	%rs274, [%rd17+15];
	setp.eq.s16 	%p461, %rs274, 0;
	mov.pred 	%p658, %p349;
	@%p461 bra 	$L__BB5_114;
	setp.lt.s16 	%p463, %rs273, %rs274;
	mov.pred 	%p658, %p353;
	@%p463 bra 	$L__BB5_114;
	setp.eq.s16 	%p465, %rs273, %rs274;
	setp.lt.u32 	%p466, %r17, 2;
	and.pred  	%p467, %p465, %p466;
	mov.pred 	%p658, %p349;
	@%p467 bra 	$L__BB5_110;
	bra.uni 	$L__BB5_114;
$L__BB5_110:
	add.s32 	%r17, %r17, 1;
	ld.local.u8 	%rs1165, [%rd16+16];
	ld.local.u8 	%rs1164, [%rd17+16];
	bra.uni 	$L__BB5_18;
$L__BB5_111:
	and.b16  	%rs1060, %rs1165, 255;
	setp.ne.s16 	%p350, %rs1060, 0;
	and.b16  	%rs1061, %rs1164, 255;
	setp.eq.s16 	%p351, %rs1061, 0;
	and.pred  	%p352, %p350, %p351;
	mov.pred 	%p349, -1;
	mov.pred 	%p658, %p349;
	@%p352 bra 	$L__BB5_114;
	cvt.s16.s8 	%rs1062, %rs1164;
	setp.ne.s16 	%p354, %rs1061, 0;
	cvt.s16.s8 	%rs1064, %rs1165;
	setp.eq.s16 	%p355, %rs1060, 0;
	and.pred  	%p356, %p355, %p354;
	setp.lt.s16 	%p357, %rs1064, %rs1062;
	or.pred  	%p358, %p356, %p357;
	mov.pred 	%p353, 0;
	mov.pred 	%p658, %p353;
	@%p358 bra 	$L__BB5_114;
	setp.eq.s16 	%p360, %rs1060, %rs1061;
	mov.pred 	%p658, %p349;
	@%p360 bra 	$L__BB5_20;
$L__BB5_114:
	add.s32 	%r1000, %r16, 1;
	selp.b32 	%r1447, %r1000, %r1447, %p658;
	selp.b32 	%r1444, %r1444, %r16, %p658;
	setp.lt.s32 	%p500, %r1447, %r1444;
	@%p500 bra 	$L__BB5_17;
$L__BB5_115:
	sub.s32 	%r1001, %r11, %r1447;
	add.s32 	%r1449, %r1001, %r9;
	mov.u32 	%r1002, _ZZN3cub18CUB_300001_SM_10006detail10merge_sort26DeviceMergeSortMergeKernelINS2_10policy_hubIN6thrust24THRUST_300001_SM_1000_NS6detail15normal_iteratorINS6_10device_ptrI9KeyStringEEEEE9Policy600ESC_NS8_INS9_IlEEEESC_SG_jN4cuda3std3__44lessISA_EESA_lEEvbT2_T3_T4_PT6_PT7_T5_PSO_SO_NS1_7vsmem_tEE19static_temp_storage;
	mad.lo.s32 	%r1003, %r1447, 48, %r1002;
	ld.shared.v4.b32 	{%r1004, %r1005, %r1006, %r1007}, [%r1003];
	bfe.u32 	%r1008, %r1004, 0, 8;
	cvt.u16.u32 	%rs277, %r1008;
	bfe.u32 	%r1009, %r1004, 8, 8;
	cvt.u16.u32 	%rs278, %r1009;
	bfe.u32 	%r1010, %r1004, 16, 8;
	cvt.u16.u32 	%rs279, %r1010;
	bfe.u32 	%r1011, %r1004, 24, 8;
	cvt.u16.u32 	%rs280, %r1011;
	bfe.u32 	%r1012, %r1005, 0, 8;
	cvt.u16.u32 	%rs281, %r1012;
	bfe.u32 	%r1013, %r1005, 8, 8;
	cvt.u16.u32 	%rs282, %r1013;
	bfe.u32 	%r1014, %r1005, 16, 8;
	cvt.u16.u32 	%rs283, %r1014;
	bfe.u32 	%r1015, %r1005, 24, 8;
	cvt.u16.u32 	%rs284, %r1015;
	bfe.u32 	%r1016, %r1006, 0, 8;
	cvt.u16.u32 	%rs285, %r1016;
	bfe.u32 	%r1017, %r1006, 8, 8;
	cvt.u16.u32 	%rs286, %r1017;
	bfe.u32 	%r1018, %r1006, 16, 8;
	cvt.u16.u32 	%rs287, %r1018;
	bfe.u32 	%r1019, %r1006, 24, 8;
	cvt.u16.u32 	%rs288, %r1019;
	bfe.u32 	%r1020, %r1007, 0, 8;
	cvt.u16.u32 	%rs289, %r1020;
	bfe.u32 	%r1021, %r1007, 8, 8;
	cvt.u16.u32 	%rs290, %r1021;
	bfe.u32 	%r1022, %r1007, 16, 8;
	cvt.u16.u32 	%rs291, %r1022;
	bfe.u32 	%r1023, %r1007, 24, 8;
	cvt.u16.u32 	%rs292, %r1023;
	ld.shared.v4.b32 	{%r1024, %r1025, %r1026, %r1027}, [%r1003+16];
	bfe.u32 	%r1028, %r1024, 0, 8;
	cvt.u16.u32 	%rs293, %r1028;
	bfe.u32 	%r1029, %r1024, 8, 8;
	cvt.u16.u32 	%rs294, %r1029;
	bfe.u32 	%r1030, %r1024, 16, 8;
	cvt.u16.u32 	%rs295, %r1030;
	bfe.u32 	%r1031, %r1024, 24, 8;
	cvt.u16.u32 	%rs296, %r1031;
	bfe.u32 	%r1032, %r1025, 0, 8;
	cvt.u16.u32 	%rs297, %r1032;
	bfe.u32 	%r1033, %r1025, 8, 8;
	cvt.u16.u32 	%rs298, %r1033;
	bfe.u32 	%r1034, %r1025, 16, 8;
	cvt.u16.u32 	%rs299, %r1034;
	bfe.u32 	%r1035, %r1025, 24, 8;
	cvt.u16.u32 	%rs300, %r1035;
	bfe.u32 	%r1036, %r1026, 0, 8;
	cvt.u16.u32 	%rs301, %r1036;
	bfe.u32 	%r1037, %r1026, 8, 8;
	cvt.u16.u32 	%rs302, %r1037;
	bfe.u32 	%r1038, %r1026, 16, 8;
	cvt.u16.u32 	%rs303, %r1038;
	bfe.u32 	%r1039, %r1026, 24, 8;
	cvt.u16.u32 	%rs304, %r1039;
	bfe.u32 	%r1040, %r1027, 0, 8;
	cvt.u16.u32 	%rs305, %r1040;
	bfe.u32 	%r1041, %r1027, 8, 8;
	cvt.u16.u32 	%rs306, %r1041;
	bfe.u32 	%r1042, %r1027, 16, 8;
	cvt.u16.u32 	%rs307, %r1042;
	bfe.u32 	%r1043, %r1027, 24, 8;
	cvt.u16.u32 	%rs308, %r1043;
	ld.shared.v4.b32 	{%r1044, %r1045, %r1046, %r1047}, [%r1003+32];
	bfe.u32 	%r1048, %r1044, 0, 8;
	cvt.u16.u32 	%rs309, %r1048;
	bfe.u32 	%r1049, %r1044, 8, 8;
	cvt.u16.u32 	%rs310, %r1049;
	bfe.u32 	%r1050, %r1044, 16, 8;
	cvt.u16.u32 	%rs311, %r1050;
	bfe.u32 	%r1051, %r1044, 24, 8;
	cvt.u16.u32 	%rs312, %r1051;
	bfe.u32 	%r1052, %r1045, 0, 8;
	cvt.u16.u32 	%rs313, %r1052;
	bfe.u32 	%r1053, %r1045, 8, 8;
	cvt.u16.u32 	%rs314, %r1053;
	bfe.u32 	%r1054, %r1045, 16, 8;
	cvt.u16.u32 	%rs315, %r1054;
	bfe.u32 	%r1055, %r1045, 24, 8;
	cvt.u16.u32 	%rs316, %r1055;
	bfe.u32 	%r1056, %r1046, 0, 8;
	cvt.u16.u32 	%rs317, %r1056;
	bfe.u32 	%r1057, %r1046, 8, 8;
	cvt.u16.u32 	%rs318, %r1057;
	bfe.u32 	%r1058, %r1046, 16, 8;
	cvt.u16.u32 	%rs319, %r1058;
	bfe.u32 	%r1059, %r1046, 24, 8;
	cvt.u16.u32 	%rs320, %r1059;
	bfe.u32 	%r1060, %r1047, 0, 8;
	cvt.u16.u32 	%rs321, %r1060;
	bfe.u32 	%r1061, %r1047, 8, 8;
	cvt.u16.u32 	%rs322, %r1061;
	bfe.u32 	%r1062, %r1047, 16, 8;
	cvt.u16.u32 	%rs323, %r1062;
	bfe.u32 	%r1063, %r1047, 24, 8;
	cvt.u16.u32 	%rs324, %r1063;
	mad.lo.s32 	%r1064, %r1449, 48, %r1002;
	ld.shared.v4.b32 	{%r1065, %r1066, %r1067, %r1068}, [%r1064];
	bfe.u32 	%r1069, %r1065, 0, 8;
	cvt.u16.u32 	%rs1168, %r1069;
	bfe.u32 	%r1070, %r1065, 8, 8;
	cvt.u16.u32 	%rs1169, %r1070;
	bfe.u32 	%r1071, %r1065, 16, 8;
	cvt.u16.u32 	%rs1170, %r1071;
	bfe.u32 	%r1072, %r1065, 24, 8;
	cvt.u16.u32 	%rs1171, %r1072;
	bfe.u32 	%r1073, %r1066, 0, 8;
	cvt.u16.u32 	%rs1172, %r1073;
	bfe.u32 	%r1074, %r1066, 8, 8;
	cvt.u16.u32 	%rs1173, %r1074;
	bfe.u32 	%r1075, %r1066, 16, 8;
	cvt.u16.u32 	%rs1174, %r1075;
	bfe.u32 	%r1076, %r1066, 24, 8;
	cvt.u16.u32 	%rs1175, %r1076;
	bfe.u32 	%r1077, %r1067, 0, 8;
	cvt.u16.u32 	%rs1176, %r1077;
	bfe.u32 	%r1078, %r1067, 8, 8;
	cvt.u16.u32 	%rs1177, %r1078;
	bfe.u32 	%r1079, %r1067, 16, 8;
	cvt.u16.u32 	%rs1178, %r1079;
	bfe.u32 	%r1080, %r1067, 24, 8;
	cvt.u16.u32 	%rs1179, %r1080;
	bfe.u32 	%r1081, %r1068, 0, 8;
	cvt.u16.u32 	%rs1180, %r1081;
	bfe.u32 	%r1082, %r1068, 8, 8;
	cvt.u16.u32 	%rs1181, %r1082;
	bfe.u32 	%r1083, %r1068, 16, 8;
	cvt.u16.u32 	%rs1182, %r1083;
	bfe.u32 	%r1084, %r1068, 24, 8;
	cvt.u16.u32 	%rs1183, %r1084;
	ld.shared.v4.b32 	{%r1085, %r1086, %r1087, %r1088}, [%r1064+16];
	bfe.u32 	%r1089, %r1085, 0, 8;
	cvt.u16.u32 	%rs1184, %r1089;
	bfe.u32 	%r1090, %r1085, 8, 8;
	cvt.u16.u32 	%rs1185, %r1090;
	bfe.u32 	%r1091, %r1085, 16, 8;
	cvt.u16.u32 	%rs1186, %r1091;
	bfe.u32 	%r1092, %r1085, 24, 8;
	cvt.u16.u32 	%rs1187, %r1092;
	bfe.u32 	%r1093, %r1086, 0, 8;
	cvt.u16.u32 	%rs1188, %r1093;
	bfe.u32 	%r1094, %r1086, 8, 8;
	cvt.u16.u32 	%rs1189, %r1094;
	bfe.u32 	%r1095, %r1086, 16, 8;
	cvt.u16.u32 	%rs1190, %r1095;
	bfe.u32 	%r1096, %r1086, 24, 8;
	cvt.u16.u32 	%rs1191, %r1096;
	bfe.u32 	%r1097, %r1087, 0, 8;
	cvt.u16.u32 	%rs1192, %r1097;
	bfe.u32 	%r1098, %r1087, 8, 8;
	cvt.u16.u32 	%rs1193, %r1098;
	bfe.u32 	%r1099, %r1087, 16, 8;
	cvt.u16.u32 	%rs1194, %r1099;
	bfe.u32 	%r1100, %r1087, 24, 8;
	cvt.u16.u32 	%rs1195, %r1100;
	bfe.u32 	%r1101, %r1088, 0, 8;
	cvt.u16.u32 	%rs1196, %r1101;
	bfe.u32 	%r1102, %r1088, 8, 8;
	cvt.u16.u32 	%rs1197, %r1102;
	bfe.u32 	%r1103, %r1088, 16, 8;
	cvt.u16.u32 	%rs1198, %r1103;
	bfe.u32 	%r1104, %r1088, 24, 8;
	cvt.u16.u32 	%rs1199, %r1104;
	ld.shared.v4.b32 	{%r1105, %r1106, %r1107, %r1108}, [%r1064+32];
	bfe.u32 	%r1109, %r1105, 0, 8;
	cvt.u16.u32 	%rs1200, %r1109;
	bfe.u32 	%r1110, %r1105, 8, 8;
	cvt.u16.u32 	%rs1201, %r1110;
	bfe.u32 	%r1111, %r1105, 16, 8;
	cvt.u16.u32 	%rs1202, %r1111;
	bfe.u32 	%r1112, %r1105, 24, 8;
	cvt.u16.u32 	%rs1203, %r1112;
	bfe.u32 	%r1113, %r1106, 0, 8;
	cvt.u16.u32 	%rs1204, %r1113;
	bfe.u32 	%r1114, %r1106, 8, 8;
	cvt.u16.u32 	%rs1205, %r1114;
	bfe.u32 	%r1115, %r1106, 16, 8;
	cvt.u16.u32 	%rs1206, %r1115;
	bfe.u32 	%r1116, %r1106, 24, 8;
	cvt.u16.u32 	%rs1207, %r1116;
	bfe.u32 	%r1117, %r1107, 0, 8;
	cvt.u16.u32 	%rs1208, %r1117;
	bfe.u32 	%r1118, %r1107, 8, 8;
	cvt.u16.u32 	%rs1209, %r1118;
	bfe.u32 	%r1119, %r1107, 16, 8;
	cvt.u16.u32 	%rs1210, %r1119;
	bfe.u32 	%r1120, %r1107, 24, 8;
	cvt.u16.u32 	%rs1211, %r1120;
	bfe.u32 	%r1121, %r1108, 0, 8;
	cvt.u16.u32 	%rs1212, %r1121;
	bfe.u32 	%r1122, %r1108, 8, 8;
	cvt.u16.u32 	%rs1213, %r1122;
	bfe.u32 	%r1123, %r1108, 16, 8;
	cvt.u16.u32 	%rs1214, %r1123;
	bfe.u32 	%r1124, %r1108, 24, 8;
	cvt.u16.u32 	%rs1215, %r1124;
	setp.ge.s32 	%p501, %r1449, %r10;
	@%p501 bra 	$L__BB5_215;
	setp.ge.s32 	%p502, %r1447, %r9;
	@%p502 bra 	$L__BB5_216;
	add.u64 	%rd18, %SPL, 0;
	add.u64 	%rd19, %SPL, 48;
	st.local.u8 	[%rd18], %rs1168;
	st.local.u8 	[%rd18+1], %rs1169;
	st.local.u8 	[%rd18+2], %rs1170;
	st.local.u8 	[%rd18+3], %rs1171;
	st.local.u8 	[%rd18+4], %rs1172;
	st.local.u8 	[%rd18+5], %rs1173;
	st.local.u8 	[%rd18+6], %rs1174;
	st.local.u8 	[%rd18+7], %rs1175;
	st.local.u8 	[%rd18+8], %rs1176;
	st.local.u8 	[%rd18+9], %rs1177;
	st.local.u8 	[%rd18+10], %rs1178;
	st.local.u8 	[%rd18+11], %rs1179;
	st.local.u8 	[%rd18+12], %rs1180;
	st.local.u8 	[%rd18+13], %rs1181;
	st.local.u8 	[%rd18+14], %rs1182;
	st.local.u8 	[%rd18+15], %rs1183;
	st.local.u8 	[%rd18+16], %rs1184;
	st.local.u8 	[%rd18+17], %rs1185;
	st.local.u8 	[%rd18+18], %rs1186;
	st.local.u8 	[%rd18+19], %rs1187;
	st.local.u8 	[%rd18+20], %rs1188;
	st.local.u8 	[%rd18+21], %rs1189;
	st.local.u8 	[%rd18+22], %rs1190;
	st.local.u8 	[%rd18+23], %rs1191;
	st.local.u8 	[%rd18+24], %rs1192;
	st.local.u8 	[%rd18+25], %rs1193;
	st.local.u8 	[%rd18+26], %rs1194;
	st.local.u8 	[%rd18+27], %rs1195;
	st.local.u8 	[%rd18+28], %rs1196;
	st.local.u8 	[%rd18+29], %rs1197;
	st.local.u8 	[%rd18+30], %rs1198;
	st.local.u8 	[%rd18+31], %rs1199;
	st.local.u8 	[%rd18+32], %rs1200;
	st.local.u8 	[%rd18+33], %rs1201;
	st.local.u8 	[%rd18+34], %rs1202;
	st.local.u8 	[%rd18+35], %rs1203;
	st.local.u8 	[%rd18+36], %rs1204;
	st.local.u8 	[%rd18+37], %rs1205;
	st.local.u8 	[%rd18+38], %rs1206;
	st.local.u8 	[%rd18+39], %rs1207;
	st.local.u8 	[%rd18+40], %rs1208;
	st.local.u8 	[%rd18+41], %rs1209;
	st.local.u8 	[%rd18+42], %rs1210;
	st.local.u8 	[%rd18+43], %rs1211;
	st.local.u8 	[%rd18+44], %rs1212;
	st.local.u8 	[%rd18+45], %rs1213;
	st.local.u8 	[%rd18+46], %rs1214;
	st.local.u8 	[%rd18+47], %rs1215;
	st.local.u8 	[%rd19], %rs277;
	st.local.u8 	[%rd19+1], %rs278;
	st.local.u8 	[%rd19+2], %rs279;
	st.local.u8 	[%rd19+3], %rs280;
	st.local.u8 	[%rd19+4], %rs281;
	st.local.u8 	[%rd19+5], %rs282;
	st.local.u8 	[%rd19+6], %rs283;
	st.local.u8 	[%rd19+7], %rs284;
	st.local.u8 	[%rd19+8], %rs285;
	st.local.u8 	[%rd19+9], %rs286;
	st.local.u8 	[%rd19+10], %rs287;
	st.local.u8 	[%rd19+11], %rs288;
	st.local.u8 	[%rd19+12], %rs289;
	st.local.u8 	[%rd19+13], %rs290;
	st.local.u8 	[%rd19+14], %rs291;
	st.local.u8 	[%rd19+15], %rs292;
	st.local.u8 	[%rd19+16], %rs293;
	st.local.u8 	[%rd19+17], %rs294;
	st.local.u8 	[%rd19+18], %rs295;
	st.local.u8 	[%rd19+19], %rs296;
	st.local.u8 	[%rd19+20], %rs297;
	st.local.u8 	[%rd19+21], %rs298;
	st.local.u8 	[%rd19+22], %rs299;
	st.local.u8 	[%rd19+23], %rs300;
	st.local.u8 	[%rd19+24], %rs301;
	st.local.u8 	[%rd19+25], %rs302;
	st.local.u8 	[%rd19+26], %rs303;
	st.local.u8 	[%rd19+27], %rs304;
	st.local.u8 	[%rd19+28], %rs305;
	st.local.u8 	[%rd19+29], %rs306;
	st.local.u8 	[%rd19+30], %rs307;
	st.local.u8 	[%rd19+31], %rs308;
	st.local.u8 	[%rd19+32], %rs309;
	st.local.u8 	[%rd19+33], %rs310;
	st.local.u8 	[%rd19+34], %rs311;
	st.local.u8 	[%rd19+35], %rs312;
	st.local.u8 	[%rd19+36], %rs313;
	st.local.u8 	[%rd19+37], %rs314;
	st.local.u8 	[%rd19+38], %rs315;
	st.local.u8 	[%rd19+39], %rs316;
	st.local.u8 	[%rd19+40], %rs317;
	st.local.u8 	[%rd19+41], %rs318;
	st.local.u8 	[%rd19+42], %rs319;
	st.local.u8 	[%rd19+43], %rs320;
	st.local.u8 	[%rd19+44], %rs321;
	st.local.u8 	[%rd19+45], %rs322;
	st.local.u8 	[%rd19+46], %rs323;
	st.local.u8 	[%rd19+47], %rs324;
	mov.b32 	%r23, 0;
	mov.u16 	%rs1166, %rs277;
	mov.u16 	%rs1167, %rs1168;
$L__BB5_118:
	or.b16  	%rs1083, %rs1167, %rs1166;
	and.b16  	%rs1084, %rs1083, 255;
	setp.ne.s16 	%p503, %rs1084, 0;
	@%p503 bra 	$L__BB5_211;
$L__BB5_119:
	setp.lt.u32 	%p654, %r23, 2;
	mov.pred 	%p659, -1;
	@%p654 bra 	$L__BB5_210;
	bra.uni 	$L__BB5_214;
$L__BB5_120:
	mul.wide.u32 	%rd284, %r23, 16;
	add.s64 	%rd285, %rd18, %rd284;
	ld.local.s8 	%rs375, [%rd285+1];
	setp.ne.s16 	%p516, %rs375, 0;
	@%p516 bra 	$L__BB5_123;
	mul.wide.u32 	%rd372, %r23, 16;
	add.s64 	%rd373, %rd19, %rd372;
	ld.local.u8 	%rs1107, [%rd373+1];
	setp.eq.s16 	%p651, %rs1107, 0;
	@%p651 bra 	$L__BB5_119;
	mov.pred 	%p659, %p508;
	bra.uni 	$L__BB5_214;
$L__BB5_123:
	mul.wide.u32 	%rd286, %r23, 16;
	add.s64 	%rd287, %rd19, %rd286;
	ld.local.s8 	%rs376, [%rd287+1];
	setp.eq.s16 	%p518, %rs376, 0;
	mov.pred 	%p659, %p504;
	@%p518 bra 	$L__BB5_214;
	setp.lt.s16 	%p520, %rs375, %rs376;
	mov.pred 	%p659, %p508;
	@%p520 bra 	$L__BB5_214;
	setp.ne.s16 	%p522, %rs375, %rs376;
	mov.pred 	%p659, %p504;
	@%p522 bra 	$L__BB5_214;
	mul.wide.u32 	%rd288, %r23, 16;
	add.s64 	%rd289, %rd18, %rd288;
	ld.local.s8 	%rs377, [%rd289+2];
	setp.ne.s16 	%p523, %rs377, 0;
	@%p523 bra 	$L__BB5_129;
	mul.wide.u32 	%rd370, %r23, 16;
	add.s64 	%rd371, %rd19, %rd370;
	ld.local.u8 	%rs1106, [%rd371+2];
	setp.eq.s16 	%p649, %rs1106, 0;
	@%p649 bra 	$L__BB5_119;
	mov.pred 	%p659, %p508;
	bra.uni 	$L__BB5_214;
$L__BB5_129:
	mul.wide.u32 	%rd290, %r23, 16;
	add.s64 	%rd291, %rd19, %rd290;
	ld.local.s8 	%rs378, [%rd291+2];
	setp.eq.s16 	%p525, %rs378, 0;
	mov.pred 	%p659, %p504;
	@%p525 bra 	$L__BB5_214;
	setp.lt.s16 	%p527, %rs377, %rs378;
	mov.pred 	%p659, %p508;
	@%p527 bra 	$L__BB5_214;
	setp.ne.s16 	%p529, %rs377, %rs378;
	mov.pred 	%p659, %p504;
	@%p529 bra 	$L__BB5_214;
	mul.wide.u32 	%rd292, %r23, 16;
	add.s64 	%rd293, %rd18, %rd292;
	ld.local.s8 	%rs379, [%rd293+3];
	setp.ne.s16 	%p530, %rs379, 0;
	@%p530 bra 	$L__BB5_135;
	mul.wide.u32 	%rd368, %r23, 16;
	add.s64 	%rd369, %rd19, %rd368;
	ld.local.u8 	%rs1105, [%rd369+3];
	setp.eq.s16 	%p647, %rs1105, 0;
	@%p647 bra 	$L__BB5_119;
	mov.pred 	%p659, %p508;
	bra.uni 	$L__BB5_214;
$L__BB5_135:
	mul.wide.u32 	%rd294, %r23, 16;
	add.s64 	%rd295, %rd19, %rd294;
	ld.local.s8 	%rs380, [%rd295+3];
	setp.eq.s16 	%p532, %rs380, 0;
	mov.pred 	%p659, %p504;
	@%p532 bra 	$L__BB5_214;
	setp.lt.s16 	%p534, %rs379, %rs380;
	mov.pred 	%p659, %p508;
	@%p534 bra 	$L__BB5_214;
	setp.ne.s16 	%p536, %rs379, %rs380;
	mov.pred 	%p659, %p504;
	@%p536 bra 	$L__BB5_214;
	mul.wide.u32 	%rd296, %r23, 16;
	add.s64 	%rd297, %rd18, %rd296;
	ld.local.s8 	%rs381, [%rd297+4];
	setp.ne.s16 	%p537, %rs381, 0;
	@%p537 bra 	$L__BB5_141;
	mul.wide.u32 	%rd366, %r23, 16;
	add.s64 	%rd367, %rd19, %rd366;
	ld.local.u8 	%rs1104, [%rd367+4];
	setp.eq.s16 	%p645, %rs1104, 0;
	@%p645 bra 	$L__BB5_119;
	mov.pred 	%p659, %p508;
	bra.uni 	$L__BB5_214;
$L__BB5_141:
	mul.wide.u32 	%rd298, %r23, 16;
	add.s64 	%rd299, %rd19, %rd298;
	ld.local.s8 	%rs382, [%rd299+4];
	setp.eq.s16 	%p539, %rs382, 0;
	mov.pred 	%p659, %p504;
	@%p539 bra 	$L__BB5_214;
	setp.lt.s16 	%p541, %rs381, %rs382;
	mov.pred 	%p659, %p508;
	@%p541 bra 	$L__BB5_214;
	setp.ne.s16 	%p543, %rs381, %rs382;
	mov.pred 	%p659, %p504;
	@%p543 bra 	$L__BB5_214;
	mul.wide.u32 	%rd300, %r23, 16;
	add.s64 	%rd301, %rd18, %rd300;
	ld.local.s8 	%rs383, [%rd301+5];
	setp.ne.s16 	%p544, %rs383, 0;
	@%p544 bra 	$L__BB5_147;
	mul.wide.u32 	%rd364, %r23, 16;
	add.s64 	%rd365, %rd19, %rd364;
	ld.local.u8 	%rs1103, [%rd365+5];
	setp.eq.s16 	%p643, %rs1103, 0;
	@%p643 bra 	$L__BB5_119;
	mov.pred 	%p659, %p508;
	bra.uni 	$L__BB5_214;
$L__BB5_147:
	mul.wide.u32 	%rd302, %r23, 16;
	add.s64 	%rd303, %rd19, %rd302;
	ld.local.s8 	%rs384, [%rd303+5];
	setp.eq.s16 	%p546, %rs384, 0;
	mov.pred 	%p659, %p504;
	@%p546 bra 	$L__BB5_214;
	setp.lt.s16 	%p548, %rs383, %rs384;
	mov.pred 	%p659, %p508;
	@%p548 bra 	$L__BB5_214;
	setp.ne.s16 	%p550, %rs383, %rs384;
	mov.pred 	%p659, %p504;
	@%p550 bra 	$L__BB5_214;
	mul.wide.u32 	%rd304, %r23, 16;
	add.s64 	%rd305, %rd18, %rd304;
	ld.local.s8 	%rs385, [%rd305+6];
	setp.ne.s16 	%p551, %rs385, 0;
	@%p551 bra 	$L__BB5_153;
	mul.wide.u32 	%rd362, %r23, 16;
	add.s64 	%rd363, %rd19, %rd362;
	ld.local.u8 	%rs1102, [%rd363+6];
	setp.eq.s16 	%p641, %rs1102, 0;
	@%p641 bra 	$L__BB5_119;
	mov.pred 	%p659, %p508;
	bra.uni 	$L__BB5_214;
$L__BB5_153:
	mul.wide.u32 	%rd306, %r23, 16;
	add.s64 	%rd307, %rd19, %rd306;
	ld.local.s8 	%rs386, [%rd307+6];
	setp.eq.s16 	%p553, %rs386, 0;
	mov.pred 	%p659, %p504;
	@%p553 bra 	$L__BB5_214;
	setp.lt.s16 	%p555, %rs385, %rs386;
	mov.pred 	%p659, %p508;
	@%p555 bra 	$L__BB5_214;
	setp.ne.s16 	%p557, %rs385, %rs386;
	mov.pred 	%p659, %p504;
	@%p557 bra 	$L__BB5_214;
	mul.wide.u32 	%rd308, %r23, 16;
	add.s64 	%rd309, %rd18, %rd308;
	ld.local.s8 	%rs387, [%rd309+7];
	setp.ne.s16 	%p558, %rs387, 0;
	@%p558 bra 	$L__BB5_159;
	mul.wide.u32 	%rd360, %r23, 16;
	add.s64 	%rd361, %rd19, %rd360;
	ld.local.u8 	%rs1101, [%rd361+7];
	setp.eq.s16 	%p639, %rs1101, 0;
	@%p639 bra 	$L__BB5_119;
	mov.pred 	%p659, %p508;
	bra.uni 	$L__BB5_214;
$L__BB5_159:
	mul.wide.u32 	%rd310, %r23, 16;
	add.s64 	%rd311, %rd19, %rd310;
	ld.local.s8 	%rs388, [%rd311+7];
	setp.eq.s16 	%p560, %rs388, 0;
	mov.pred 	%p659, %p504;
	@%p560 bra 	$L__BB5_214;
	setp.lt.s16 	%p562, %rs387, %rs388;
	mov.pred 	%p659, %p508;
	@%p562 bra 	$L__BB5_214;
	setp.ne.s16 	%p564, %rs387, %rs388;
	mov.pred 	%p659, %p504;
	@%p564 bra 	$L__BB5_214;
	mul.wide.u32 	%rd312, %r23, 16;
	add.s64 	%rd313, %rd18, %rd312;
	ld.local.s8 	%rs389, [%rd313+8];
	setp.ne.s16 	%p565, %rs389, 0;
	@%p565 bra 	$L__BB5_165;
	mul.wide.u32 	%rd358, %r23, 16;
	add.s64 	%rd359, %rd19, %rd358;
	ld.local.u8 	%rs1100, [%rd359+8];
	setp.eq.s16 	%p637, %rs1100, 0;
	@%p637 bra 	$L__BB5_119;
	mov.pred 	%p659, %p508;
	bra.uni 	$L__BB5_214;
$L__BB5_165:
	mul.wide.u32 	%rd314, %r23, 16;
	add.s64 	%rd315, %rd19, %rd314;
	ld.local.s8 	%rs390, [%rd315+8];
	setp.eq.s16 	%p567, %rs390, 0;
	mov.pred 	%p659, %p504;
	@%p567 bra 	$L__BB5_214;
	setp.lt.s16 	%p569, %rs389, %rs390;
	mov.pred 	%p659, %p508;
	@%p569 bra 	$L__BB5_214;
	setp.ne.s16 	%p571, %rs389, %rs390;
	mov.pred 	%p659, %p504;
	@%p571 bra 	$L__BB5_214;
	mul.wide.u32 	%rd316, %r23, 16;
	add.s64 	%rd317, %rd18, %rd316;
	ld.local.s8 	%rs391, [%rd317+9];
	setp.ne.s16 	%p572, %rs391, 0;
	@%p572 bra 	$L__BB5_171;
	mul.wide.u32 	%rd356, %r23, 16;
	add.s64 	%rd357, %rd19, %rd356;
	ld.local.u8 	%rs1099, [%rd357+9];
	setp.eq.s16 	%p635, %rs1099, 0;
	@%p635 bra 	$L__BB5_119;
	mov.pred 	%p659, %p508;
	bra.uni 	$L__BB5_214;
$L__BB5_171:
	mul.wide.u32 	%rd318, %r23, 16;
	add.s64 	%rd319, %rd19, %rd318;
	ld.local.s8 	%rs392, [%rd319+9];
	setp.eq.s16 	%p574, %rs392, 0;
	mov.pred 	%p659, %p504;
	@%p574 bra 	$L__BB5_214;
	setp.lt.s16 	%p576, %rs391, %rs392;
	mov.pred 	%p659, %p508;
	@%p576 bra 	$L__BB5_214;
	setp.ne.s16 	%p578, %rs391, %rs392;
	mov.pred 	%p659, %p504;
	@%p578 bra 	$L__BB5_214;
	mul.wide.u32 	%rd320, %r23, 16;
	add.s64 	%rd321, %rd18, %rd320;
	ld.local.s8 	%rs393, [%rd321+10];
	setp.ne.s16 	%p579, %rs393, 0;
	@%p579 bra 	$L__BB5_177;
	mul.wide.u32 	%rd354, %r23, 16;
	add.s64 	%rd355, %rd19, %rd354;
	ld.local.u8 	%rs1098, [%rd355+10];
	setp.eq.s16 	%p633, %rs1098, 0;
	@%p633 bra 	$L__BB5_119;
	mov.pred 	%p659, %p508;
	bra.uni 	$L__BB5_214;
$L__BB5_177:
	mul.wide.u32 	%rd322, %r23, 16;
	add.s64 	%rd323, %rd19, %rd322;
	ld.local.s8 	%rs394, [%rd323+10];
	setp.eq.s16 	%p581, %rs394, 0;
	mov.pred 	%p659, %p504;
	@%p581 bra 	$L__BB5_214;
	setp.lt.s16 	%p583, %rs393, %rs394;
	mov.pred 	%p659, %p508;
	@%p583 bra 	$L__BB5_214;
	setp.ne.s16 	%p585, %rs393, %rs394;
	mov.pred 	%p659, %p504;
	@%p585 bra 	$L__BB5_214;
	mul.wide.u32 	%rd324, %r23, 16;
	add.s64 	%rd325, %rd18, %rd324;
	ld.local.s8 	%rs395, [%rd325+11];
	setp.ne.s16 	%p586, %rs395, 0;
	@%p586 bra 	$L__BB5_183;
	mul.wide.u32 	%rd352, %r23, 16;
	add.s64 	%rd353, %rd19, %rd352;
	ld.local.u8 	%rs1097, [%rd353+11];
	setp.eq.s16 	%p631, %rs1097, 0;
	@%p631 bra 	$L__BB5_119;
	mov.pred 	%p659, %p508;
	bra.uni 	$L__BB5_214;
$L__BB5_183:
	mul.wide.u32 	%rd326, %r23, 16;
	add.s64 	%rd327, %rd19, %rd326;
	ld.local.s8 	%rs396, [%rd327+11];
	setp.eq.s16 	%p588, %rs396, 0;
	mov.pred 	%p659, %p504;
	@%p588 bra 	$L__BB5_214;
	setp.lt.s16 	%p590, %rs395, %rs396;
	mov.pred 	%p659, %p508;
	@%p590 bra 	$L__BB5_214;
	setp.ne.s16 	%p592, %rs395, %rs396;
	mov.pred 	%p659, %p504;
	@%p592 bra 	$L__BB5_214;
	mul.wide.u32 	%rd328, %r23, 16;
	add.s64 	%rd329, %rd18, %rd328;
	ld.local.s8 	%rs397, [%rd329+12];
	setp.ne.s16 	%p593, %rs397, 0;
	@%p593 bra 	$L__BB5_189;
	mul.wide.u32 	%rd350, %r23, 16;
	add.s64 	%rd351, %rd19, %rd350;
	ld.local.u8 	%rs1096, [%rd351+12];
	setp.eq.s16 	%p629, %rs1096, 0;
	@%p629 bra 	$L__BB5_119;
	mov.pred 	%p659, %p508;
	bra.uni 	$L__BB5_214;
$L__BB5_189:
	mul.wide.u32 	%rd330, %r23, 16;
	add.s64 	%rd331, %rd19, %rd330;
	ld.local.s8 	%rs398, [%rd331+12];
	setp.eq.s16 	%p595, %rs398, 0;
	mov.pred 	%p659, %p504;
	@%p595 bra 	$L__BB5_214;
	setp.lt.s16 	%p597, %rs397, %rs398;
	mov.pred 	%p659, %p508;
	@%p597 bra 	$L__BB5_214;
	setp.ne.s16 	%p599, %rs397, %rs398;
	mov.pred 	%p659, %p504;
	@%p599 bra 	$L__BB5_214;
	mul.wide.u32 	%rd332, %r23, 16;
	add.s64 	%rd333, %rd18, %rd332;
	ld.local.s8 	%rs399, [%rd333+13];
	setp.ne.s16 	%p600, %rs399, 0;
	@%p600 bra 	$L__BB5_195;
	mul.wide.u32 	%rd348, %r23, 16;
	add.s64 	%rd349, %rd19, %rd348;
	ld.local.u8 	%rs1095, [%rd349+13];
	setp.eq.s16 	%p627, %rs1095, 0;
	@%p627 bra 	$L__BB5_119;
	mov.pred 	%p659, %p508;
	bra.uni 	$L__BB5_214;
$L__BB5_195:
	mul.wide.u32 	%rd334, %r23, 16;
	add.s64 	%rd335, %rd19, %rd334;
	ld.local.s8 	%rs400, [%rd335+13];
	setp.eq.s16 	%p602, %rs400, 0;
	mov.pred 	%p659, %p504;
	@%p602 bra 	$L__BB5_214;
	setp.lt.s16 	%p604, %rs399, %rs400;
	mov.pred 	%p659, %p508;
	@%p604 bra 	$L__BB5_214;
	setp.ne.s16 	%p606, %rs399, %rs400;
	mov.pred 	%p659, %p504;
	@%p606 bra 	$L__BB5_214;
	mul.wide.u32 	%rd336, %r23, 16;
	add.s64 	%rd337, %rd18, %rd336;
	ld.local.s8 	%rs401, [%rd337+14];
	setp.ne.s16 	%p607, %rs401, 0;
	@%p607 bra 	$L__BB5_201;
	mul.wide.u32 	%rd346, %r23, 16;
	add.s64 	%rd347, %rd19, %rd346;
	ld.local.u8 	%rs1094, [%rd347+14];
	setp.eq.s16 	%p625, %rs1094, 0;
	@%p625 bra 	$L__BB5_119;
	mov.pred 	%p659, %p508;
	bra.uni 	$L__BB5_214;
$L__BB5_201:
	mul.wide.u32 	%rd338, %r23, 16;
	add.s64 	%rd339, %rd19, %rd338;
	ld.local.s8 	%rs402, [%rd339+14];
	setp.eq.s16 	%p609, %rs402, 0;
	mov.pred 	%p659, %p504;
	@%p609 bra 	$L__BB5_214;
	setp.lt.s16 	%p611, %rs401, %rs402;
	mov.pred 	%p659, %p508;
	@%p611 bra 	$L__BB5_214;
	setp.ne.s16 	%p613, %rs401, %rs402;
	mov.pred 	%p659, %p504;
	@%p613 bra 	$L__BB5_214;
	mul.wide.u32 	%rd340, %r23, 16;
	add.s64 	%rd341, %rd18, %rd340;
	ld.local.s8 	%rs403, [%rd341+15];
	setp.ne.s16 	%p614, %rs403, 0;
	@%p614 bra 	$L__BB5_207;
	mul.wide.u32 	%rd344, %r23, 16;
	add.s64 	%rd345, %rd19, %rd344;
	ld.local.u8 	%rs1093, [%rd345+15];
	setp.eq.s16 	%p623, %rs1093, 0;
	@%p623 bra 	$L__BB5_119;
	mov.pred 	%p659, %p508;
	bra.uni 	$L__BB5_214;
$L__BB5_207:
	mul.wide.u32 	%rd342, %r23, 16;
	add.s64 	%rd343, %rd19, %rd342;
	ld.local.s8 	%rs404, [%rd343+15];
	setp.eq.s16 	%p616, %rs404, 0;
	mov.pred 	%p659, %p504;
	@%p616 bra 	$L__BB5_214;
	setp.lt.s16 	%p618, %rs403, %rs404;
	mov.pred 	%p659, %p508;
	@%p618 bra 	$L__BB5_214;
	setp.eq.s16 	%p620, %rs403, %rs404;
	setp.lt.u32 	%p621, %r23, 2;
	and.pred  	%p622, %p620, %p621;
	mov.pred 	%p659, %p504;
	@%p622 bra 	$L__BB5_210;
	bra.uni 	$L__BB5_214;
$L__BB5_210:
	add.s32 	%r24, %r23, 1;
	mul.wide.u32 	%rd374, %r23, 16;
	add.s64 	%rd375, %rd18, %rd374;
	ld.local.u8 	%rs1167, [%rd375+16];
	add.s64 	%rd376, %rd19, %rd374;
	ld.local.u8 	%rs1166, [%rd376+16];
	mov.u32 	%r23, %r24;
	bra.uni 	$L__BB5_118;
$L__BB5_211:
	and.b16  	%rs1085, %rs1167, 255;
	setp.ne.s16 	%p505, %rs1085, 0;
	and.b16  	%rs1086, %rs1166, 255;
	setp.eq.s16 	%p506, %rs1086, 0;
	and.pred  	%p507, %p505, %p506;
	mov.pred 	%p504, -1;
	mov.pred 	%p659, %p504;
	@%p507 bra 	$L__BB5_214;
	cvt.s16.s8 	%rs1087, %rs1166;
	and.b16  	%rs1088, %rs1166, 255;
	setp.ne.s16 	%p509, %rs1088, 0;
	cvt.s16.s8 	%rs1089, %rs1167;
	and.b16  	%rs1090, %rs1167, 255;
	setp.eq.s16 	%p510, %rs1090, 0;
	and.pred  	%p511, %p510, %p509;
	setp.lt.s16 	%p512, %rs1089, %rs1087;
	or.pred  	%p513, %p511, %p512;
	mov.pred 	%p508, 0;
	mov.pred 	%p659, %p508;
	@%p513 bra 	$L__BB5_214;
	and.b16  	%rs1091, %rs1166, 255;
	and.b16  	%rs1092, %rs1167, 255;
	setp.eq.s16 	%p515, %rs1092, %rs1091;
	mov.pred 	%p659, %p504;
	@%p515 bra 	$L__BB5_120;
$L__BB5_214:
	not.pred 	%p655, %p659;
	@%p655 bra 	$L__BB5_216;
$L__BB5_215:
	mov.u16 	%rs1168, %rs277;
	mov.u16 	%rs1169, %rs278;
	mov.u16 	%rs1170, %rs279;
	mov.u16 	%rs1171, %rs280;
	mov.u16 	%rs1172, %rs281;
	mov.u16 	%rs1173, %rs282;
	mov.u16 	%rs1174, %rs283;
	mov.u16 	%rs1175, %rs284;
	mov.u16 	%rs1176, %rs285;
	mov.u16 	%rs1177, %rs286;
	mov.u16 	%rs1178, %rs287;
	mov.u16 	%rs1179, %rs288;
	mov.u16 	%rs1180, %rs289;
	mov.u16 	%rs1181, %rs290;
	mov.u16 	%rs1182, %rs291;
	mov.u16 	%rs1183, %rs292;
	mov.u16 	%rs1184, %rs293;
	mov.u16 	%rs1185, %rs294;
	mov.u16 	%rs1186, %rs295;
	mov.u16 	%rs1187, %rs296;
	mov.u16 	%rs1188, %rs297;
	mov.u16 	%rs1189, %rs298;
	mov.u16 	%rs1190, %rs299;
	mov.u16 	%rs1191, %rs300;
	mov.u16 	%rs1192, %rs301;
	mov.u16 	%rs1193, %rs302;
	mov.u16 	%rs1194, %rs303;
	mov.u16 	%rs1195, %rs304;
	mov.u16 	%rs1196, %rs305;
	mov.u16 	%rs1197, %rs306;
	mov.u16 	%rs1198, %rs307;
	mov.u16 	%rs1199, %rs308;
	mov.u16 	%rs1200, %rs309;
	mov.u16 	%rs1201, %rs310;
	mov.u16 	%rs1202, %rs311;
	mov.u16 	%rs1203, %rs312;
	mov.u16 	%rs1204, %rs313;
	mov.u16 	%rs1205, %rs314;
	mov.u16 	%rs1206, %rs315;
	mov.u16 	%rs1207, %rs316;
	mov.u16 	%rs1208, %rs317;
	mov.u16 	%rs1209, %rs318;
	mov.u16 	%rs1210, %rs319;
	mov.u16 	%rs1211, %rs320;
	mov.u16 	%rs1212, %rs321;
	mov.u16 	%rs1213, %rs322;
	mov.u16 	%rs1214, %rs323;
	mov.u16 	%rs1215, %rs324;
	mov.u32 	%r1449, %r1447;
$L__BB5_216:
	ld.param.s8 	%rs1114, [_ZN3cub18CUB_300001_SM_10006detail10merge_sort26DeviceMergeSortMergeKernelINS2_10policy_hubIN6thrust24THRUST_300001_SM_1000_NS6detail15normal_iteratorINS6_10device_ptrI9KeyStringEEEEE9Policy600ESC_NS8_INS9_IlEEEESC_SG_jN4cuda3std3__44lessISA_EESA_lEEvbT2_T3_T4_PT6_PT7_T5_PSO_SO_NS1_7vsmem_tE_param_0];
	mov.u32 	%r26, %tid.x;
	mov.u32 	%r1126, %ctaid.x;
	shl.b32 	%r27, %r1126, 8;
	setp.eq.s16 	%p656, %rs1114, 0;
	bar.sync 	0;
	@%p656 bra 	$L__BB5_218;
	ld.param.u64 	%rd408, [_ZN3cub18CUB_300001_SM_10006detail10merge_sort26DeviceMergeSortMergeKernelINS2_10policy_hubIN6thrust24THRUST_300001_SM_1000_NS6detail15normal_iteratorINS6_10device_ptrI9KeyStringEEEEE9Policy600ESC_NS8_INS9_IlEEEESC_SG_jN4cuda3std3__44lessISA_EESA_lEEvbT2_T3_T4_PT6_PT7_T5_PSO_SO_NS1_7vsmem_tE_param_4];
	cvt.u64.u32 	%rd377, %r27;
	// begin inline asm
	mov.u32 %r1127, %laneid;
	// end inline asm
	and.b32  	%r1128, %r26, 992;
	add.s32 	%r1129, %r1127, %r1128;
	mov.u32 	%r1130, _ZZN3cub18CUB_300001_SM_10006detail10merge_sort26DeviceMergeSortMergeKernelINS2_10policy_hubIN6thrust24THRUST_300001_SM_1000_NS6detail15normal_iteratorINS6_10device_ptrI9KeyStringEEEEE9Policy600ESC_NS8_INS9_IlEEEESC_SG_jN4cuda3std3__44lessISA_EESA_lEEvbT2_T3_T4_PT6_PT7_T5_PSO_SO_NS1_7vsmem_tEE19static_temp_storage;
	mad.lo.s32 	%r1131, %r1129, 48, %r1130;
	cvt.u32.u16 	%r1132, %rs1183;
	cvt.u32.u16 	%r1133, %rs1182;
	prmt.b32 	%r1134, %r1133, %r1132, 0x3340U;
	cvt.u32.u16 	%r1135, %rs1181;
	cvt.u32.u16 	%r1136, %rs1180;
	prmt.b32 	%r1137, %r1136, %r1135, 0x3340U;
	prmt.b32 	%r1138, %r1137, %r1134, 0x5410U;
	cvt.u32.u16 	%r1139, %rs1179;
	cvt.u32.u16 	%r1140, %rs1178;
	prmt.b32 	%r1141, %r1140, %r1139, 0x3340U;
	cvt.u32.u16 	%r1142, %rs1177;
	cvt.u32.u16 	%r1143, %rs1176;
	prmt.b32 	%r1144, %r1143, %r1142, 0x3340U;
	prmt.b32 	%r1145, %r1144, %r1141, 0x5410U;
	cvt.u32.u16 	%r1146, %rs1175;
	cvt.u32.u16 	%r1147, %rs1174;
	prmt.b32 	%r1148, %r1147, %r1146, 0x3340U;
	cvt.u32.u16 	%r1149, %rs1173;
	cvt.u32.u16 	%r1150, %rs1172;
	prmt.b32 	%r1151, %r1150, %r1149, 0x3340U;
	prmt.b32 	%r1152, %r1151, %r1148, 0x5410U;
	cvt.u32.u16 	%r1153, %rs1171;
	cvt.u32.u16 	%r1154, %rs1170;
	prmt.b32 	%r1155, %r1154, %r1153, 0x3340U;
	cvt.u32.u16 	%r1156, %rs1169;
	cvt.u32.u16 	%r1157, %rs1168;
	prmt.b32 	%r1158, %r1157, %r1156, 0x3340U;
	prmt.b32 	%r1159, %r1158, %r1155, 0x5410U;
	st.shared.v4.b32 	[%r1131], {%r1159, %r1152, %r1145, %r1138};
	cvt.u32.u16 	%r1160, %rs1199;
	cvt.u32.u16 	%r1161, %rs1198;
	prmt.b32 	%r1162, %r1161, %r1160, 0x3340U;
	cvt.u32.u16 	%r1163, %rs1197;
	cvt.u32.u16 	%r1164, %rs1196;
	prmt.b32 	%r1165, %r1164, %r1163, 0x3340U;
	prmt.b32 	%r1166, %r1165, %r1162, 0x5410U;
	cvt.u32.u16 	%r1167, %rs1195;
	cvt.u32.u16 	%r1168, %rs1194;
	prmt.b32 	%r1169, %r1168, %r1167, 0x3340U;
	cvt.u32.u16 	%r1170, %rs1193;
	cvt.u32.u16 	%r1171, %rs1192;
	prmt.b32 	%r1172, %r1171, %r1170, 0x3340U;
	prmt.b32 	%r1173, %r1172, %r1169, 0x5410U;
	cvt.u32.u16 	%r1174, %rs1191;
	cvt.u32.u16 	%r1175, %rs1190;
	prmt.b32 	%r1176, %r1175, %r1174, 0x3340U;
	cvt.u32.u16 	%r1177, %rs1189;
	cvt.u32.u16 	%r1178, %rs1188;
	prmt.b32 	%r1179, %r1178, %r1177, 0x3340U;
	prmt.b32 	%r1180, %r1179, %r1176, 0x5410U;
	cvt.u32.u16 	%r1181, %rs1187;
	cvt.u32.u16 	%r1182, %rs1186;
	prmt.b32 	%r1183, %r1182, %r1181, 0x3340U;
	cvt.u32.u16 	%r1184, %rs1185;
	cvt.u32.u16 	%r1185, %rs1184;
	prmt.b32 	%r1186, %r1185, %r1184, 0x3340U;
	prmt.b32 	%r1187, %r1186, %r1183, 0x5410U;
	st.shared.v4.b32 	[%r1131+16], {%r1187, %r1180, %r1173, %r1166};
	cvt.u32.u16 	%r1188, %rs1215;
	cvt.u32.u16 	%r1189, %rs1214;
	prmt.b32 	%r1190, %r1189, %r1188, 0x3340U;
	cvt.u32.u16 	%r1191, %rs1213;
	cvt.u32.u16 	%r1192, %rs1212;
	prmt.b32 	%r1193, %r1192, %r1191, 0x3340U;
	prmt.b32 	%r1194, %r1193, %r1190, 0x5410U;
	cvt.u32.u16 	%r1195, %rs1211;
	cvt.u32.u16 	%r1196, %rs1210;
	prmt.b32 	%r1197, %r1196, %r1195, 0x3340U;
	cvt.u32.u16 	%r1198, %rs1209;
	cvt.u32.u16 	%r1199, %rs1208;
	prmt.b32 	%r1200, %r1199, %r1198, 0x3340U;
	prmt.b32 	%r1201, %r1200, %r1197, 0x5410U;
	cvt.u32.u16 	%r1202, %rs1207;
	cvt.u32.u16 	%r1203, %rs1206;
	prmt.b32 	%r1204, %r1203, %r1202, 0x3340U;
	cvt.u32.u16 	%r1205, %rs1205;
	cvt.u32.u16 	%r1206, %rs1204;
	prmt.b32 	%r1207, %r1206, %r1205, 0x3340U;
	prmt.b32 	%r1208, %r1207, %r1204, 0x5410U;
	cvt.u32.u16 	%r1209, %rs1203;
	cvt.u32.u16 	%r1210, %rs1202;
	prmt.b32 	%r1211, %r1210, %r1209, 0x3340U;
	cvt.u32.u16 	%r1212, %rs1201;
	cvt.u32.u16 	%r1213, %rs1200;
	prmt.b32 	%r1214, %r1213, %r1212, 0x3340U;
	prmt.b32 	%r1215, %r1214, %r1211, 0x5410U;
	st.shared.v4.b32 	[%r1131+32], {%r1215, %r1208, %r1201, %r1194};
	bar.warp.sync 	-1;
	ld.shared.v4.b32 	{%r1216, %r1217, %r1218, %r1219}, [%r1131];
	bfe.u32 	%r1220, %r1219, 24, 8;
	bfe.u32 	%r1221, %r1219, 16, 8;
	bfe.u32 	%r1222, %r1219, 8, 8;
	bfe.u32 	%r1223, %r1219, 0, 8;
	bfe.u32 	%r1224, %r1218, 24, 8;
	bfe.u32 	%r1225, %r1218, 16, 8;
	bfe.u32 	%r1226, %r1218, 8, 8;
	bfe.u32 	%r1227, %r1218, 0, 8;
	bfe.u32 	%r1228, %r1217, 24, 8;
	bfe.u32 	%r1229, %r1217, 16, 8;
	bfe.u32 	%r1230, %r1217, 8, 8;
	bfe.u32 	%r1231, %r1217, 0, 8;
	bfe.u32 	%r1232, %r1216, 24, 8;
	bfe.u32 	%r1233, %r1216, 16, 8;
	bfe.u32 	%r1234, %r1216, 8, 8;
	bfe.u32 	%r1235, %r1216, 0, 8;
	ld.shared.v4.b32 	{%r1236, %r1237, %r1238, %r1239}, [%r1131+16];
	bfe.u32 	%r1240, %r1239, 24, 8;
	bfe.u32 	%r1241, %r1239, 16, 8;
	bfe.u32 	%r1242, %r1239, 8, 8;
	bfe.u32 	%r1243, %r1239, 0, 8;
	bfe.u32 	%r1244, %r1238, 24, 8;
	bfe.u32 	%r1245, %r1238, 16, 8;
	bfe.u32 	%r1246, %r1238, 8, 8;
	bfe.u32 	%r1247, %r1238, 0, 8;
	bfe.u32 	%r1248, %r1237, 24, 8;
	bfe.u32 	%r1249, %r1237, 16, 8;
	bfe.u32 	%r1250, %r1237, 8, 8;
	bfe.u32 	%r1251, %r1237, 0, 8;
	bfe.u32 	%r1252, %r1236, 24, 8;
	bfe.u32 	%r1253, %r1236, 16, 8;
	bfe.u32 	%r1254, %r1236, 8, 8;
	bfe.u32 	%r1255, %r1236, 0, 8;
	ld.shared.v4.b32 	{%r1256, %r1257, %r1258, %r1259}, [%r1131+32];
	bfe.u32 	%r1260, %r1259, 24, 8;
	bfe.u32 	%r1261, %r1259, 16, 8;
	bfe.u32 	%r1262, %r1259, 8, 8;
	bfe.u32 	%r1263, %r1259, 0, 8;
	bfe.u32 	%r1264, %r1258, 24, 8;
	bfe.u32 	%r1265, %r1258, 16, 8;
	bfe.u32 	%r1266, %r1258, 8, 8;
	bfe.u32 	%r1267, %r1258, 0, 8;
	bfe.u32 	%r1268, %r1257, 24, 8;
	bfe.u32 	%r1269, %r1257, 16, 8;
	bfe.u32 	%r1270, %r1257, 8, 8;
	bfe.u32 	%r1271, %r1257, 0, 8;
	bfe.u32 	%r1272, %r1256, 24, 8;
	bfe.u32 	%r1273, %r1256, 16, 8;
	bfe.u32 	%r1274, %r1256, 8, 8;
	bfe.u32 	%r1275, %r1256, 0, 8;
	cvt.u64.u32 	%rd378, %r26;
	add.s64 	%rd379, %rd378, %rd377;
	cvta.to.global.u64 	%rd380, %rd408;
	mad.lo.s64 	%rd381, %rd379, 48, %rd380;
	st.global.u8 	[%rd381], %r1235;
	st.global.u8 	[%rd381+1], %r1234;
	st.global.u8 	[%rd381+2], %r1233;
	st.global.u8 	[%rd381+3], %r1232;
	st.global.u8 	[%rd381+4], %r1231;
	st.global.u8 	[%rd381+5], %r1230;
	st.global.u8 	[%rd381+6], %r1229;
	st.global.u8 	[%rd381+7], %r1228;
	st.global.u8 	[%rd381+8], %r1227;
	st.global.u8 	[%rd381+9], %r1226;
	st.global.u8 	[%rd381+10], %r1225;
	st.global.u8 	[%rd381+11], %r1224;
	st.global.u8 	[%rd381+12], %r1223;
	st.global.u8 	[%rd381+13], %r1222;
	st.global.u8 	[%rd381+14], %r1221;
	st.global.u8 	[%rd381+15], %r1220;
	st.global.u8 	[%rd381+16], %r1255;
	st.global.u8 	[%rd381+17], %r1254;
	st.global.u8 	[%rd381+18], %r1253;
	st.global.u8 	[%rd381+19], %r1252;
	st.global.u8 	[%rd381+20], %r1251;
	st.global.u8 	[%rd381+21], %r1250;
	st.global.u8 	[%rd381+22], %r1249;
	st.global.u8 	[%rd381+23], %r1248;
	st.global.u8 	[%rd381+24], %r1247;
	st.global.u8 	[%rd381+25], %r1246;
	st.global.u8 	[%rd381+26], %r1245;
	st.global.u8 	[%rd381+27], %r1244;
	st.global.u8 	[%rd381+28], %r1243;
	st.global.u8 	[%rd381+29], %r1242;
	st.global.u8 	[%rd381+30], %r1241;
	st.global.u8 	[%rd381+31], %r1240;
	st.global.u8 	[%rd381+32], %r1275;
	st.global.u8 	[%rd381+33], %r1274;
	st.global.u8 	[%rd381+34], %r1273;
	st.global.u8 	[%rd381+35], %r1272;
	st.global.u8 	[%rd381+36], %r1271;
	st.global.u8 	[%rd381+37], %r1270;
	st.global.u8 	[%rd381+38], %r1269;
	st.global.u8 	[%rd381+39], %r1268;
	st.global.u8 	[%rd381+40], %r1267;
	st.global.u8 	[%rd381+41], %r1266;
	st.global.u8 	[%rd381+42], %r1265;
	st.global.u8 	[%rd381+43], %r1264;
	st.global.u8 	[%rd381+44], %r1263;
	st.global.u8 	[%rd381+45], %r1262;
	st.global.u8 	[%rd381+46], %r1261;
	st.global.u8 	[%rd381+47], %r1260;
	bra.uni 	$L__BB5_219;
$L__BB5_218:
	cvt.u64.u32 	%rd382, %r27;
	// begin inline asm
	mov.u32 %r1276, %laneid;
	// end inline asm
	and.b32  	%r1277, %r26, 992;
	add.s32 	%r1278, %r1276, %r1277;
	mov.u32 	%r1279, _ZZN3cub18CUB_300001_SM_10006detail10merge_sort26DeviceMergeSortMergeKernelINS2_10policy_hubIN6thrust24THRUST_300001_SM_1000_NS6detail15normal_iteratorINS6_10device_ptrI9KeyStringEEEEE9Policy600ESC_NS8_INS9_IlEEEESC_SG_jN4cuda3std3__44lessISA_EESA_lEEvbT2_T3_T4_PT6_PT7_T5_PSO_SO_NS1_7vsmem_tEE19static_temp_storage;
	mad.lo.s32 	%r1280, %r1278, 48, %r1279;
	cvt.u32.u16 	%r1281, %rs1183;
	cvt.u32.u16 	%r1282, %rs1182;
	prmt.b32 	%r1283, %r1282, %r1281, 0x3340U;
	cvt.u32.u16 	%r1284, %rs1181;
	cvt.u32.u16 	%r1285, %rs1180;
	prmt.b32 	%r1286, %r1285, %r1284, 0x3340U;
	prmt.b32 	%r1287, %r1286, %r1283, 0x5410U;
	cvt.u32.u16 	%r1288, %rs1179;
	cvt.u32.u16 	%r1289, %rs1178;
	prmt.b32 	%r1290, %r1289, %r1288, 0x3340U;
	cvt.u32.u16 	%r1291, %rs1177;
	cvt.u32.u16 	%r1292, %rs1176;
	prmt.b32 	%r1293, %r1292, %r1291, 0x3340U;
	prmt.b32 	%r1294, %r1293, %r1290, 0x5410U;
	cvt.u32.u16 	%r1295, %rs1175;
	cvt.u32.u16 	%r1296, %rs1174;
	prmt.b32 	%r1297, %r1296, %r1295, 0x3340U;
	cvt.u32.u16 	%r1298, %rs1173;
	cvt.u32.u16 	%r1299, %rs1172;
	prmt.b32 	%r1300, %r1299, %r1298, 0x3340U;
	prmt.b32 	%r1301, %r1300, %r1297, 0x5410U;
	cvt.u32.u16 	%r1302, %rs1171;
	cvt.u32.u16 	%r1303, %rs1170;
	prmt.b32 	%r1304, %r1303, %r1302, 0x3340U;
	cvt.u32.u16 	%r1305, %rs1169;
	cvt.u32.u16 	%r1306, %rs1168;
	prmt.b32 	%r1307, %r1306, %r1305, 0x3340U;
	prmt.b32 	%r1308, %r1307, %r1304, 0x5410U;
	st.shared.v4.b32 	[%r1280], {%r1308, %r1301, %r1294, %r1287};
	cvt.u32.u16 	%r1309, %rs1199;
	cvt.u32.u16 	%r1310, %rs1198;
	prmt.b32 	%r1311, %r1310, %r1309, 0x3340U;
	cvt.u32.u16 	%r1312, %rs1197;
	cvt.u32.u16 	%r1313, %rs1196;
	prmt.b32 	%r1314, %r1313, %r1312, 0x3340U;
	prmt.b32 	%r1315, %r1314, %r1311, 0x5410U;
	cvt.u32.u16 	%r1316, %rs1195;
	cvt.u32.u16 	%r1317, %rs1194;
	prmt.b32 	%r1318, %r1317, %r1316, 0x3340U;
	cvt.u32.u16 	%r1319, %rs1193;
	cvt.u32.u16 	%r1320, %rs1192;
	prmt.b32 	%r1321, %r1320, %r1319, 0x3340U;
	prmt.b32 	%r1322, %r1321, %r1318, 0x5410U;
	cvt.u32.u16 	%r1323, %rs1191;
	cvt.u32.u16 	%r1324, %rs1190;
	prmt.b32 	%r1325, %r1324, %r1323, 0x3340U;
	cvt.u32.u16 	%r1326, %rs1189;
	cvt.u32.u16 	%r1327, %rs1188;
	prmt.b32 	%r1328, %r1327, %r1326, 0x3340U;
	prmt.b32 	%r1329, %r1328, %r1325, 0x5410U;
	cvt.u32.u16 	%r1330, %rs1187;
	cvt.u32.u16 	%r1331, %rs1186;
	prmt.b32 	%r1332, %r1331, %r1330, 0x3340U;
	cvt.u32.u16 	%r1333, %rs1185;
	cvt.u32.u16 	%r1334, %rs1184;
	prmt.b32 	%r1335, %r1334, %r1333, 0x3340U;
	prmt.b32 	%r1336, %r1335, %r1332, 0x5410U;
	st.shared.v4.b32 	[%r1280+16], {%r1336, %r1329, %r1322, %r1315};
	cvt.u32.u16 	%r1337, %rs1215;
	cvt.u32.u16 	%r1338, %rs1214;
	prmt.b32 	%r1339, %r1338, %r1337, 0x3340U;
	cvt.u32.u16 	%r1340, %rs1213;
	cvt.u32.u16 	%r1341, %rs1212;
	prmt.b32 	%r1342, %r1341, %r1340, 0x3340U;
	prmt.b32 	%r1343, %r1342, %r1339, 0x5410U;
	cvt.u32.u16 	%r1344, %rs1211;
	cvt.u32.u16 	%r1345, %rs1210;
	prmt.b32 	%r1346, %r1345, %r1344, 0x3340U;
	cvt.u32.u16 	%r1347, %rs1209;
	cvt.u32.u16 	%r1348, %rs1208;
	prmt.b32 	%r1349, %r1348, %r1347, 0x3340U;
	prmt.b32 	%r1350, %r1349, %r1346, 0x5410U;
	cvt.u32.u16 	%r1351, %rs1207;
	cvt.u32.u16 	%r1352, %rs1206;
	prmt.b32 	%r1353, %r1352, %r1351, 0x3340U;
	cvt.u32.u16 	%r1354, %rs1205;
	cvt.u32.u16 	%r1355, %rs1204;
	prmt.b32 	%r1356, %r1355, %r1354, 0x3340U;
	prmt.b32 	%r1357, %r1356, %r1353, 0x5410U;
	cvt.u32.u16 	%r1358, %rs1203;
	cvt.u32.u16 	%r1359, %rs1202;
	prmt.b32 	%r1360, %r1359, %r1358, 0x3340U;
	cvt.u32.u16 	%r1361, %rs1201;
	cvt.u32.u16 	%r1362, %rs1200;
	prmt.b32 	%r1363, %r1362, %r1361, 0x3340U;
	prmt.b32 	%r1364, %r1363, %r1360, 0x5410U;
	st.shared.v4.b32 	[%r1280+32], {%r1364, %r1357, %r1350, %r1343};
	bar.warp.sync 	-1;
	ld.shared.v4.b32 	{%r1365, %r1366, %r1367, %r1368}, [%r1280];
	bfe.u32 	%r1369, %r1368, 24, 8;
	bfe.u32 	%r1370, %r1368, 16, 8;
	bfe.u32 	%r1371, %r1368, 8, 8;
	bfe.u32 	%r1372, %r1368, 0, 8;
	bfe.u32 	%r1373, %r1367, 24, 8;
	bfe.u32 	%r1374, %r1367, 16, 8;
	bfe.u32 	%r1375, %r1367, 8, 8;
	bfe.u32 	%r1376, %r1367, 0, 8;
	bfe.u32 	%r1377, %r1366, 24, 8;
	bfe.u32 	%r1378, %r1366, 16, 8;
	bfe.u32 	%r1379, %r1366, 8, 8;
	bfe.u32 	%r1380, %r1366, 0, 8;
	bfe.u32 	%r1381, %r1365, 24, 8;
	bfe.u32 	%r1382, %r1365, 16, 8;
	bfe.u32 	%r1383, %r1365, 8, 8;
	bfe.u32 	%r1384, %r1365, 0, 8;
	ld.shared.v4.b32 	{%r1385, %r1386, %r1387, %r1388}, [%r1280+16];
	bfe.u32 	%r1389, %r1388, 24, 8;
	bfe.u32 	%r1390, %r1388, 16, 8;
	bfe.u32 	%r1391, %r1388, 8, 8;
	bfe.u32 	%r1392, %r1388, 0, 8;
	bfe.u32 	%r1393, %r1387, 24, 8;
	bfe.u32 	%r1394, %r1387, 16, 8;
	bfe.u32 	%r1395, %r1387, 8, 8;
	bfe.u32 	%r1396, %r1387, 0, 8;
	bfe.u32 	%r1397, %r1386, 24, 8;
	bfe.u32 	%r1398, %r1386, 16, 8;
	bfe.u32 	%r1399, %r1386, 8, 8;
	bfe.u32 	%r1400, %r1386, 0, 8;
	bfe.u32 	%r1401, %r1385, 24, 8;
	bfe.u32 	%r1402, %r1385, 16, 8;
	bfe.u32 	%r1403, %r1385, 8, 8;
	bfe.u32 	%r1404, %r1385, 0, 8;
	ld.shared.v4.b32 	{%r1405, %r1406, %r1407, %r1408}, [%r1280+32];
	bfe.u32 	%r1409, %r1408, 24, 8;
	bfe.u32 	%r1410, %r1408, 16, 8;
	bfe.u32 	%r1411, %r1408, 8, 8;
	bfe.u32 	%r1412, %r1408, 0, 8;
	bfe.u32 	%r1413, %r1407, 24, 8;
	bfe.u32 	%r1414, %r1407, 16, 8;
	bfe.u32 	%r1415, %r1407, 8, 8;
	bfe.u32 	%r1416, %r1407, 0, 8;
	bfe.u32 	%r1417, %r1406, 24, 8;
	bfe.u32 	%r1418, %r1406, 16, 8;
	bfe.u32 	%r1419, %r1406, 8, 8;
	bfe.u32 	%r1420, %r1406, 0, 8;
	bfe.u32 	%r1421, %r1405, 24, 8;
	bfe.u32 	%r1422, %r1405, 16, 8;
	bfe.u32 	%r1423, %r1405, 8, 8;
	bfe.u32 	%r1424, %r1405, 0, 8;
	and.b32  	%r1425, %r26, 31;
	cvt.u64.u32 	%rd383, %r1277;
	add.s64 	%rd384, %rd382, %rd383;
	cvt.u64.u32 	%rd385, %r1425;
	add.s64 	%rd386, %rd384, %rd385;
	mad.lo.s64 	%rd387, %rd386, 48, %rd2;
	st.global.u8 	[%rd387], %r1384;
	st.global.u8 	[%rd387+1], %r1383;
	st.global.u8 	[%rd387+2], %r1382;
	st.global.u8 	[%rd387+3], %r1381;
	st.global.u8 	[%rd387+4], %r1380;
	st.global.u8 	[%rd387+5], %r1379;
	st.global.u8 	[%rd387+6], %r1378;
	st.global.u8 	[%rd387+7], %r1377;
	st.global.u8 	[%rd387+8], %r1376;
	st.global.u8 	[%rd387+9], %r1375;
	st.global.u8 	[%rd387+10], %r1374;
	st.global.u8 	[%rd387+11], %r1373;
	st.global.u8 	[%rd387+12], %r1372;
	st.global.u8 	[%rd387+13], %r1371;
	st.global.u8 	[%rd387+14], %r1370;
	st.global.u8 	[%rd387+15], %r1369;
	st.global.u8 	[%rd387+16], %r1404;
	st.global.u8 	[%rd387+17], %r1403;
	st.global.u8 	[%rd387+18], %r1402;
	st.global.u8 	[%rd387+19], %r1401;
	st.global.u8 	[%rd387+20], %r1400;
	st.global.u8 	[%rd387+21], %r1399;
	st.global.u8 	[%rd387+22], %r1398;
	st.global.u8 	[%rd387+23], %r1397;
	st.global.u8 	[%rd387+24], %r1396;
	st.global.u8 	[%rd387+25], %r1395;
	st.global.u8 	[%rd387+26], %r1394;
	st.global.u8 	[%rd387+27], %r1393;
	st.global.u8 	[%rd387+28], %r1392;
	st.global.u8 	[%rd387+29], %r1391;
	st.global.u8 	[%rd387+30], %r1390;
	st.global.u8 	[%rd387+31], %r1389;
	st.global.u8 	[%rd387+32], %r1424;
	st.global.u8 	[%rd387+33], %r1423;
	st.global.u8 	[%rd387+34], %r1422;
	st.global.u8 	[%rd387+35], %r1421;
	st.global.u8 	[%rd387+36], %r1420;
	st.global.u8 	[%rd387+37], %r1419;
	st.global.u8 	[%rd387+38], %r1418;
	st.global.u8 	[%rd387+39], %r1417;
	st.global.u8 	[%rd387+40], %r1416;
	st.global.u8 	[%rd387+41], %r1415;
	st.global.u8 	[%rd387+42], %r1414;
	st.global.u8 	[%rd387+43], %r1413;
	st.global.u8 	[%rd387+44], %r1412;
	st.global.u8 	[%rd387+45], %r1411;
	st.global.u8 	[%rd387+46], %r1410;
	st.global.u8 	[%rd387+47], %r1409;
$L__BB5_219:
	ld.param.s8 	%rs1115, [_ZN3cub18CUB_300001_SM_10006detail10merge_sort26DeviceMergeSortMergeKernelINS2_10policy_hubIN6thrust24THRUST_300001_SM_1000_NS6detail15normal_iteratorINS6_10device_ptrI9KeyStringEEEEE9Policy600ESC_NS8_INS9_IlEEEESC_SG_jN4cuda3std3__44lessISA_EESA_lEEvbT2_T3_T4_PT6_PT7_T5_PSO_SO_NS1_7vsmem_tE_param_0];
	setp.eq.s16 	%p657, %rs1115, 0;
	bar.sync 	0;
	mov.u32 	%r1426, _ZZN3cub18CUB_300001_SM_10006detail10merge_sort26DeviceMergeSortMergeKernelINS2_10policy_hubIN6thrust24THRUST_300001_SM_1000_NS6detail15normal_iteratorINS6_10device_ptrI9KeyStringEEEEE9Policy600ESC_NS8_INS9_IlEEEESC_SG_jN4cuda3std3__44lessISA_EESA_lEEvbT2_T3_T4_PT6_PT7_T5_PSO_SO_NS1_7vsmem_tEE19static_temp_storage;
	mad.lo.s32 	%r1427, %r26, 48, %r1426;
	mad.lo.s32 	%r1428, %r26, -40, %r1427;
	st.shared.u64 	[%r1428], %rd413;
	bar.sync 	0;
	shl.b32 	%r1429, %r1449, 3;
	add.s32 	%r1430, %r1426, %r1429;
	ld.shared.u64 	%rd20, [%r1430];
	bar.sync 	0;
	@%p657 bra 	$L__BB5_221;
	ld.param.u64 	%rd412, [_ZN3cub18CUB_300001_SM_10006detail10merge_sort26DeviceMergeSortMergeKernelINS2_10policy_hubIN6thrust24THRUST_300001_SM_1000_NS6detail15normal_iteratorINS6_10device_ptrI9KeyStringEEEEE9Policy600ESC_NS8_INS9_IlEEEESC_SG_jN4cuda3std3__44lessISA_EESA_lEEvbT2_T3_T4_PT6_PT7_T5_PSO_SO_NS1_7vsmem_tE_param_5];
	cvt.u64.u32 	%rd388, %r27;
	// begin inline asm
	mov.u32 %r1431, %laneid;
	// end inline asm
	and.b32  	%r1432, %r26, 992;
	add.s32 	%r1433, %r1431, %r1432;
	shl.b32 	%r1434, %r1433, 3;
	add.s32 	%r1436, %r1426, %r1434;
	st.shared.u64 	[%r1436], %rd20;
	bar.warp.sync 	-1;
	ld.shared.u64 	%rd389, [%r1436];
	cvt.u64.u32 	%rd390, %r26;
	add.s64 	%rd391, %rd390, %rd388;
	cvta.to.global.u64 	%rd392, %rd412;
	shl.b64 	%rd393, %rd391, 3;
	add.s64 	%rd394, %rd392, %rd393;
	st.global.u64 	[%rd394], %rd389;
	bra.uni 	$L__BB5_457;
$L__BB5_221:
	cvt.u64.u32 	%rd395, %r27;
	// begin inline asm
	mov.u32 %r1437, %laneid;
	// end inline asm
	and.b32  	%r1438, %r26, 992;
	add.s32 	%r1439, %r1437, %r1438;
	shl.b32 	%r1440, %r1439, 3;
	add.s32 	%r1442, %r1426, %r1440;
	st.shared.u64 	[%r1442], %rd20;
	bar.warp.sync 	-1;
	ld.shared.u64 	%rd396, [%r1442];
	and.b32  	%r1443, %r26, 31;
	cvt.u64.u32 	%rd397, %r1438;
	add.s64 	%rd398, %rd395, %rd397;
	cvt.u64.u32 	%rd399, %r1443;
	add.s64 	%rd400, %rd398, %rd399;
	shl.b64 	%rd401, %rd400, 3;
	add.s64 	%rd402, %rd3, %rd401;
	st.global.u64 	[%rd402], %rd396;
	bra.uni 	$L__BB5_457;
$L__BB5_222:
	ld.param.s8 	%rs1108, [_ZN3cub18CUB_300001_SM_10006detail10merge_sort26DeviceMergeSortMergeKernelINS2_10policy_hubIN6thrust24THRUST_300001_SM_1000_NS6detail15normal_iteratorINS6_10device_ptrI9KeyStringEEEEE9Policy600ESC_NS8_INS9_IlEEEESC_SG_jN4cuda3std3__44lessISA_EESA_lEEvbT2_T3_T4_PT6_PT7_T5_PSO_SO_NS1_7vsmem_tE_param_0];
	sub.s32 	%r61, %r57, %r2;
	min.u32 	%r28, %r61, 256;
	mul.wide.u32 	%rd46, %r1, 4;
	add.s64 	%rd47, %rd1, %rd46;
	ld.global.u32 	%r62, [%rd47];
	ld.global.u32 	%r63, [%rd47+4];
	neg.s32 	%r64, %r58;
	and.b32  	%r65, %r1, %r64;
	shl.b32 	%r29, %r65, 8;
	shl.b32 	%r66, %r58, 7;
	and.b32  	%r30, %r66, -256;
	sub.s32 	%r67, %r1, %r65;
	shl.b32 	%r68, %r67, 8;
	sub.s32 	%r31, %r62, %r29;
	sub.s32 	%r69, %r63, %r29;
	sub.s32 	%r70, %r57, %r29;
	max.u32 	%r71, %r70, %r30;
	sub.s32 	%r72, %r71, %r30;
	sub.s32 	%r73, %r68, %r31;
	min.u32 	%r32, %r73, %r72;
	setp.eq.s32 	%p6, %r68, -256;
	selp.b32 	%r74, 255, 256, %p6;
	add.s32 	%r75, %r74, %r68;
	sub.s32 	%r76, %r75, %r69;
	or.b32  	%r77, %r1, %r64;
	setp.eq.s32 	%p7, %r77, -1;
	min.u32 	%r78, %r30, %r70;
	selp.b32 	%r79, %r78, %r69, %p7;
	selp.b32 	%r80, %r30, %r76, %p7;
	min.u32 	%r81, %r80, %r72;
	sub.s32 	%r33, %r79, %r31;
	sub.s32 	%r34, %r81, %r32;
	// begin inline asm
	griddepcontrol.wait;
	// end inline asm
	setp.eq.s16 	%p8, %rs1108, 0;
	@%p8 bra 	$L__BB5_227;
	cvt.u64.u32 	%rd21, %r29;
	add.s32 	%r82, %r34, %r33;
	setp.ge.s32 	%p9, %r3, %r82;
	@%p9 bra 	$L__BB5_231;
	setp.ge.s32 	%p10, %r3, %r33;
	@%p10 bra 	$L__BB5_226;
	cvt.u64.u32 	%rd55, %r3;
	add.s64 	%rd56, %rd21, %rd55;
	cvt.u64.u32 	%rd57, %r31;
	add.s64 	%rd58, %rd56, %rd57;
	mad.lo.s64 	%rd59, %rd58, 48, %rd2;
	ld.global.u8 	%rs1263, [%rd59];
	ld.global.u8 	%rs1262, [%rd59+1];
	ld.global.u8 	%rs1261, [%rd59+2];
	ld.global.u8 	%rs1260, [%rd59+3];
	ld.global.u8 	%rs1259, [%rd59+4];
	ld.global.u8 	%rs1258, [%rd59+5];
	ld.global.u8 	%rs1257, [%rd59+6];
	ld.global.u8 	%rs1256, [%rd59+7];
	ld.global.u8 	%rs1255, [%rd59+8];
	ld.global.u8 	%rs1254, [%rd59+9];
	ld.global.u8 	%rs1253, [%rd59+10];
	ld.global.u8 	%rs1252, [%rd59+11];
	ld.global.u8 	%rs1251, [%rd59+12];
	ld.global.u8 	%rs1250, [%rd59+13];
	ld.global.u8 	%rs1249, [%rd59+14];
	ld.global.u8 	%rs1248, [%rd59+15];
	ld.global.u8 	%rs1247, [%rd59+16];
	ld.global.u8 	%rs1246, [%rd59+17];
	ld.global.u8 	%rs1245, [%rd59+18];
	ld.global.u8 	%rs1244, [%rd59+19];
	ld.global.u8 	%rs1243, [%rd59+20];
	ld.global.u8 	%rs1242, [%rd59+21];
	ld.global.u8 	%rs1241, [%rd59+22];
	ld.global.u8 	%rs1240, [%rd59+23];
	ld.global.u8 	%rs1239, [%rd59+24];
	ld.global.u8 	%rs1238, [%rd59+25];
	ld.global.u8 	%rs1237, [%rd59+26];
	ld.global.u8 	%rs1236, [%rd59+27];
	ld.global.u8 	%rs1235, [%rd59+28];
	ld.global.u8 	%rs1234, [%rd59+29];
	ld.global.u8 	%rs1233, [%rd59+30];
	ld.global.u8 	%rs1232, [%rd59+31];
	ld.global.u8 	%rs1231, [%rd59+32];
	ld.global.u8 	%rs1230, [%rd59+33];
	ld.global.u8 	%rs1229, [%rd59+34];
	ld.global.u8 	%rs1228, [%rd59+35];
	ld.global.u8 	%rs1227, [%rd59+36];
	ld.global.u8 	%rs1226, [%rd59+37];
	ld.global.u8 	%rs1225, [%rd59+38];
	ld.global.u8 	%rs1224, [%rd59+39];
	ld.global.u8 	%rs1223, [%rd59+40];
	ld.global.u8 	%rs1222, [%rd59+41];
	ld.global.u8 	%rs1221, [%rd59+42];
	ld.global.u8 	%rs1220, [%rd59+43];
	ld.global.u8 	%rs1219, [%rd59+44];
	ld.global.u8 	%rs1218, [%rd59+45];
	ld.global.u8 	%rs1217, [%rd59+46];
	ld.global.u8 	%rs1216, [%rd59+47];
	bra.uni 	$L__BB5_231;
$L__BB5_226:
	sub.s32 	%r83, %r3, %r33;
	cvt.s64.s32 	%rd48, %r83;
	cvt.u64.u32 	%rd49, %r32;
	cvt.u64.u32 	%rd50, %r30;
	add.s64 	%rd51, %rd21, %rd50;
	add.s64 	%rd52, %rd51, %rd49;
	add.s64 	%rd53, %rd52, %rd48;
	mad.lo.s64 	%rd54, %rd53, 48, %rd2;
	ld.global.u8 	%rs1263, [%rd54];
	ld.global.u8 	%rs1262, [%rd54+1];
	ld.global.u8 	%rs1261, [%rd54+2];
	ld.global.u8 	%rs1260, [%rd54+3];
	ld.global.u8 	%rs1259, [%rd54+4];
	ld.global.u8 	%rs1258, [%rd54+5];
	ld.global.u8 	%rs1257, [%rd54+6];
	ld.global.u8 	%rs1256, [%rd54+7];
	ld.global.u8 	%rs1255, [%rd54+8];
	ld.global.u8 	%rs1254, [%rd54+9];
	ld.global.u8 	%rs1253, [%rd54+10];
	ld.global.u8 	%rs1252, [%rd54+11];
	ld.global.u8 	%rs1251, [%rd54+12];
	ld.global.u8 	%rs1250, [%rd54+13];
	ld.global.u8 	%rs1249, [%rd54+14];
	ld.global.u8 	%rs1248, [%rd54+15];
	ld.global.u8 	%rs1247, [%rd54+16];
	ld.global.u8 	%rs1246, [%rd54+17];
	ld.global.u8 	%rs1245, [%rd54+18];
	ld.global.u8 	%rs1244, [%rd54+19];
	ld.global.u8 	%rs1243, [%rd54+20];
	ld.global.u8 	%rs1242, [%rd54+21];
	ld.global.u8 	%rs1241, [%rd54+22];
	ld.global.u8 	%rs1240, [%rd54+23];
	ld.global.u8 	%rs1239, [%rd54+24];
	ld.global.u8 	%rs1238, [%rd54+25];
	ld.global.u8 	%rs1237, [%rd54+26];
	ld.global.u8 	%rs1236, [%rd54+27];
	ld.global.u8 	%rs1235, [%rd54+28];
	ld.global.u8 	%rs1234, [%rd54+29];
	ld.global.u8 	%rs1233, [%rd54+30];
	ld.global.u8 	%rs1232, [%rd54+31];
	ld.global.u8 	%rs1231, [%rd54+32];
	ld.global.u8 	%rs1230, [%rd54+33];
	ld.global.u8 	%rs1229, [%rd54+34];
	ld.global.u8 	%rs1228, [%rd54+35];
	ld.global.u8 	%rs1227, [%rd54+36];
	ld.global.u8 	%rs1226, [%rd54+37];
	ld.global.u8 	%rs1225, [%rd54+38];
	ld.global.u8 	%rs1224, [%rd54+39];
	ld.global.u8 	%rs1223, [%rd54+40];
	ld.global.u8 	%rs1222, [%rd54+41];
	ld.global.u8 	%rs1221, [%rd54+42];
	ld.global.u8 	%rs1220, [%rd54+43];
	ld.global.u8 	%rs1219, [%rd54+44];
	ld.global.u8 	%rs1218, [%rd54+45];
	ld.global.u8 	%rs1217, [%rd54+46];
	ld.global.u8 	%rs1216, [%rd54+47];
	bra.uni 	$L__BB5_231;
$L__BB5_227:
	cvt.u64.u32 	%rd22, %r29;
	add.s32 	%r84, %r34, %r33;
	setp.ge.s32 	%p11, %r3, %r84;
	@%p11 bra 	$L__BB5_231;
	setp.ge.s32 	%p12, %r3, %r33;
	@%p12 bra 	$L__BB5_230;
	ld.param.u64 	%rd404, [_ZN3cub18CUB_300001_SM_10006detail10merge_sort26DeviceMergeSortMergeKernelINS2_10policy_hubIN6thrust24THRUST_300001_SM_1000_NS6detail15normal_iteratorINS6_10device_ptrI9KeyStringEEEEE9Policy600ESC_NS8_INS9_IlEEEESC_SG_jN4cuda3std3__44lessISA_EESA_lEEvbT2_T3_T4_PT6_PT7_T5_PSO_SO_NS1_7vsmem_tE_param_4];
	cvt.u64.u32 	%rd68, %r3;
	add.s64 	%rd69, %rd22, %rd68;
	cvt.u64.u32 	%rd70, %r31;
	add.s64 	%rd71, %rd69, %rd70;
	cvta.to.global.u64 	%rd72, %rd404;
	mad.lo.s64 	%rd73, %rd71, 48, %rd72;
	ld.global.u8 	%rs1263, [%rd73];
	ld.global.u8 	%rs1262, [%rd73+1];
	ld.global.u8 	%rs1261, [%rd73+2];
	ld.global.u8 	%rs1260, [%rd73+3];
	ld.global.u8 	%rs1259, [%rd73+4];
	ld.global.u8 	%rs1258, [%rd73+5];
	ld.global.u8 	%rs1257, [%rd73+6];
	ld.global.u8 	%rs1256, [%rd73+7];
	ld.global.u8 	%rs1255, [%rd73+8];
	ld.global.u8 	%rs1254, [%rd73+9];
	ld.global.u8 	%rs1253, [%rd73+10];
	ld.global.u8 	%rs1252, [%rd73+11];
	ld.global.u8 	%rs1251, [%rd73+12];
	ld.global.u8 	%rs1250, [%rd73+13];
	ld.global.u8 	%rs1249, [%rd73+14];
	ld.global.u8 	%rs1248, [%rd73+15];
	ld.global.u8 	%rs1247, [%rd73+16];
	ld.global.u8 	%rs1246, [%rd73+17];
	ld.global.u8 	%rs1245, [%rd73+18];
	ld.global.u8 	%rs1244, [%rd73+19];
	ld.global.u8 	%rs1243, [%rd73+20];
	ld.global.u8 	%rs1242, [%rd73+21];
	ld.global.u8 	%rs1241, [%rd73+22];
	ld.global.u8 	%rs1240, [%rd73+23];
	ld.global.u8 	%rs1239, [%rd73+24];
	ld.global.u8 	%rs1238, [%rd73+25];
	ld.global.u8 	%rs1237, [%rd73+26];
	ld.global.u8 	%rs1236, [%rd73+27];
	ld.global.u8 	%rs1235, [%rd73+28];
	ld.global.u8 	%rs1234, [%rd73+29];
	ld.global.u8 	%rs1233, [%rd73+30];
	ld.global.u8 	%rs1232, [%rd73+31];
	ld.global.u8 	%rs1231, [%rd73+32];
	ld.global.u8 	%rs1230, [%rd73+33];
	ld.global.u8 	%rs1229, [%rd73+34];
	ld.global.u8 	%rs1228, [%rd73+35];
	ld.global.u8 	%rs1227, [%rd73+36];
	ld.global.u8 	%rs1226, [%rd73+37];
	ld.global.u8 	%rs1225, [%rd73+38];
	ld.global.u8 	%rs1224, [%rd73+39];
	ld.global.u8 	%rs1223, [%rd73+40];
	ld.global.u8 	%rs1222, [%rd73+41];
	ld.global.u8 	%rs1221, [%rd73+42];
	ld.global.u8 	%rs1220, [%rd73+43];
	ld.global.u8 	%rs1219, [%rd73+44];
	ld.global.u8 	%rs1218, [%rd73+45];
	ld.global.u8 	%rs1217, [%rd73+46];
	ld.global.u8 	%rs1216, [%rd73+47];
	bra.uni 	$L__BB5_231;
$L__BB5_230:
	ld.param.u64 	%rd403, [_ZN3cub18CUB_300001_SM_10006detail10merge_sort26DeviceMergeSortMergeKernelINS2_10policy_hubIN6thrust24THRUST_300001_SM_1000_NS6detail15normal_iteratorINS6_10device_ptrI9KeyStringEEEEE9Policy600ESC_NS8_INS9_IlEEEESC_SG_jN4cuda3std3__44lessISA_EESA_lEEvbT2_T3_T4_PT6_PT7_T5_PSO_SO_NS1_7vsmem_tE_param_4];
	sub.s32 	%r85, %r3, %r33;
	cvt.s64.s32 	%rd60, %r85;
	cvt.u64.u32 	%rd61, %r32;
	cvt.u64.u32 	%rd62, %r30;
	add.s64 	%rd63, %rd22, %rd62;
	add.s64 	%rd64, %rd63, %rd61;
	add.s64 	%rd65, %rd64, %rd60;
	cvta.to.global.u64 	%rd66, %rd403;
	mad.lo.s64 	%rd67, %rd65, 48, %rd66;
	ld.global.u8 	%rs1263, [%rd67];
	ld.global.u8 	%rs1262, [%rd67+1];
	ld.global.u8 	%rs1261, [%rd67+2];
	ld.global.u8 	%rs1260, [%rd67+3];
	ld.global.u8 	%rs1259, [%rd67+4];
	ld.global.u8 	%rs1258, [%rd67+5];
	ld.global.u8 	%rs1257, [%rd67+6];
	ld.global.u8 	%rs1256, [%rd67+7];
	ld.global.u8 	%rs1255, [%rd67+8];
	ld.global.u8 	%rs1254, [%rd67+9];
	ld.global.u8 	%rs1253, [%rd67+10];
	ld.global.u8 	%rs1252, [%rd67+11];
	ld.global.u8 	%rs1251, [%rd67+12];
	ld.global.u8 	%rs1250, [%rd67+13];
	ld.global.u8 	%rs1249, [%rd67+14];
	ld.global.u8 	%rs1248, [%rd67+15];
	ld.global.u8 	%rs1247, [%rd67+16];
	ld.global.u8 	%rs1246, [%rd67+17];
	ld.global.u8 	%rs1245, [%rd67+18];
	ld.global.u8 	%rs1244, [%rd67+19];
	ld.global.u8 	%rs1243, [%rd67+20];
	ld.global.u8 	%rs1242, [%rd67+21];
	ld.global.u8 	%rs1241, [%rd67+22];
	ld.global.u8 	%rs1240, [%rd67+23];
	ld.global.u8 	%rs1239, [%rd67+24];
	ld.global.u8 	%rs1238, [%rd67+25];
	ld.global.u8 	%rs1237, [%rd67+26];
	ld.global.u8 	%rs1236, [%rd67+27];
	ld.global.u8 	%rs1235, [%rd67+28];
	ld.global.u8 	%rs1234, [%rd67+29];
	ld.global.u8 	%rs1233, [%rd67+30];
	ld.global.u8 	%rs1232, [%rd67+31];
	ld.global.u8 	%rs1231, [%rd67+32];
	ld.global.u8 	%rs1230, [%rd67+33];
	ld.global.u8 	%rs1229, [%rd67+34];
	ld.global.u8 	%rs1228, [%rd67+35];
	ld.global.u8 	%rs1227, [%rd67+36];
	ld.global.u8 	%rs1226, [%rd67+37];
	ld.global.u8 	%rs1225, [%rd67+38];
	ld.global.u8 	%rs1224, [%rd67+39];
	ld.global.u8 	%rs1223, [%rd67+40];
	ld.global.u8 	%rs1222, [%rd67+41];
	ld.global.u8 	%rs1221, [%rd67+42];
	ld.global.u8 	%rs1220, [%rd67+43];
	ld.global.u8 	%rs1219, [%rd67+44];
	ld.global.u8 	%rs1218, [%rd67+45];
	ld.global.u8 	%rs1217, [%rd67+46];
	ld.global.u8 	%rs1216, [%rd67+47];
$L__BB5_231:
	ld.param.s8 	%rs1109, [_ZN3cub18CUB_300001_SM_10006detail10merge_sort26DeviceMergeSortMergeKernelINS2_10policy_hubIN6thrust24THRUST_300001_SM_1000_NS6detail15normal_iteratorINS6_10device_ptrI9KeyStringEEEEE9Policy600ESC_NS8_INS9_IlEEEESC_SG_jN4cuda3std3__44lessISA_EESA_lEEvbT2_T3_T4_PT6_PT7_T5_PSO_SO_NS1_7vsmem_tE_param_0];
	setp.eq.s16 	%p13, %rs1109, 0;
	mov.u32 	%r86, _ZZN3cub18CUB_300001_SM_10006detail10merge_sort26DeviceMergeSortMergeKernelINS2_10policy_hubIN6thrust24THRUST_300001_SM_1000_NS6detail15normal_iteratorINS6_10device_ptrI9KeyStringEEEEE9Policy600ESC_NS8_INS9_IlEEEESC_SG_jN4cuda3std3__44lessISA_EESA_lEEvbT2_T3_T4_PT6_PT7_T5_PSO_SO_NS1_7vsmem_tEE19static_temp_storage;
	mad.lo.s32 	%r87, %r3, 48, %r86;
	cvt.u32.u16 	%r88, %rs1248;
	cvt.u32.u16 	%r89, %rs1249;
	prmt.b32 	%r90, %r89, %r88, 0x3340U;
	cvt.u32.u16 	%r91, %rs1250;
	cvt.u32.u16 	%r92, %rs1251;
	prmt.b32 	%r93, %r92, %r91, 0x3340U;
	prmt.b32 	%r94, %r93, %r90, 0x5410U;
	cvt.u32.u16 	%r95, %rs1252;
	cvt.u32.u16 	%r96, %rs1253;
	prmt.b32 	%r97, %r96, %r95, 0x3340U;
	cvt.u32.u16 	%r98, %rs1254;
	cvt.u32.u16 	%r99, %rs1255;
	prmt.b32 	%r100, %r99, %r98, 0x3340U;
	prmt.b32 	%r101, %r100, %r97, 0x5410U;
	cvt.u32.u16 	%r102, %rs1256;
	cvt.u32.u16 	%r103, %rs1257;
	prmt.b32 	%r104, %r103, %r102, 0x3340U;
	cvt.u32.u16 	%r105, %rs1258;
	cvt.u32.u16 	%r106, %rs1259;
	prmt.b32 	%r107, %r106, %r105, 0x3340U;
	prmt.b32 	%r108, %r107, %r104, 0x5410U;
	cvt.u32.u16 	%r109, %rs1260;
	cvt.u32.u16 	%r110, %rs1261;
	prmt.b32 	%r111, %r110, %r109, 0x3340U;
	cvt.u32.u16 	%r112, %rs1262;
	cvt.u32.u16 	%r113, %rs1263;
	prmt.b32 	%r114, %r113, %r112, 0x3340U;
	prmt.b32 	%r115, %r114, %r111, 0x5410U;
	st.shared.v4.b32 	[%r87], {%r115, %r108, %r101, %r94};
	cvt.u32.u16 	%r116, %rs1232;
	cvt.u32.u16 	%r117, %rs1233;
	prmt.b32 	%r118, %r117, %r116, 0x3340U;
	cvt.u32.u16 	%r119, %rs1234;
	cvt.u32.u16 	%r120, %rs1235;
	prmt.b32 	%r121, %r120, %r119, 0x3340U;
	prmt.b32 	%r122, %r121, %r118, 0x5410U;
	cvt.u32.u16 	%r123, %rs1236;
	cvt.u32.u16 	%r124, %rs1237;
	prmt.b32 	%r125, %r124, %r123, 0x3340U;
	cvt.u32.u16 	%r126, %rs1238;
	cvt.u32.u16 	%r127, %rs1239;
	prmt.b32 	%r128, %r127, %r126, 0x3340U;
	prmt.b32 	%r129, %r128, %r125, 0x5410U;
	cvt.u32.u16 	%r130, %rs1240;
	cvt.u32.u16 	%r131, %rs1241;
	prmt.b32 	%r132, %r131, %r130, 0x3340U;
	cvt.u32.u16 	%r133, %rs1242;
	cvt.u32.u16 	%r134, %rs1243;
	prmt.b32 	%r135, %r134, %r133, 0x3340U;
	prmt.b32 	%r136, %r135, %r132, 0x5410U;
	cvt.u32.u16 	%r137, %rs1244;
	cvt.u32.u16 	%r138, %rs1245;
	prmt.b32 	%r139, %r138, %r137, 0x3340U;
	cvt.u32.u16 	%r140, %rs1246;
	cvt.u32.u16 	%r141, %rs1247;
	prmt.b32 	%r142, %r141, %r140, 0x3340U;
	prmt.b32 	%r143, %r142, %r139, 0x5410U;
	st.shared.v4.b32 	[%r87+16], {%r143, %r136, %r129, %r122};
	cvt.u32.u16 	%r144, %rs1216;
	cvt.u32.u16 	%r145, %rs1217;
	prmt.b32 	%r146, %r145, %r144, 0x3340U;
	cvt.u32.u16 	%r147, %rs1218;
	cvt.u32.u16 	%r148, %rs1219;
	prmt.b32 	%r149, %r148, %r147, 0x3340U;
	prmt.b32 	%r150, %r149, %r146, 0x5410U;
	cvt.u32.u16 	%r151, %rs1220;
	cvt.u32.u16 	%r152, %rs1221;
	prmt.b32 	%r153, %r152, %r151, 0x3340U;
	cvt.u32.u16 	%r154, %rs1222;
	cvt.u32.u16 	%r155, %rs1223;
	prmt.b32 	%r156, %r155, %r154, 0x3340U;
	prmt.b32 	%r157, %r156, %r153, 0x5410U;
	cvt.u32.u16 	%r158, %rs1224;
	cvt.u32.u16 	%r159, %rs1225;
	prmt.b32 	%r160, %r159, %r158, 0x3340U;
	cvt.u32.u16 	%r161, %rs1226;
	cvt.u32.u16 	%r162, %rs1227;
	prmt.b32 	%r163, %r162, %r161, 0x3340U;
	prmt.b32 	%r164, %r163, %r160, 0x5410U;
	cvt.u32.u16 	%r165, %rs1228;
	cvt.u32.u16 	%r166, %rs1229;
	prmt.b32 	%r167, %r166, %r165, 0x3340U;
	cvt.u32.u16 	%r168, %rs1230;
	cvt.u32.u16 	%r169, %rs1231;
	prmt.b32 	%r170, %r169, %r168, 0x3340U;
	prmt.b32 	%r171, %r170, %r167, 0x5410U;
	st.shared.v4.b32 	[%r87+32], {%r171, %r164, %r157, %r150};
	@%p13 bra 	$L__BB5_236;
	cvt.u64.u32 	%rd23, %r29;
	add.s32 	%r172, %r34, %r33;
	setp.ge.s32 	%p14, %r3, %r172;
	@%p14 bra 	$L__BB5_238;
	setp.ge.s32 	%p15, %r3, %r33;
	@%p15 bra 	$L__BB5_235;
	cvt.u64.u32 	%rd83, %r3;
	add.s64 	%rd84, %rd23, %rd83;
	cvt.u64.u32 	%rd85, %r31;
	add.s64 	%rd86, %rd84, %rd85;
	shl.b64 	%rd87, %rd86, 3;
	add.s64 	%rd88, %rd3, %rd87;
	ld.global.u64 	%rd414, [%rd88];
	bra.uni 	$L__BB5_238;
$L__BB5_235:
	sub.s32 	%r173, %r3, %r33;
	cvt.s64.s32 	%rd75, %r173;
	cvt.u64.u32 	%rd76, %r32;
	cvt.u64.u32 	%rd77, %r30;
	add.s64 	%rd78, %rd23, %rd77;
	add.s64 	%rd79, %rd78, %rd76;
	add.s64 	%rd80, %rd79, %rd75;
	shl.b64 	%rd81, %rd80, 3;
	add.s64 	%rd82, %rd3, %rd81;
	ld.global.u64 	%rd414, [%rd82];
	bra.uni 	$L__BB5_238;
$L__BB5_236:
	add.s32 	%r174, %r34, %r33;
	setp.ge.s32 	%p16, %r3, %r174;
	@%p16 bra 	$L__BB5_238;
	ld.param.u64 	%rd409, [_ZN3cub18CUB_300001_SM_10006detail10merge_sort26DeviceMergeSortMergeKernelINS2_10policy_hubIN6thrust24THRUST_300001_SM_1000_NS6detail15normal_iteratorINS6_10device_ptrI9KeyStringEEEEE9Policy600ESC_NS8_INS9_IlEEEESC_SG_jN4cuda3std3__44lessISA_EESA_lEEvbT2_T3_T4_PT6_PT7_T5_PSO_SO_NS1_7vsmem_tE_param_5];
	cvt.u64.u32 	%rd90, %r29;
	setp.lt.s32 	%p17, %r3, %r33;
	sub.s32 	%r175, %r3, %r33;
	cvt.s64.s32 	%rd91, %r175;
	cvt.u64.u32 	%rd92, %r3;
	cvt.u64.u32 	%rd93, %r32;
	cvt.u64.u32 	%rd94, %r30;
	add.s64 	%rd95, %rd90, %rd94;
	add.s64 	%rd96, %rd95, %rd93;
	cvt.u64.u32 	%rd97, %r31;
	add.s64 	%rd98, %rd97, %rd90;
	selp.b64 	%rd99, %rd98, %rd96, %p17;
	selp.b64 	%rd100, %rd92, %rd91, %p17;
	add.s64 	%rd101, %rd100, %rd99;
	cvta.to.global.u64 	%rd102, %rd409;
	shl.b64 	%rd103, %rd101, 3;
	add.s64 	%rd104, %rd102, %rd103;
	ld.global.u64 	%rd414, [%rd104];
$L__BB5_238:
	bar.sync 	0;
	// begin inline asm
	griddepcontrol.launch_dependents;
	// end inline asm
	add.s32 	%r35, %r34, %r33;
	min.s32 	%r36, %r3, %r35;
	setp.lt.s32 	%p18, %r36, %r34;
	sub.s32 	%r176, %r36, %r34;
	selp.b32 	%r1453, 0, %r176, %p18;
	min.s32 	%r1450, %r33, %r36;
	setp.ge.s32 	%p19, %r1453, %r1450;
	@%p19 bra 	$L__BB5_338;
	add.u64 	%rd28, %SPL, 96;
	add.u64 	%rd29, %SPL, 144;
$L__BB5_240:
	sub.s32 	%r178, %r1450, %r1453;
	shr.u32 	%r179, %r178, 31;
	add.s32 	%r180, %r178, %r179;
	shr.s32 	%r181, %r180, 1;
	add.s32 	%r41, %r181, %r1453;
	mov.u32 	%r182, _ZZN3cub18CUB_300001_SM_10006detail10merge_sort26DeviceMergeSortMergeKernelINS2_10policy_hubIN6thrust24THRUST_300001_SM_1000_NS6detail15normal_iteratorINS6_10device_ptrI9KeyStringEEEEE9Policy600ESC_NS8_INS9_IlEEEESC_SG_jN4cuda3std3__44lessISA_EESA_lEEvbT2_T3_T4_PT6_PT7_T5_PSO_SO_NS1_7vsmem_tEE19static_temp_storage;
	mad.lo.s32 	%r183, %r41, 48, %r182;
	ld.shared.v4.b32 	{%r184, %r185, %r186, %r187}, [%r183];
	bfe.u32 	%r188, %r187, 24, 8;
	bfe.u32 	%r189, %r187, 16, 8;
	bfe.u32 	%r190, %r187, 8, 8;
	bfe.u32 	%r191, %r187, 0, 8;
	bfe.u32 	%r192, %r186, 24, 8;
	bfe.u32 	%r193, %r186, 16, 8;
	bfe.u32 	%r194, %r186, 8, 8;
	bfe.u32 	%r195, %r186, 0, 8;
	bfe.u32 	%r196, %r185, 24, 8;
	bfe.u32 	%r197, %r185, 16, 8;
	bfe.u32 	%r198, %r185, 8, 8;
	bfe.u32 	%r199, %r185, 0, 8;
	bfe.u32 	%r200, %r184, 24, 8;
	bfe.u32 	%r201, %r184, 16, 8;
	bfe.u32 	%r202, %r184, 8, 8;
	bfe.u32 	%r203, %r184, 0, 8;
	cvt.u16.u32 	%rs1264, %r203;
	ld.shared.v4.b32 	{%r204, %r205, %r206, %r207}, [%r183+16];
	bfe.u32 	%r208, %r207, 24, 8;
	bfe.u32 	%r209, %r207, 16, 8;
	bfe.u32 	%r210, %r207, 8, 8;
	bfe.u32 	%r211, %r207, 0, 8;
	bfe.u32 	%r212, %r206, 24, 8;
	bfe.u32 	%r213, %r206, 16, 8;
	bfe.u32 	%r214, %r206, 8, 8;
	bfe.u32 	%r215, %r206, 0, 8;
	bfe.u32 	%r216, %r205, 24, 8;
	bfe.u32 	%r217, %r205, 16, 8;
	bfe.u32 	%r218, %r205, 8, 8;
	bfe.u32 	%r219, %r205, 0, 8;
	bfe.u32 	%r220, %r204, 24, 8;
	bfe.u32 	%r221, %r204, 16, 8;
	bfe.u32 	%r222, %r204, 8, 8;
	bfe.u32 	%r223, %r204, 0, 8;
	ld.shared.v4.b32 	{%r224, %r225, %r226, %r227}, [%r183+32];
	bfe.u32 	%r228, %r227, 24, 8;
	bfe.u32 	%r229, %r227, 16, 8;
	bfe.u32 	%r230, %r227, 8, 8;
	bfe.u32 	%r231, %r227, 0, 8;
	bfe.u32 	%r232, %r226, 24, 8;
	bfe.u32 	%r233, %r226, 16, 8;
	bfe.u32 	%r234, %r226, 8, 8;
	bfe.u32 	%r235, %r226, 0, 8;
	bfe.u32 	%r236, %r225, 24, 8;
	bfe.u32 	%r237, %r225, 16, 8;
	bfe.u32 	%r238, %r225, 8, 8;
	bfe.u32 	%r239, %r225, 0, 8;
	bfe.u32 	%r240, %r224, 24, 8;
	bfe.u32 	%r241, %r224, 16, 8;
	bfe.u32 	%r242, %r224, 8, 8;
	bfe.u32 	%r243, %r224, 0, 8;
	not.b32 	%r244, %r41;
	add.s32 	%r245, %r36, %r33;
	add.s32 	%r246, %r245, %r244;
	mad.lo.s32 	%r247, %r246, 48, %r182;
	ld.shared.v4.b32 	{%r248, %r249, %r250, %r251}, [%r247];
	bfe.u32 	%r252, %r251, 24, 8;
	bfe.u32 	%r253, %r251, 16, 8;
	bfe.u32 	%r254, %r251, 8, 8;
	bfe.u32 	%r255, %r251, 0, 8;
	bfe.u32 	%r256, %r250, 24, 8;
	bfe.u32 	%r257, %r250, 16, 8;
	bfe.u32 	%r258, %r250, 8, 8;
	bfe.u32 	%r259, %r250, 0, 8;
	bfe.u32 	%r260, %r249, 24, 8;
	bfe.u32 	%r261, %r249, 16, 8;
	bfe.u32 	%r262, %r249, 8, 8;
	bfe.u32 	%r263, %r249, 0, 8;
	bfe.u32 	%r264, %r248, 24, 8;
	bfe.u32 	%r265, %r248, 16, 8;
	bfe.u32 	%r266, %r248, 8, 8;
	bfe.u32 	%r267, %r248, 0, 8;
	cvt.u16.u32 	%rs1265, %r267;
	ld.shared.v4.b32 	{%r268, %r269, %r270, %r271}, [%r247+16];
	bfe.u32 	%r272, %r271, 24, 8;
	bfe.u32 	%r273, %r271, 16, 8;
	bfe.u32 	%r274, %r271, 8, 8;
	bfe.u32 	%r275, %r271, 0, 8;
	bfe.u32 	%r276, %r270, 24, 8;
	bfe.u32 	%r277, %r270, 16, 8;
	bfe.u32 	%r278, %r270, 8, 8;
	bfe.u32 	%r279, %r270, 0, 8;
	bfe.u32 	%r280, %r269, 24, 8;
	bfe.u32 	%r281, %r269, 16, 8;
	bfe.u32 	%r282, %r269, 8, 8;
	bfe.u32 	%r283, %r269, 0, 8;
	bfe.u32 	%r284, %r268, 24, 8;
	bfe.u32 	%r285, %r268, 16, 8;
	bfe.u32 	%r286, %r268, 8, 8;
	bfe.u32 	%r287, %r268, 0, 8;
	ld.shared.v4.b32 	{%r288, %r289, %r290, %r291}, [%r247+32];
	bfe.u32 	%r292, %r291, 24, 8;
	bfe.u32 	%r293, %r291, 16, 8;
	bfe.u32 	%r294, %r291, 8, 8;
	bfe.u32 	%r295, %r291, 0, 8;
	bfe.u32 	%r296, %r290, 24, 8;
	bfe.u32 	%r297, %r290, 16, 8;
	bfe.u32 	%r298, %r290, 8, 8;
	bfe.u32 	%r299, %r290, 0, 8;
	bfe.u32 	%r300, %r289, 24, 8;
	bfe.u32 	%r301, %r289, 16, 8;
	bfe.u32 	%r302, %r289, 8, 8;
	bfe.u32 	%r303, %r289, 0, 8;
	bfe.u32 	%r304, %r288, 24, 8;
	bfe.u32 	%r305, %r288, 16, 8;
	bfe.u32 	%r306, %r288, 8, 8;
	bfe.u32 	%r307, %r288, 0, 8;
	st.local.u8 	[%rd28], %rs1265;
	st.local.u8 	[%rd28+1], %r266;
	st.local.u8 	[%rd28+2], %r265;
	st.local.u8 	[%rd28+3], %r264;
	st.local.u8 	[%rd28+4], %r263;
	st.local.u8 	[%rd28+5], %r262;
	st.local.u8 	[%rd28+6], %r261;
	st.local.u8 	[%rd28+7], %r260;
	st.local.u8 	[%rd28+8], %r259;
	st.local.u8 	[%rd28+9], %r258;
	st.local.u8 	[%rd28+10], %r257;
	st.local.u8 	[%rd28+11], %r256;
	st.local.u8 	[%rd28+12], %r255;
	st.local.u8 	[%rd28+13], %r254;
	st.local.u8 	[%rd28+14], %r253;
	st.local.u8 	[%rd28+15], %r252;
	st.local.u8 	[%rd28+16], %r287;
	st.local.u8 	[%rd28+17], %r286;
	st.local.u8 	[%rd28+18], %r285;
	st.local.u8 	[%rd28+19], %r284;
	st.local.u8 	[%rd28+20], %r283;
	st.local.u8 	[%rd28+21], %r282;
	st.local.u8 	[%rd28+22], %r281;
	st.local.u8 	[%rd28+23], %r280;
	st.local.u8 	[%rd28+24], %r279;
	st.local.u8 	[%rd28+25], %r278;
	st.local.u8 	[%rd28+26], %r277;
	st.local.u8 	[%rd28+27], %r276;
	st.local.u8 	[%rd28+28], %r275;
	st.local.u8 	[%rd28+29], %r274;
	st.local.u8 	[%rd28+30], %r273;
	st.local.u8 	[%rd28+31], %r272;
	st.local.u8 	[%rd28+32], %r307;
	st.local.u8 	[%rd28+33], %r306;
	st.local.u8 	[%rd28+34], %r305;
	st.local.u8 	[%rd28+35], %r304;
	st.local.u8 	[%rd28+36], %r303;
	st.local.u8 	[%rd28+37], %r302;
	st.local.u8 	[%rd28+38], %r301;
	st.local.u8 	[%rd28+39], %r300;
	st.local.u8 	[%rd28+40], %r299;
	st.local.u8 	[%rd28+41], %r298;
	st.local.u8 	[%rd28+42], %r297;
	st.local.u8 	[%rd28+43], %r296;
	st.local.u8 	[%rd28+44], %r295;
	st.local.u8 	[%rd28+45], %r294;
	st.local.u8 	[%rd28+46], %r293;
	st.local.u8 	[%rd28+47], %r292;
	st.local.u8 	[%rd29], %rs1264;
	st.local.u8 	[%rd29+1], %r202;
	st.local.u8 	[%rd29+2], %r201;
	st.local.u8 	[%rd29+3], %r200;
	st.local.u8 	[%rd29+4], %r199;
	st.local.u8 	[%rd29+5], %r198;
	st.local.u8 	[%rd29+6], %r197;
	st.local.u8 	[%rd29+7], %r196;
	st.local.u8 	[%rd29+8], %r195;
	st.local.u8 	[%rd29+9], %r194;
	st.local.u8 	[%rd29+10], %r193;
	st.local.u8 	[%rd29+11], %r192;
	st.local.u8 	[%rd29+12], %r191;
	st.local.u8 	[%rd29+13], %r190;
	st.local.u8 	[%rd29+14], %r189;
	st.local.u8 	[%rd29+15], %r188;
	st.local.u8 	[%rd29+16], %r223;
	st.local.u8 	[%rd29+17], %r222;
	st.local.u8 	[%rd29+18], %r221;
	st.local.u8 	[%rd29+19], %r220;
	st.local.u8 	[%rd29+20], %r219;
	st.local.u8 	[%rd29+21], %r218;
	st.local.u8 	[%rd29+22], %r217;
	st.local.u8 	[%rd29+23], %r216;
	st.local.u8 	[%rd29+24], %r215;
	st.local.u8 	[%rd29+25], %r214;
	st.local.u8 	[%rd29+26], %r213;
	st.local.u8 	[%rd29+27], %r212;
	st.local.u8 	[%rd29+28], %r211;
	st.local.u8 	[%rd29+29], %r210;
	st.local.u8 	[%rd29+30], %r209;
	st.local.u8 	[%rd29+31], %r208;
	st.local.u8 	[%rd29+32], %r243;
	st.local.u8 	[%rd29+33], %r242;
	st.local.u8 	[%rd29+34], %r241;
	st.local.u8 	[%rd29+35], %r240;
	st.local.u8 	[%rd29+36], %r239;
	st.local.u8 	[%rd29+37], %r238;
	st.local.u8 	[%rd29+38], %r237;
	st.local.u8 	[%rd29+39], %r236;
	st.local.u8 	[%rd29+40], %r235;
	st.local.u8 	[%rd29+41], %r234;
	st.local.u8 	[%rd29+42], %r233;
	st.local.u8 	[%rd29+43], %r232;
	st.local.u8 	[%rd29+44], %r231;
	st.local.u8 	[%rd29+45], %r230;
	st.local.u8 	[%rd29+46], %r229;
	st.local.u8 	[%rd29+47], %r228;
	mov.b32 	%r42, 0;
$L__BB5_241:
	mul.wide.u32 	%rd107, %r42, 16;
	add.s64 	%rd30, %rd28, %rd107;
	add.s64 	%rd31, %rd29, %rd107;
	or.b16  	%rs1008, %rs1265, %rs1264;
	and.b16  	%rs1009, %rs1008, 255;
	setp.ne.s16 	%p20, %rs1009, 0;
	@%p20 bra 	$L__BB5_334;
$L__BB5_242:
	setp.lt.u32 	%p171, %r42, 2;
	mov.pred 	%p660, -1;
	@%p171 bra 	$L__BB5_333;
	bra.uni 	$L__BB5_337;
$L__BB5_243:
	ld.local.s8 	%rs699, [%rd30+1];
	setp.ne.s16 	%p33, %rs699, 0;
	@%p33 bra 	$L__BB5_246;
	ld.local.u8 	%rs1032, [%rd31+1];
	setp.eq.s16 	%p168, %rs1032, 0;
	@%p168 bra 	$L__BB5_242;
	mov.pred 	%p660, %p25;
	bra.uni 	$L__BB5_337;
$L__BB5_246:
	ld.local.s8 	%rs700, [%rd31+1];
	setp.eq.s16 	%p35, %rs700, 0;
	mov.pred 	%p660, %p21;
	@%p35 bra 	$L__BB5_337;
	setp.lt.s16 	%p37, %rs699, %rs700;
	mov.pred 	%p660, %p25;
	@%p37 bra 	$L__BB5_337;
	setp.ne.s16 	%p39, %rs699, %rs700;
	mov.pred 	%p660, %p21;
	@%p39 bra 	$L__BB5_337;
	ld.local.s8 	%rs701, [%rd30+2];
	setp.ne.s16 	%p40, %rs701, 0;
	@%p40 bra 	$L__BB5_252;
	ld.local.u8 	%rs1031, [%rd31+2];
	setp.eq.s16 	%p166, %rs1031, 0;
	@%p166 bra 	$L__BB5_242;
	mov.pred 	%p660, %p25;
	bra.uni 	$L__BB5_337;
$L__BB5_252:
	ld.local.s8 	%rs702, [%rd31+2];
	setp.eq.s16 	%p42, %rs702, 0;
	mov.pred 	%p660, %p21;
	@%p42 bra 	$L__BB5_337;
	setp.lt.s16 	%p44, %rs701, %rs702;
	mov.pred 	%p660, %p25;
	@%p44 bra 	$L__BB5_337;
	setp.ne.s16 	%p46, %rs701, %rs702;
	mov.pred 	%p660, %p21;
	@%p46 bra 	$L__BB5_337;
	ld.local.s8 	%rs703, [%rd30+3];
	setp.ne.s16 	%p47, %rs703, 0;
	@%p47 bra 	$L__BB5_258;
	ld.local.u8 	%rs1030, [%rd31+3];
	setp.eq.s16 	%p164, %rs1030, 0;
	@%p164 bra 	$L__BB5_242;
	mov.pred 	%p660, %p25;
	bra.uni 	$L__BB5_337;
$L__BB5_258:
	ld.local.s8 	%rs704, [%rd31+3];
	setp.eq.s16 	%p49, %rs704, 0;
	mov.pred 	%p660, %p21;
	@%p49 bra 	$L__BB5_337;
	setp.lt.s16 	%p51, %rs703, %rs704;
	mov.pred 	%p660, %p25;
	@%p51 bra 	$L__BB5_337;
	setp.ne.s16 	%p53, %rs703, %rs704;
	mov.pred 	%p660, %p21;
	@%p53 bra 	$L__BB5_337;
	ld.local.s8 	%rs705, [%rd30+4];
	setp.ne.s16 	%p54, %rs705, 0;
	@%p54 bra 	$L__BB5_264;
	ld.local.u8 	%rs1029, [%rd31+4];
	setp.eq.s16 	%p162, %rs1029, 0;
	@%p162 bra 	$L__BB5_242;
	mov.pred 	%p660, %p25;
	bra.uni 	$L__BB5_337;
$L__BB5_264:
	ld.local.s8 	%rs706, [%rd31+4];
	setp.eq.s16 	%p56, %rs706, 0;
	mov.pred 	%p660, %p21;
	@%p56 bra 	$L__BB5_337;
	setp.lt.s16 	%p58, %rs705, %rs706;
	mov.pred 	%p660, %p25;
	@%p58 bra 	$L__BB5_337;
	setp.ne.s16 	%p60, %rs705, %rs706;
	mov.pred 	%p660, %p21;
	@%p60 bra 	$L__BB5_337;
	ld.local.s8 	%rs707, [%rd30+5];
	setp.ne.s16 	%p61, %rs707, 0;
	@%p61 bra 	$L__BB5_270;
	ld.local.u8 	%rs1028, [%rd31+5];
	setp.eq.s16 	%p160, %rs1028, 0;
	@%p160 bra 	$L__BB5_242;
	mov.pred 	%p660, %p25;
	bra.uni 	$L__BB5_337;
$L__BB5_270:
	ld.local.s8 	%rs708, [%rd31+5];
	setp.eq.s16 	%p63, %rs708, 0;
	mov.pred 	%p660, %p21;
	@%p63 bra 	$L__BB5_337;
	setp.lt.s16 	%p65, %rs707, %rs708;
	mov.pred 	%p660, %p25;
	@%p65 bra 	$L__BB5_337;
	setp.ne.s16 	%p67, %rs707, %rs708;
	mov.pred 	%p660, %p21;
	@%p67 bra 	$L__BB5_337;
	ld.local.s8 	%rs709, [%rd30+6];
	setp.ne.s16 	%p68, %rs709, 0;
	@%p68 bra 	$L__BB5_276;
	ld.local.u8 	%rs1027, [%rd31+6];
	setp.eq.s16 	%p158, %rs1027, 0;
	@%p158 bra 	$L__BB5_242;
	mov.pred 	%p660, %p25;
	bra.uni 	$L__BB5_337;
$L__BB5_276:
	ld.local.s8 	%rs710, [%rd31+6];
	setp.eq.s16 	%p70, %rs710, 0;
	mov.pred 	%p660, %p21;
	@%p70 bra 	$L__BB5_337;
	setp.lt.s16 	%p72, %rs709, %rs710;
	mov.pred 	%p660, %p25;
	@%p72 bra 	$L__BB5_337;
	setp.ne.s16 	%p74, %rs709, %rs710;
	mov.pred 	%p660, %p21;
	@%p74 bra 	$L__BB5_337;
	ld.local.s8 	%rs711, [%rd30+7];
	setp.ne.s16 	%p75, %rs711, 0;
	@%p75 bra 	$L__BB5_282;
	ld.local.u8 	%rs1026, [%rd31+7];
	setp.eq.s16 	%p156, %rs1026, 0;
	@%p156 bra 	$L__BB5_242;
	mov.pred 	%p660, %p25;
	bra.uni 	$L__BB5_337;
$L__BB5_282:
	ld.local.s8 	%rs712, [%rd31+7];
	setp.eq.s16 	%p77, %rs712, 0;
	mov.pred 	%p660, %p21;
	@%p77 bra 	$L__BB5_337;
	setp.lt.s16 	%p79, %rs711, %rs712;
	mov.pred 	%p660, %p25;
	@%p79 bra 	$L__BB5_337;
	setp.ne.s16 	%p81, %rs711, %rs712;
	mov.pred 	%p660, %p21;
	@%p81 bra 	$L__BB5_337;
	ld.local.s8 	%rs713, [%rd30+8];
	setp.ne.s16 	%p82, %rs713, 0;
	@%p82 bra 	$L__BB5_288;
	ld.local.u8 	%rs1025, [%rd31+8];
	setp.eq.s16 	%p154, %rs1025, 0;
	@%p154 bra 	$L__BB5_242;
	mov.pred 	%p660, %p25;
	bra.uni 	$L__BB5_337;
$L__BB5_288:
	ld.local.s8 	%rs714, [%rd31+8];
	setp.eq.s16 	%p84, %rs714, 0;
	mov.pred 	%p660, %p21;
	@%p84 bra 	$L__BB5_337;
	setp.lt.s16 	%p86, %rs713, %rs714;
	mov.pred 	%p660, %p25;
	@%p86 bra 	$L__BB5_337;
	setp.ne.s16 	%p88, %rs713, %rs714;
	mov.pred 	%p660, %p21;
	@%p88 bra 	$L__BB5_337;
	ld.local.s8 	%rs715, [%rd30+9];
	setp.ne.s16 	%p89, %rs715, 0;
	@%p89 bra 	$L__BB5_294;
	ld.local.u8 	%rs1024, [%rd31+9];
	setp.eq.s16 	%p152, %rs1024, 0;
	@%p152 bra 	$L__BB5_242;
	mov.pred 	%p660, %p25;
	bra.uni 	$L__BB5_337;
$L__BB5_294:
	ld.local.s8 	%rs716, [%rd31+9];
	setp.eq.s16 	%p91, %rs716, 0;
	mov.pred 	%p660, %p21;
	@%p91 bra 	$L__BB5_337;
	setp.lt.s16 	%p93, %rs715, %rs716;
	mov.pred 	%p660, %p25;
	@%p93 bra 	$L__BB5_337;
	setp.ne.s16 	%p95, %rs715, %rs716;
	mov.pred 	%p660, %p21;
	@%p95 bra 	$L__BB5_337;
	ld.local.s8 	%rs717, [%rd30+10];
	setp.ne.s16 	%p96, %rs717, 0;
	@%p96 bra 	$L__BB5_300;
	ld.local.u8 	%rs1023, [%rd31+10];
	setp.eq.s16 	%p150, %rs1023, 0;
	@%p150 bra 	$L__BB5_242;
	mov.pred 	%p660, %p25;
	bra.uni 	$L__BB5_337;
$L__BB5_300:
	ld.local.s8 	%rs718, [%rd31+10];
	setp.eq.s16 	%p98, %rs718, 0;
	mov.pred 	%p660, %p21;
	@%p98 bra 	$L__BB5_337;
	setp.lt.s16 	%p100, %rs717, %rs718;
	mov.pred 	%p660, %p25;
	@%p100 bra 	$L__BB5_337;
	setp.ne.s16 	%p102, %rs717, %rs718;
	mov.pred 	%p660, %p21;
	@%p102 bra 	$L__BB5_337;
	ld.local.s8 	%rs719, [%rd30+11];
	setp.ne.s16 	%p103, %rs719, 0;
	@%p103 bra 	$L__BB5_306;
	ld.local.u8 	%rs1022, [%rd31+11];
	setp.eq.s16 	%p148, %rs1022, 0;
	@%p148 bra 	$L__BB5_242;
	mov.pred 	%p660, %p25;
	bra.uni 	$L__BB5_337;
$L__BB5_306:
	ld.local.s8 	%rs720, [%rd31+11];
	setp.eq.s16 	%p105, %rs720, 0;
	mov.pred 	%p660, %p21;
	@%p105 bra 	$L__BB5_337;
	setp.lt.s16 	%p107, %rs719, %rs720;
	mov.pred 	%p660, %p25;
	@%p107 bra 	$L__BB5_337;
	setp.ne.s16 	%p109, %rs719, %rs720;
	mov.pred 	%p660, %p21;
	@%p109 bra 	$L__BB5_337;
	ld.local.s8 	%rs721, [%rd30+12];
	setp.ne.s16 	%p110, %rs721, 0;
	@%p110 bra 	$L__BB5_312;
	ld.local.u8 	%rs1021, [%rd31+12];
	setp.eq.s16 	%p146, %rs1021, 0;
	@%p146 bra 	$L__BB5_242;
	mov.pred 	%p660, %p25;
	bra.uni 	$L__BB5_337;
$L__BB5_312:
	ld.local.s8 	%rs722, [%rd31+12];
	setp.eq.s16 	%p112, %rs722, 0;
	mov.pred 	%p660, %p21;
	@%p112 bra 	$L__BB5_337;
	setp.lt.s16 	%p114, %rs721, %rs722;
	mov.pred 	%p660, %p25;
	@%p114 bra 	$L__BB5_337;
	setp.ne.s16 	%p116, %rs721, %rs722;
	mov.pred 	%p660, %p21;
	@%p116 bra 	$L__BB5_337;
	ld.local.s8 	%rs723, [%rd30+13];
	setp.ne.s16 	%p117, %rs723, 0;
	@%p117 bra 	$L__BB5_318;
	ld.local.u8 	%rs1020, [%rd31+13];
	setp.eq.s16 	%p144, %rs1020, 0;
	@%p144 bra 	$L__BB5_242;
	mov.pred 	%p660, %p25;
	bra.uni 	$L__BB5_337;
$L__BB5_318:
	ld.local.s8 	%rs724, [%rd31+13];
	setp.eq.s16 	%p119, %rs724, 0;
	mov.pred 	%p660, %p21;
	@%p119 bra 	$L__BB5_337;
	setp.lt.s16 	%p121, %rs723, %rs724;
	mov.pred 	%p660, %p25;
	@%p121 bra 	$L__BB5_337;
	setp.ne.s16 	%p123, %rs723, %rs724;
	mov.pred 	%p660, %p21;
	@%p123 bra 	$L__BB5_337;
	ld.local.s8 	%rs725, [%rd30+14];
	setp.ne.s16 	%p124, %rs725, 0;
	@%p124 bra 	$L__BB5_324;
	ld.local.u8 	%rs1019, [%rd31+14];
	setp.eq.s16 	%p142, %rs1019, 0;
	@%p142 bra 	$L__BB5_242;
	mov.pred 	%p660, %p25;
	bra.uni 	$L__BB5_337;
$L__BB5_324:
	ld.local.s8 	%rs726, [%rd31+14];
	setp.eq.s16 	%p126, %rs726, 0;
	mov.pred 	%p660, %p21;
	@%p126 bra 	$L__BB5_337;
	setp.lt.s16 	%p128, %rs725, %rs726;
	mov.pred 	%p660, %p25;
	@%p128 bra 	$L__BB5_337;
	setp.ne.s16 	%p130, %rs725, %rs726;
	mov.pred 	%p660, %p21;
	@%p130 bra 	$L__BB5_337;
	ld.local.s8 	%rs727, [%rd30+15];
	setp.ne.s16 	%p131, %rs727, 0;
	@%p131 bra 	$L__BB5_330;
	ld.local.u8 	%rs1018, [%rd31+15];
	setp.eq.s16 	%p140, %rs1018, 0;
	@%p140 bra 	$L__BB5_242;
	mov.pred 	%p660, %p25;
	bra.uni 	$L__BB5_337;
$L__BB5_330:
	ld.local.s8 	%rs728, [%rd31+15];
	setp.eq.s16 	%p133, %rs728, 0;
	mov.pred 	%p660, %p21;
	@%p133 bra 	$L__BB5_337;
	setp.lt.s16 	%p135, %rs727, %rs728;
	mov.pred 	%p660, %p25;
	@%p135 bra 	$L__BB5_337;
	setp.eq.s16 	%p137, %rs727, %rs728;
	setp.lt.u32 	%p138, %r42, 2;
	and.pred  	%p139, %p137, %p138;
	mov.pred 	%p660, %p21;
	@%p139 bra 	$L__BB5_333;
	bra.uni 	$L__BB5_337;
$L__BB5_333:
	add.s32 	%r42, %r42, 1;
	ld.local.u8 	%rs1265, [%rd30+16];
	ld.local.u8 	%rs1264, [%rd31+16];
	bra.uni 	$L__BB5_241;
$L__BB5_334:
	and.b16  	%rs1010, %rs1265, 255;
	setp.ne.s16 	%p22, %rs1010, 0;
	and.b16  	%rs1011, %rs1264, 255;
	setp.eq.s16 	%p23, %rs1011, 0;
	and.pred  	%p24, %p22, %p23;
	mov.pred 	%p21, -1;
	mov.pred 	%p660, %p21;
	@%p24 bra 	$L__BB5_337;
	cvt.s16.s8 	%rs1012, %rs1264;
	setp.ne.s16 	%p26, %rs1011, 0;
	cvt.s16.s8 	%rs1014, %rs1265;
	setp.eq.s16 	%p27, %rs1010, 0;
	and.pred  	%p28, %p27, %p26;
	setp.lt.s16 	%p29, %rs1014, %rs1012;
	or.pred  	%p30, %p28, %p29;
	mov.pred 	%p25, 0;
	mov.pred 	%p660, %p25;
	@%p30 bra 	$L__BB5_337;
	setp.eq.s16 	%p32, %rs1010, %rs1011;
	mov.pred 	%p660, %p21;
	@%p32 bra 	$L__BB5_243;
$L__BB5_337:
	add.s32 	%r308, %r41, 1;
	selp.b32 	%r1453, %r308, %r1453, %p660;
	selp.b32 	%r1450, %r1450, %r41, %p660;
	setp.lt.s32 	%p172, %r1453, %r1450;
	@%p172 bra 	$L__BB5_240;
$L__BB5_338:
	sub.s32 	%r309, %r36, %r1453;
	add.s32 	%r1455, %r309, %r33;
	mov.u32 	%r310, _ZZN3cub18CUB_300001_SM_10006detail10merge_sort26DeviceMergeSortMergeKernelINS2_10policy_hubIN6thrust24THRUST_300001_SM_1000_NS6detail15normal_iteratorINS6_10device_ptrI9KeyStringEEEEE9Policy600ESC_NS8_INS9_IlEEEESC_SG_jN4cuda3std3__44lessISA_EESA_lEEvbT2_T3_T4_PT6_PT7_T5_PSO_SO_NS1_7vsmem_tEE19static_temp_storage;
	mad.lo.s32 	%r311, %r1453, 48, %r310;
	ld.shared.v4.b32 	{%r312, %r313, %r314, %r315}, [%r311];
	bfe.u32 	%r316, %r312, 0, 8;
	cvt.u16.u32 	%rs731, %r316;
	bfe.u32 	%r317, %r312, 8, 8;
	cvt.u16.u32 	%rs732, %r317;
	bfe.u32 	%r318, %r312, 16, 8;
	cvt.u16.u32 	%rs733, %r318;
	bfe.u32 	%r319, %r312, 24, 8;
	cvt.u16.u32 	%rs734, %r319;
	bfe.u32 	%r320, %r313, 0, 8;
	cvt.u16.u32 	%rs735, %r320;
	bfe.u32 	%r321, %r313, 8, 8;
	cvt.u16.u32 	%rs736, %r321;
	bfe.u32 	%r322, %r313, 16, 8;
	cvt.u16.u32 	%rs737, %r322;
	bfe.u32 	%r323, %r313, 24, 8;
	cvt.u16.u32 	%rs738, %r323;
	bfe.u32 	%r324, %r314, 0, 8;
	cvt.u16.u32 	%rs739, %r324;
	bfe.u32 	%r325, %r314, 8, 8;
	cvt.u16.u32 	%rs740, %r325;
	bfe.u32 	%r326, %r314, 16, 8;
	cvt.u16.u32 	%rs741, %r326;
	bfe.u32 	%r327, %r314, 24, 8;
	cvt.u16.u32 	%rs742, %r327;
	bfe.u32 	%r328, %r315, 0, 8;
	cvt.u16.u32 	%rs743, %r328;
	bfe.u32 	%r329, %r315, 8, 8;
	cvt.u16.u32 	%rs744, %r329;
	bfe.u32 	%r330, %r315, 16, 8;
	cvt.u16.u32 	%rs745, %r330;
	bfe.u32 	%r331, %r315, 24, 8;
	cvt.u16.u32 	%rs746, %r331;
	ld.shared.v4.b32 	{%r332, %r333, %r334, %r335}, [%r311+16];
	bfe.u32 	%r336, %r332, 0, 8;
	cvt.u16.u32 	%rs747, %r336;
	bfe.u32 	%r337, %r332, 8, 8;
	cvt.u16.u32 	%rs748, %r337;
	bfe.u32 	%r338, %r332, 16, 8;
	cvt.u16.u32 	%rs749, %r338;
	bfe.u32 	%r339, %r332, 24, 8;
	cvt.u16.u32 	%rs750, %r339;
	bfe.u32 	%r340, %r333, 0, 8;
	cvt.u16.u32 	%rs751, %r340;
	bfe.u32 	%r341, %r333, 8, 8;
	cvt.u16.u32 	%rs752, %r341;
	bfe.u32 	%r342, %r333, 16, 8;
	cvt.u16.u32 	%rs753, %r342;
	bfe.u32 	%r343, %r333, 24, 8;
	cvt.u16.u32 	%rs754, %r343;
	bfe.u32 	%r344, %r334, 0, 8;
	cvt.u16.u32 	%rs755, %r344;
	bfe.u32 	%r345, %r334, 8, 8;
	cvt.u16.u32 	%rs756, %r345;
	bfe.u32 	%r346, %r334, 16, 8;
	cvt.u16.u32 	%rs757, %r346;
	bfe.u32 	%r347, %r334, 24, 8;
	cvt.u16.u32 	%rs758, %r347;
	bfe.u32 	%r348, %r335, 0, 8;
	cvt.u16.u32 	%rs759, %r348;
	bfe.u32 	%r349, %r335, 8, 8;
	cvt.u16.u32 	%rs760, %r349;
	bfe.u32 	%r350, %r335, 16, 8;
	cvt.u16.u32 	%rs761, %r350;
	bfe.u32 	%r351, %r335, 24, 8;
	cvt.u16.u32 	%rs762, %r351;
	ld.shared.v4.b32 	{%r352, %r353, %r354, %r355}, [%r311+32];
	bfe.u32 	%r356, %r352, 0, 8;
	cvt.u16.u32 	%rs763, %r356;
	bfe.u32 	%r357, %r352, 8, 8;
	cvt.u16.u32 	%rs764, %r357;
	bfe.u32 	%r358, %r352, 16, 8;
	cvt.u16.u32 	%rs765, %r358;
	bfe.u32 	%r359, %r352, 24, 8;
	cvt.u16.u32 	%rs766, %r359;
	bfe.u32 	%r360, %r353, 0, 8;
	cvt.u16.u32 	%rs767, %r360;
	bfe.u32 	%r361, %r353, 8, 8;
	cvt.u16.u32 	%rs768, %r361;
	bfe.u32 	%r362, %r353, 16, 8;
	cvt.u16.u32 	%rs769, %r362;
	bfe.u32 	%r363, %r353, 24, 8;
	cvt.u16.u32 	%rs770, %r363;
	bfe.u32 	%r364, %r354, 0, 8;
	cvt.u16.u32 	%rs771, %r364;
	bfe.u32 	%r365, %r354, 8, 8;
	cvt.u16.u32 	%rs772, %r365;
	bfe.u32 	%r366, %r354, 16, 8;
	cvt.u16.u32 	%rs773, %r366;
	bfe.u32 	%r367, %r354, 24, 8;
	cvt.u16.u32 	%rs774, %r367;
	bfe.u32 	%r368, %r355, 0, 8;
	cvt.u16.u32 	%rs775, %r368;
	bfe.u32 	%r369, %r355, 8, 8;
	cvt.u16.u32 	%rs776, %r369;
	bfe.u32 	%r370, %r355, 16, 8;
	cvt.u16.u32 	%rs777, %r370;
	bfe.u32 	%r371, %r355, 24, 8;
	cvt.u16.u32 	%rs778, %r371;
	mad.lo.s32 	%r372, %r1455, 48, %r310;
	ld.shared.v4.b32 	{%r373, %r374, %r375, %r376}, [%r372];
	bfe.u32 	%r377, %r373, 0, 8;
	cvt.u16.u32 	%rs1268, %r377;
	bfe.u32 	%r378, %r373, 8, 8;
	cvt.u16.u32 	%rs1269, %r378;
	bfe.u32 	%r379, %r373, 16, 8;
	cvt.u16.u32 	%rs1270, %r379;
	bfe.u32 	%r380, %r373, 24, 8;
	cvt.u16.u32 	%rs1271, %r380;
	bfe.u32 	%r381, %r374, 0, 8;
	cvt.u16.u32 	%rs1272, %r381;
	bfe.u32 	%r382, %r374, 8, 8;
	cvt.u16.u32 	%rs1273, %r382;
	bfe.u32 	%r383, %r374, 16, 8;
	cvt.u16.u32 	%rs1274, %r383;
	bfe.u32 	%r384, %r374, 24, 8;
	cvt.u16.u32 	%rs1275, %r384;
	bfe.u32 	%r385, %r375, 0, 8;
	cvt.u16.u32 	%rs1276, %r385;
	bfe.u32 	%r386, %r375, 8, 8;
	cvt.u16.u32 	%rs1277, %r386;
	bfe.u32 	%r387, %r375, 16, 8;
	cvt.u16.u32 	%rs1278, %r387;
	bfe.u32 	%r388, %r375, 24, 8;
	cvt.u16.u32 	%rs1279, %r388;
	bfe.u32 	%r389, %r376, 0, 8;
	cvt.u16.u32 	%rs1280, %r389;
	bfe.u32 	%r390, %r376, 8, 8;
	cvt.u16.u32 	%rs1281, %r390;
	bfe.u32 	%r391, %r376, 16, 8;
	cvt.u16.u32 	%rs1282, %r391;
	bfe.u32 	%r392, %r376, 24, 8;
	cvt.u16.u32 	%rs1283, %r392;
	ld.shared.v4.b32 	{%r393, %r394, %r395, %r396}, [%r372+16];
	bfe.u32 	%r397, %r393, 0, 8;
	cvt.u16.u32 	%rs1284, %r397;
	bfe.u32 	%r398, %r393, 8, 8;
	cvt.u16.u32 	%rs1285, %r398;
	bfe.u32 	%r399, %r393, 16, 8;
	cvt.u16.u32 	%rs1286, %r399;
	bfe.u32 	%r400, %r393, 24, 8;
	cvt.u16.u32 	%rs1287, %r400;
	bfe.u32 	%r401, %r394, 0, 8;
	cvt.u16.u32 	%rs1288, %r401;
	bfe.u32 	%r402, %r394, 8, 8;
	cvt.u16.u32 	%rs1289, %r402;
	bfe.u32 	%r403, %r394, 16, 8;
	cvt.u16.u32 	%rs1290, %r403;
	bfe.u32 	%r404, %r394, 24, 8;
	cvt.u16.u32 	%rs1291, %r404;
	bfe.u32 	%r405, %r395, 0, 8;
	cvt.u16.u32 	%rs1292, %r405;
	bfe.u32 	%r406, %r395, 8, 8;
	cvt.u16.u32 	%rs1293, %r406;
	bfe.u32 	%r407, %r395, 16, 8;
	cvt.u16.u32 	%rs1294, %r407;
	bfe.u32 	%r408, %r395, 24, 8;
	cvt.u16.u32 	%rs1295, %r408;
	bfe.u32 	%r409, %r396, 0, 8;
	cvt.u16.u32 	%rs1296, %r409;
	bfe.u32 	%r410, %r396, 8, 8;
	cvt.u16.u32 	%rs1297, %r410;
	bfe.u32 	%r411, %r396, 16, 8;
	cvt.u16.u32 	%rs1298, %r411;
	bfe.u32 	%r412, %r396, 24, 8;
	cvt.u16.u32 	%rs1299, %r412;
	ld.shared.v4.b32 	{%r413, %r414, %r415, %r416}, [%r372+32];
	bfe.u32 	%r417, %r413, 0, 8;
	cvt.u16.u32 	%rs1300, %r417;
	bfe.u32 	%r418, %r413, 8, 8;
	cvt.u16.u32 	%rs1301, %r418;
	bfe.u32 	%r419, %r413, 16, 8;
	cvt.u16.u32 	%rs1302, %r419;
	bfe.u32 	%r420, %r413, 24, 8;
	cvt.u16.u32 	%rs1303, %r420;
	bfe.u32 	%r421, %r414, 0, 8;
	cvt.u16.u32 	%rs1304, %r421;
	bfe.u32 	%r422, %r414, 8, 8;
	cvt.u16.u32 	%rs1305, %r422;
	bfe.u32 	%r423, %r414, 16, 8;
	cvt.u16.u32 	%rs1306, %r423;
	bfe.u32 	%r424, %r414, 24, 8;
	cvt.u16.u32 	%rs1307, %r424;
	bfe.u32 	%r425, %r415, 0, 8;
	cvt.u16.u32 	%rs1308, %r425;
	bfe.u32 	%r426, %r415, 8, 8;
	cvt.u16.u32 	%rs1309, %r426;
	bfe.u32 	%r427, %r415, 16, 8;
	cvt.u16.u32 	%rs1310, %r427;
	bfe.u32 	%r428, %r415, 24, 8;
	cvt.u16.u32 	%rs1311, %r428;
	bfe.u32 	%r429, %r416, 0, 8;
	cvt.u16.u32 	%rs1312, %r429;
	bfe.u32 	%r430, %r416, 8, 8;
	cvt.u16.u32 	%rs1313, %r430;
	bfe.u32 	%r431, %r416, 16, 8;
	cvt.u16.u32 	%rs1314, %r431;
	bfe.u32 	%r432, %r416, 24, 8;
	cvt.u16.u32 	%rs1315, %r432;
	setp.ge.s32 	%p173, %r1455, %r35;
	@%p173 bra 	$L__BB5_438;
	setp.ge.s32 	%p174, %r1453, %r33;
	@%p174 bra 	$L__BB5_439;
	add.u64 	%rd32, %SPL, 0;
	add.u64 	%rd33, %SPL, 48;
	st.local.u8 	[%rd32], %rs1268;
	st.local.u8 	[%rd32+1], %rs1269;
	st.local.u8 	[%rd32+2], %rs1270;
	st.local.u8 	[%rd32+3], %rs1271;
	st.local.u8 	[%rd32+4], %rs1272;
	st.local.u8 	[%rd32+5], %rs1273;
	st.local.u8 	[%rd32+6], %rs1274;
	st.local.u8 	[%rd32+7], %rs1275;
	st.local.u8 	[%rd32+8], %rs1276;
	st.local.u8 	[%rd32+9], %rs1277;
	st.local.u8 	[%rd32+10], %rs1278;
	st.local.u8 	[%rd32+11], %rs1279;
	st.local.u8 	[%rd32+12], %rs1280;
	st.local.u8 	[%rd32+13], %rs1281;
	st.local.u8 	[%rd32+14], %rs1282;
	st.local.u8 	[%rd32+15], %rs1283;
	st.local.u8 	[%rd32+16], %rs1284;
	st.local.u8 	[%rd32+17], %rs1285;
	st.local.u8 	[%rd32+18], %rs1286;
	st.local.u8 	[%rd32+19], %rs1287;
	st.local.u8 	[%rd32+20], %rs1288;
	st.local.u8 	[%rd32+21], %rs1289;
	st.local.u8 	[%rd32+22], %rs1290;
	st.local.u8 	[%rd32+23], %rs1291;
	st.local.u8 	[%rd32+24], %rs1292;
	st.local.u8 	[%rd32+25], %rs1293;
	st.local.u8 	[%rd32+26], %rs1294;
	st.local.u8 	[%rd32+27], %rs1295;
	st.local.u8 	[%rd32+28], %rs1296;
	st.local.u8 	[%rd32+29], %rs1297;
	st.local.u8 	[%rd32+30], %rs1298;
	st.local.u8 	[%rd32+31], %rs1299;
	st.local.u8 	[%rd32+32], %rs1300;
	st.local.u8 	[%rd32+33], %rs1301;
	st.local.u8 	[%rd32+34], %rs1302;
	st.local.u8 	[%rd32+35], %rs1303;
	st.local.u8 	[%rd32+36], %rs1304;
	st.local.u8 	[%rd32+37], %rs1305;
	st.local.u8 	[%rd32+38], %rs1306;
	st.local.u8 	[%rd32+39], %rs1307;
	st.local.u8 	[%rd32+40], %rs1308;
	st.local.u8 	[%rd32+41], %rs1309;
	st.local.u8 	[%rd32+42], %rs1310;
	st.local.u8 	[%rd32+43], %rs1311;
	st.local.u8 	[%rd32+44], %rs1312;
	st.local.u8 	[%rd32+45], %rs1313;
	st.local.u8 	[%rd32+46], %rs1314;
	st.local.u8 	[%rd32+47], %rs1315;
	st.local.u8 	[%rd33], %rs731;
	st.local.u8 	[%rd33+1], %rs732;
	st.local.u8 	[%rd33+2], %rs733;
	st.local.u8 	[%rd33+3], %rs734;
	st.local.u8 	[%rd33+4], %rs735;
	st.local.u8 	[%rd33+5], %rs736;
	st.local.u8 	[%rd33+6], %rs737;
	st.local.u8 	[%rd33+7], %rs738;
	st.local.u8 	[%rd33+8], %rs739;
	st.local.u8 	[%rd33+9], %rs740;
	st.local.u8 	[%rd33+10], %rs741;
	st.local.u8 	[%rd33+11], %rs742;
	st.local.u8 	[%rd33+12], %rs743;
	st.local.u8 	[%rd33+13], %rs744;
	st.local.u8 	[%rd33+14], %rs745;
	st.local.u8 	[%rd33+15], %rs746;
	st.local.u8 	[%rd33+16], %rs747;
	st.local.u8 	[%rd33+17], %rs748;
	st.local.u8 	[%rd33+18], %rs749;
	st.local.u8 	[%rd33+19], %rs750;
	st.local.u8 	[%rd33+20], %rs751;
	st.local.u8 	[%rd33+21], %rs752;
	st.local.u8 	[%rd33+22], %rs753;
	st.local.u8 	[%rd33+23], %rs754;
	st.local.u8 	[%rd33+24], %rs755;
	st.local.u8 	[%rd33+25], %rs756;
	st.local.u8 	[%rd33+26], %rs757;
	st.local.u8 	[%rd33+27], %rs758;
	st.local.u8 	[%rd33+28], %rs759;
	st.local.u8 	[%rd33+29], %rs760;
	st.local.u8 	[%rd33+30], %rs761;
	st.local.u8 	[%rd33+31], %rs762;
	st.local.u8 	[%rd33+32], %rs763;
	st.local.u8 	[%rd33+33], %rs764;
	st.local.u8 	[%rd33+34], %rs765;
	st.local.u8 	[%rd33+35], %rs766;
	st.local.u8 	[%rd33+36], %rs767;
	st.local.u8 	[%rd33+37], %rs768;
	st.local.u8 	[%rd33+38], %rs769;
	st.local.u8 	[%rd33+39], %rs770;
	st.local.u8 	[%rd33+40], %rs771;
	st.local.u8 	[%rd33+41], %rs772;
	st.local.u8 	[%rd33+42], %rs773;
	st.local.u8 	[%rd33+43], %rs774;
	st.local.u8 	[%rd33+44], %rs775;
	st.local.u8 	[%rd33+45], %rs776;
	st.local.u8 	[%rd33+46], %rs777;
	st.local.u8 	[%rd33+47], %rs778;
	mov.b32 	%r48, 0;
	mov.u16 	%rs1266, %rs731;
	mov.u16 	%rs1267, %rs1268;
$L__BB5_341:
	or.b16  	%rs1033, %rs1267, %rs1266;
	and.b16  	%rs1034, %rs1033, 255;
	setp.ne.s16 	%p175, %rs1034, 0;
	@%p175 bra 	$L__BB5_434;
$L__BB5_342:
	setp.lt.u32 	%p326, %r48, 2;
	mov.pred 	%p661, -1;
	@%p326 bra 	$L__BB5_433;
	bra.uni 	$L__BB5_437;
$L__BB5_343:
	mul.wide.u32 	%rd110, %r48, 16;
	add.s64 	%rd111, %rd32, %rd110;
	ld.local.s8 	%rs829, [%rd111+1];
	setp.ne.s16 	%p188, %rs829, 0;
	@%p188 bra 	$L__BB5_346;
	mul.wide.u32 	%rd198, %r48, 16;
	add.s64 	%rd199, %rd33, %rd198;
	ld.local.u8 	%rs1057, [%rd199+1];
	setp.eq.s16 	%p323, %rs1057, 0;
	@%p323 bra 	$L__BB5_342;
	mov.pred 	%p661, %p180;
	bra.uni 	$L__BB5_437;
$L__BB5_346:
	mul.wide.u32 	%rd112, %r48, 16;
	add.s64 	%rd113, %rd33, %rd112;
	ld.local.s8 	%rs830, [%rd113+1];
	setp.eq.s16 	%p190, %rs830, 0;
	mov.pred 	%p661, %p176;
	@%p190 bra 	$L__BB5_437;
	setp.lt.s16 	%p192, %rs829, %rs830;
	mov.pred 	%p661, %p180;
	@%p192 bra 	$L__BB5_437;
	setp.ne.s16 	%p194, %rs829, %rs830;
	mov.pred 	%p661, %p176;
	@%p194 bra 	$L__BB5_437;
	mul.wide.u32 	%rd114, %r48, 16;
	add.s64 	%rd115, %rd32, %rd114;
	ld.local.s8 	%rs831, [%rd115+2];
	setp.ne.s16 	%p195, %rs831, 0;
	@%p195 bra 	$L__BB5_352;
	mul.wide.u32 	%rd196, %r48, 16;
	add.s64 	%rd197, %rd33, %rd196;
	ld.local.u8 	%rs1056, [%rd197+2];
	setp.eq.s16 	%p321, %rs1056, 0;
	@%p321 bra 	$L__BB5_342;
	mov.pred 	%p661, %p180;
	bra.uni 	$L__BB5_437;
$L__BB5_352:
	mul.wide.u32 	%rd116, %r48, 16;
	add.s64 	%rd117, %rd33, %rd116;
	ld.local.s8 	%rs832, [%rd117+2];
	setp.eq.s16 	%p197, %rs832, 0;
	mov.pred 	%p661, %p176;
	@%p197 bra 	$L__BB5_437;
	setp.lt.s16 	%p199, %rs831, %rs832;
	mov.pred 	%p661, %p180;
	@%p199 bra 	$L__BB5_437;
	setp.ne.s16 	%p201, %rs831, %rs832;
	mov.pred 	%p661, %p176;
	@%p201 bra 	$L__BB5_437;
	mul.wide.u32 	%rd118, %r48, 16;
	add.s64 	%rd119, %rd32, %rd118;
	ld.local.s8 	%rs833, [%rd119+3];
	setp.ne.s16 	%p202, %rs833, 0;
	@%p202 bra 	$L__BB5_358;
	mul.wide.u32 	%rd194, %r48, 16;
	add.s64 	%rd195, %rd33, %rd194;
	ld.local.u8 	%rs1055, [%rd195+3];
	setp.eq.s16 	%p319, %rs1055, 0;
	@%p319 bra 	$L__BB5_342;
	mov.pred 	%p661, %p180;
	bra.uni 	$L__BB5_437;
$L__BB5_358:
	mul.wide.u32 	%rd120, %r48, 16;
	add.s64 	%rd121, %rd33, %rd120;
	ld.local.s8 	%rs834, [%rd121+3];
	setp.eq.s16 	%p204, %rs834, 0;
	mov.pred 	%p661, %p176;
	@%p204 bra 	$L__BB5_437;
	setp.lt.s16 	%p206, %rs833, %rs834;
	mov.pred 	%p661, %p180;
	@%p206 bra 	$L__BB5_437;
	setp.ne.s16 	%p208, %rs833, %rs834;
	mov.pred 	%p661, %p176;
	@%p208 bra 	$L__BB5_437;
	mul.wide.u32 	%rd122, %r48, 16;
	add.s64 	%rd123, %rd32, %rd122;
	ld.local.s8 	%rs835, [%rd123+4];
	setp.ne.s16 	%p209, %rs835, 0;
	@%p209 bra 	$L__BB5_364;
	mul.wide.u32 	%rd192, %r48, 16;
	add.s64 	%rd193, %rd33, %rd192;
	ld.local.u8 	%rs1054, [%rd193+4];
	setp.eq.s16 	%p317, %rs1054, 0;
	@%p317 bra 	$L__BB5_342;
	mov.pred 	%p661, %p180;
	bra.uni 	$L__BB5_437;
$L__BB5_364:
	mul.wide.u32 	%rd124, %r48, 16;
	add.s64 	%rd125, %rd33, %rd124;
	ld.local.s8 	%rs836, [%rd125+4];
	setp.eq.s16 	%p211, %rs836, 0;
	mov.pred 	%p661, %p176;
	@%p211 bra 	$L__BB5_437;
	setp.lt.s16 	%p213, %rs835, %rs836;
	mov.pred 	%p661, %p180;
	@%p213 bra 	$L__BB5_437;
	setp.ne.s16 	%p215, %rs835, %rs836;
	mov.pred 	%p661, %p176;
	@%p215 bra 	$L__BB5_437;
	mul.wide.u32 	%rd126, %r48, 16;
	add.s64 	%rd127, %rd32, %rd126;
	ld.local.s8 	%rs837, [%rd127+5];
	setp.ne.s16 	%p216, %rs837, 0;
	@%p216 bra 	$L__BB5_370;
	mul.wide.u32 	%rd190, %r48, 16;
	add.s64 	%rd191, %rd33, %rd190;
	ld.local.u8 	%rs1053, [%rd191+5];
	setp.eq.s16 	%p315, %rs1053, 0;
	@%p315 bra 	$L__BB5_342;
	mov.pred 	%p661, %p180;
	bra.uni 	$L__BB5_437;
$L__BB5_370:
	mul.wide.u32 	%rd128, %r48, 16;
	add.s64 	%rd129, %rd33, %rd128;
	ld.local.s8 	%rs838, [%rd129+5];
	setp.eq.s16 	%p218, %rs838, 0;
	mov.pred 	%p661, %p176;
	@%p218 bra 	$L__BB5_437;
	setp.lt.s16 	%p220, %rs837, %rs838;
	mov.pred 	%p661, %p180;
	@%p220 bra 	$L__BB5_437;
	setp.ne.s16 	%p222, %rs837, %rs838;
	mov.pred 	%p661, %p176;
	@%p222 bra 	$L__BB5_437;
	mul.wide.u32 	%rd130, %r48, 16;
	add.s64 	%rd131, %rd32, %rd130;
	ld.local.s8 	%rs839, [%rd131+6];
	setp.ne.s16 	%p223, %rs839, 0;
	@%p223 bra 	$L__BB5_376;
	mul.wide.u32 	%rd188, %r48, 16;
	add.s64 	%rd189, %rd33, %rd188;
	ld.local.u8 	%rs1052, [%rd189+6];
	setp.eq.s16 	%p313, %rs1052, 0;
	@%p313 bra 	$L__BB5_342;
	mov.pred 	%p661, %p180;
	bra.uni 	$L__BB5_437;
$L__BB5_376:
	mul.wide.u32 	%rd132, %r48, 16;
	add.s64 	%rd133, %rd33, %rd132;
	ld.local.s8 	%rs840, [%rd133+6];
	setp.eq.s16 	%p225, %rs840, 0;
	mov.pred 	%p661, %p176;
	@%p225 bra 	$L__BB5_437;
	setp.lt.s16 	%p227, %rs839, %rs840;
	mov.pred 	%p661, %p180;
	@%p227 bra 	$L__BB5_437;
	setp.ne.s16 	%p229, %rs839, %rs840;
	mov.pred 	%p661, %p176;
	@%p229 bra 	$L__BB5_437;
	mul.wide.u32 	%rd134, %r48, 16;
	add.s64 	%rd135, %rd32, %rd134;
	ld.local.s8 	%rs841, [%rd135+7];
	setp.ne.s16 	%p230, %rs841, 0;
	@%p230 bra 	$L__BB5_382;
	mul.wide.u32 	%rd186, %r48, 16;
	add.s64 	%rd187, %rd33, %rd186;
	ld.local.u8 	%rs1051, [%rd187+7];
	setp.eq.s16 	%p311, %rs1051, 0;
	@%p311 bra 	$L__BB5_342;
	mov.pred 	%p661, %p180;
	bra.uni 	$L__BB5_437;
$L__BB5_382:
	mul.wide.u32 	%rd136, %r48, 16;
	add.s64 	%rd137, %rd33, %rd136;
	ld.local.s8 	%rs842, [%rd137+7];
	setp.eq.s16 	%p232, %rs842, 0;
	mov.pred 	%p661, %p176;
	@%p232 bra 	$L__BB5_437;
	setp.lt.s16 	%p234, %rs841, %rs842;
	mov.pred 	%p661, %p180;
	@%p234 bra 	$L__BB5_437;
	setp.ne.s16 	%p236, %rs841, %rs842;
	mov.pred 	%p661, %p176;
	@%p236 bra 	$L__BB5_437;
	mul.wide.u32 	%rd138, %r48, 16;
	add.s64 	%rd139, %rd32, %rd138;
	ld.local.s8 	%rs843, [%rd139+8];
	setp.ne.s16 	%p237, %rs843, 0;
	@%p237 bra 	$L__BB5_388;
	mul.wide.u32 	%rd184, %r48, 16;
	add.s64 	%rd185, %rd33, %rd184;
	ld.local.u8 	%rs1050, [%rd185+8];
	setp.eq.s16 	%p309, %rs1050, 0;
	@%p309 bra 	$L__BB5_342;
	mov.pred 	%p661, %p180;
	bra.uni 	$L__BB5_437;
$L__BB5_388:
	mul.wide.u32 	%rd140, %r48, 16;
	add.s64 	%rd141, %rd33, %rd140;
	ld.local.s8 	%rs844, [%rd141+8];
	setp.eq.s16 	%p239, %rs844, 0;
	mov.pred 	%p661, %p176;
	@%p239 bra 	$L__BB5_437;
	setp.lt.s16 	%p241, %rs843, %rs844;
	mov.pred 	%p661, %p180;
	@%p241 bra 	$L__BB5_437;
	setp.ne.s16 	%p243, %rs843, %rs844;
	mov.pred 	%p661, %p176;
	@%p243 bra 	$L__BB5_437;
	mul.wide.u32 	%rd142, %r48, 16;
	add.s64 	%rd143, %rd32, %rd142;
	ld.local.s8 	%rs845, [%rd143+9];
	setp.ne.s16 	%p244, %rs845, 0;
	@%p244 bra 	$L__BB5_394;
	mul.wide.u32 	%rd182, %r48, 16;
	add.s64 	%rd183, %rd33, %rd182;
	ld.local.u8 	%rs1049, [%rd183+9];
	setp.eq.s16 	%p307, %rs1049, 0;
	@%p307 bra 	$L__BB5_342;
	mov.pred 	%p661, %p180;
	bra.uni 	$L__BB5_437;
$L__BB5_394:
	mul.wide.u32 	%rd144, %r48, 16;
	add.s64 	%rd145, %rd33, %rd144;
	ld.local.s8 	%rs846, [%rd145+9];
	setp.eq.s16 	%p246, %rs846, 0;
	mov.pred 	%p661, %p176;
	@%p246 bra 	$L__BB5_437;
	setp.lt.s16 	%p248, %rs845, %rs846;
	mov.pred 	%p661, %p180;
	@%p248 bra 	$L__BB5_437;
	setp.ne.s16 	%p250, %rs845, %rs846;
	mov.pred 	%p661, %p176;
	@%p250 bra 	$L__BB5_437;
	mul.wide.u32 	%rd146, %r48, 16;
	add.s64 	%rd147, %rd32, %rd146;
	ld.local.s8 	%rs847, [%rd147+10];
	setp.ne.s16 	%p251, %rs847, 0;
	@%p251 bra 	$L__BB5_400;
	mul.wide.u32 	%rd180, %r48, 16;
	add.s64 	%rd181, %rd33, %rd180;
	ld.local.u8 	%rs1048, [%rd181+10];
	setp.eq.s16 	%p305, %rs1048, 0;
	@%p305 bra 	$L__BB5_342;
	mov.pred 	%p661, %p180;
	bra.uni 	$L__BB5_437;
$L__BB5_400:
	mul.wide.u32 	%rd148, %r48, 16;
	add.s64 	%rd149, %rd33, %rd148;
	ld.local.s8 	%rs848, [%rd149+10];
	setp.eq.s16 	%p253, %rs848, 0;
	mov.pred 	%p661, %p176;
	@%p253 bra 	$L__BB5_437;
	setp.lt.s16 	%p255, %rs847, %rs848;
	mov.pred 	%p661, %p180;
	@%p255 bra 	$L__BB5_437;
	setp.ne.s16 	%p257, %rs847, %rs848;
	mov.pred 	%p661, %p176;
	@%p257 bra 	$L__BB5_437;
	mul.wide.u32 	%rd150, %r48, 16;
	add.s64 	%rd151, %rd32, %rd150;
	ld.local.s8 	%rs849, [%rd151+11];
	setp.ne.s16 	%p258, %rs849, 0;
	@%p258 bra 	$L__BB5_406;
	mul.wide.u32 	%rd178, %r48, 16;
	add.s64 	%rd179, %rd33, %rd178;
	ld.local.u8 	%rs1047, [%rd179+11];
	setp.eq.s16 	%p303, %rs1047, 0;
	@%p303 bra 	$L__BB5_342;
	mov.pred 	%p661, %p180;
	bra.uni 	$L__BB5_437;
$L__BB5_406:
	mul.wide.u32 	%rd152, %r48, 16;
	add.s64 	%rd153, %rd33, %rd152;
	ld.local.s8 	%rs850, [%rd153+11];
	setp.eq.s16 	%p260, %rs850, 0;
	mov.pred 	%p661, %p176;
	@%p260 bra 	$L__BB5_437;
	setp.lt.s16 	%p262, %rs849, %rs850;
	mov.pred 	%p661, %p180;
	@%p262 bra 	$L__BB5_437;
	setp.ne.s16 	%p264, %rs849, %rs850;
	mov.pred 	%p661, %p176;
	@%p264 bra 	$L__BB5_437;
	mul.wide.u32 	%rd154, %r48, 16;
	add.s64 	%rd155, %rd32, %rd154;
	ld.local.s8 	%rs851, [%rd155+12];
	setp.ne.s16 	%p265, %rs851, 0;
	@%p265 bra 	$L__BB5_412;
	mul.wide.u32 	%rd176, %r48, 16;
	add.s64 	%rd177, %rd33, %rd176;
	ld.local.u8 	%rs1046, [%rd177+12];
	setp.eq.s16 	%p301, %rs1046, 0;
	@%p301 bra 	$L__BB5_342;
	mov.pred 	%p661, %p180;
	bra.uni 	$L__BB5_437;
$L__BB5_412:
	mul.wide.u32 	%rd156, %r48, 16;
	add.s64 	%rd157, %rd33, %rd156;
	ld.local.s8 	%rs852, [%rd157+12];
	setp.eq.s16 	%p267, %rs852, 0;
	mov.pred 	%p661, %p176;
	@%p267 bra 	$L__BB5_437;
	setp.lt.s16 	%p269, %rs851, %rs852;
	mov.pred 	%p661, %p180;
	@%p269 bra 	$L__BB5_437;
	setp.ne.s16 	%p271, %rs851, %rs852;
	mov.pred 	%p661, %p176;
	@%p271 bra 	$L__BB5_437;
	mul.wide.u32 	%rd158, %r48, 16;
	add.s64 	%rd159, %rd32, %rd158;
	ld.local.s8 	%rs853, [%rd159+13];
	setp.ne.s16 	%p272, %rs853, 0;
	@%p272 bra 	$L__BB5_418;
	mul.wide.u32 	%rd174, %r48, 16;
	add.s64 	%rd175, %rd33, %rd174;
	ld.local.u8 	%rs1045, [%rd175+13];
	setp.eq.s16 	%p299, %rs1045, 0;
	@%p299 bra 	$L__BB5_342;
	mov.pred 	%p661, %p180;
	bra.uni 	$L__BB5_437;
$L__BB5_418:
	mul.wide.u32 	%rd160, %r48, 16;
	add.s64 	%rd161, %rd33, %rd160;
	ld.local.s8 	%rs854, [%rd161+13];
	setp.eq.s16 	%p274, %rs854, 0;
	mov.pred 	%p661, %p176;
	@%p274 bra 	$L__BB5_437;
	setp.lt.s16 	%p276, %rs853, %rs854;
	mov.pred 	%p661, %p180;
	@%p276 bra 	$L__BB5_437;
	setp.ne.s16 	%p278, %rs853, %rs854;
	mov.pred 	%p661, %p176;
	@%p278 bra 	$L__BB5_437;
	mul.wide.u32 	%rd162, %r48, 16;
	add.s64 	%rd163, %rd32, %rd162;
	ld.local.s8 	%rs855, [%rd163+14];
	setp.ne.s16 	%p279, %rs855, 0;
	@%p279 bra 	$L__BB5_424;
	mul.wide.u32 	%rd172, %r48, 16;
	add.s64 	%rd173, %rd33, %rd172;
	ld.local.u8 	%rs1044, [%rd173+14];
	setp.eq.s16 	%p297, %rs1044, 0;
	@%p297 bra 	$L__BB5_342;
	mov.pred 	%p661, %p180;
	bra.uni 	$L__BB5_437;
$L__BB5_424:
	mul.wide.u32 	%rd164, %r48, 16;
	add.s64 	%rd165, %rd33, %rd164;
	ld.local.s8 	%rs856, [%rd165+14];
	setp.eq.s16 	%p281, %rs856, 0;
	mov.pred 	%p661, %p176;
	@%p281 bra 	$L__BB5_437;
	setp.lt.s16 	%p283, %rs855, %rs856;
	mov.pred 	%p661, %p180;
	@%p283 bra 	$L__BB5_437;
	setp.ne.s16 	%p285, %rs855, %rs856;
	mov.pred 	%p661, %p176;
	@%p285 bra 	$L__BB5_437;
	mul.wide.u32 	%rd166, %r48, 16;
	add.s64 	%rd167, %rd32, %rd166;
	ld.local.s8 	%rs857, [%rd167+15];
	setp.ne.s16 	%p286, %rs857, 0;
	@%p286 bra 	$L__BB5_430;
	mul.wide.u32 	%rd170, %r48, 16;
	add.s64 	%rd171, %rd33, %rd170;
	ld.local.u8 	%rs1043, [%rd171+15];
	setp.eq.s16 	%p295, %rs1043, 0;
	@%p295 bra 	$L__BB5_342;
	mov.pred 	%p661, %p180;
	bra.uni 	$L__BB5_437;
$L__BB5_430:
	mul.wide.u32 	%rd168, %r48, 16;
	add.s64 	%rd169, %rd33, %rd168;
	ld.local.s8 	%rs858, [%rd169+15];
	setp.eq.s16 	%p288, %rs858, 0;
	mov.pred 	%p661, %p176;
	@%p288 bra 	$L__BB5_437;
	setp.lt.s16 	%p290, %rs857, %rs858;
	mov.pred 	%p661, %p180;
	@%p290 bra 	$L__BB5_437;
	setp.eq.s16 	%p292, %rs857, %rs858;
	setp.lt.u32 	%p293, %r48, 2;
	and.pred  	%p294, %p292, %p293;
	mov.pred 	%p661, %p176;
	@%p294 bra 	$L__BB5_433;
	bra.uni 	$L__BB5_437;
$L__BB5_433:
	add.s32 	%r49, %r48, 1;
	mul.wide.u32 	%rd200, %r48, 16;
	add.s64 	%rd201, %rd32, %rd200;
	ld.local.u8 	%rs1267, [%rd201+16];
	add.s64 	%rd202, %rd33, %rd200;
	ld.local.u8 	%rs1266, [%rd202+16];
	mov.u32 	%r48, %r49;
	bra.uni 	$L__BB5_341;
$L__BB5_434:
	and.b16  	%rs1035, %rs1267, 255;
	setp.ne.s16 	%p177, %rs1035, 0;
	and.b16  	%rs1036, %rs1266, 255;
	setp.eq.s16 	%p178, %rs1036, 0;
	and.pred  	%p179, %p177, %p178;
	mov.pred 	%p176, -1;
	mov.pred 	%p661, %p176;
	@%p179 bra 	$L__BB5_437;
	cvt.s16.s8 	%rs1037, %rs1266;
	and.b16  	%rs1038, %rs1266, 255;
	setp.ne.s16 	%p181, %rs1038, 0;
	cvt.s16.s8 	%rs1039, %rs1267;
	and.b16  	%rs1040, %rs1267, 255;
	setp.eq.s16 	%p182, %rs1040, 0;
	and.pred  	%p183, %p182, %p181;
	setp.lt.s16 	%p184, %rs1039, %rs1037;
	or.pred  	%p185, %p183, %p184;
	mov.pred 	%p180, 0;
	mov.pred 	%p661, %p180;
	@%p185 bra 	$L__BB5_437;
	and.b16  	%rs1041, %rs1266, 255;
	and.b16  	%rs1042, %rs1267, 255;
	setp.eq.s16 	%p187, %rs1042, %rs1041;
	mov.pred 	%p661, %p176;
	@%p187 bra 	$L__BB5_343;
$L__BB5_437:
	not.pred 	%p327, %p661;
	@%p327 bra 	$L__BB5_439;
$L__BB5_438:
	mov.u16 	%rs1268, %rs731;
	mov.u16 	%rs1269, %rs732;
	mov.u16 	%rs1270, %rs733;
	mov.u16 	%rs1271, %rs734;
	mov.u16 	%rs1272, %rs735;
	mov.u16 	%rs1273, %rs736;
	mov.u16 	%rs1274, %rs737;
	mov.u16 	%rs1275, %rs738;
	mov.u16 	%rs1276, %rs739;
	mov.u16 	%rs1277, %rs740;
	mov.u16 	%rs1278, %rs741;
	mov.u16 	%rs1279, %rs742;
	mov.u16 	%rs1280, %rs743;
	mov.u16 	%rs1281, %rs744;
	mov.u16 	%rs1282, %rs745;
	mov.u16 	%rs1283, %rs746;
	mov.u16 	%rs1284, %rs747;
	mov.u16 	%rs1285, %rs748;
	mov.u16 	%rs1286, %rs749;
	mov.u16 	%rs1287, %rs750;
	mov.u16 	%rs1288, %rs751;
	mov.u16 	%rs1289, %rs752;
	mov.u16 	%rs1290, %rs753;
	mov.u16 	%rs1291, %rs754;
	mov.u16 	%rs1292, %rs755;
	mov.u16 	%rs1293, %rs756;
	mov.u16 	%rs1294, %rs757;
	mov.u16 	%rs1295, %rs758;
	mov.u16 	%rs1296, %rs759;
	mov.u16 	%rs1297, %rs760;
	mov.u16 	%rs1298, %rs761;
	mov.u16 	%rs1299, %rs762;
	mov.u16 	%rs1300, %rs763;
	mov.u16 	%rs1301, %rs764;
	mov.u16 	%rs1302, %rs765;
	mov.u16 	%rs1303, %rs766;
	mov.u16 	%rs1304, %rs767;
	mov.u16 	%rs1305, %rs768;
	mov.u16 	%rs1306, %rs769;
	mov.u16 	%rs1307, %rs770;
	mov.u16 	%rs1308, %rs771;
	mov.u16 	%rs1309, %rs772;
	mov.u16 	%rs1310, %rs773;
	mov.u16 	%rs1311, %rs774;
	mov.u16 	%rs1312, %rs775;
	mov.u16 	%rs1313, %rs776;
	mov.u16 	%rs1314, %rs777;
	mov.u16 	%rs1315, %rs778;
	mov.u32 	%r1455, %r1453;
$L__BB5_439:
	ld.param.s8 	%rs1110, [_ZN3cub18CUB_300001_SM_10006detail10merge_sort26DeviceMergeSortMergeKernelINS2_10policy_hubIN6thrust24THRUST_300001_SM_1000_NS6detail15normal_iteratorINS6_10device_ptrI9KeyStringEEEEE9Policy600ESC_NS8_INS9_IlEEEESC_SG_jN4cuda3std3__44lessISA_EESA_lEEvbT2_T3_T4_PT6_PT7_T5_PSO_SO_NS1_7vsmem_tE_param_0];
	mov.u32 	%r51, %tid.x;
	mov.u32 	%r434, %ctaid.x;
	shl.b32 	%r52, %r434, 8;
	setp.eq.s16 	%p328, %rs1110, 0;
	bar.sync 	0;
	@%p328 bra 	$L__BB5_444;
	// begin inline asm
	mov.u32 %r435, %laneid;
	// end inline asm
	and.b32  	%r53, %r51, 992;
	add.s32 	%r436, %r435, %r53;
	mov.u32 	%r437, _ZZN3cub18CUB_300001_SM_10006detail10merge_sort26DeviceMergeSortMergeKernelINS2_10policy_hubIN6thrust24THRUST_300001_SM_1000_NS6detail15normal_iteratorINS6_10device_ptrI9KeyStringEEEEE9Policy600ESC_NS8_INS9_IlEEEESC_SG_jN4cuda3std3__44lessISA_EESA_lEEvbT2_T3_T4_PT6_PT7_T5_PSO_SO_NS1_7vsmem_tEE19static_temp_storage;
	mad.lo.s32 	%r438, %r436, 48, %r437;
	cvt.u32.u16 	%r439, %rs1283;
	cvt.u32.u16 	%r440, %rs1282;
	prmt.b32 	%r441, %r440, %r439, 0x3340U;
	cvt.u32.u16 	%r442, %rs1281;
	cvt.u32.u16 	%r443, %rs1280;
	prmt.b32 	%r444, %r443, %r442, 0x3340U;
	prmt.b32 	%r445, %r444, %r441, 0x5410U;
	cvt.u32.u16 	%r446, %rs1279;
	cvt.u32.u16 	%r447, %rs1278;
	prmt.b32 	%r448, %r447, %r446, 0x3340U;
	cvt.u32.u16 	%r449, %rs1277;
	cvt.u32.u16 	%r450, %rs1276;
	prmt.b32 	%r451, %r450, %r449, 0x3340U;
	prmt.b32 	%r452, %r451, %r448, 0x5410U;
	cvt.u32.u16 	%r453, %rs1275;
	cvt.u32.u16 	%r454, %rs1274;
	prmt.b32 	%r455, %r454, %r453, 0x3340U;
	cvt.u32.u16 	%r456, %rs1273;
	cvt.u32.u16 	%r457, %rs1272;
	prmt.b32 	%r458, %r457, %r456, 0x3340U;
	prmt.b32 	%r459, %r458, %r455, 0x5410U;
	cvt.u32.u16 	%r460, %rs1271;
	cvt.u32.u16 	%r461, %rs1270;
	prmt.b32 	%r462, %r461, %r460, 0x3340U;
	cvt.u32.u16 	%r463, %rs1269;
	cvt.u32.u16 	%r464, %rs1268;
	prmt.b32 	%r465, %r464, %r463, 0x3340U;
	prmt.b32 	%r466, %r465, %r462, 0x5410U;
	st.shared.v4.b32 	[%r438], {%r466, %r459, %r452, %r445};
	cvt.u32.u16 	%r467, %rs1299;
	cvt.u32.u16 	%r468, %rs1298;
	prmt.b32 	%r469, %r468, %r467, 0x3340U;
	cvt.u32.u16 	%r470, %rs1297;
	cvt.u32.u16 	%r471, %rs1296;
	prmt.b32 	%r472, %r471, %r470, 0x3340U;
	prmt.b32 	%r473, %r472, %r469, 0x5410U;
	cvt.u32.u16 	%r474, %rs1295;
	cvt.u32.u16 	%r475, %rs1294;
	prmt.b32 	%r476, %r475, %r474, 0x3340U;
	cvt.u32.u16 	%r477, %rs1293;
	cvt.u32.u16 	%r478, %rs1292;
	prmt.b32 	%r479, %r478, %r477, 0x3340U;
	prmt.b32 	%r480, %r479, %r476, 0x5410U;
	cvt.u32.u16 	%r481, %rs1291;
	cvt.u32.u16 	%r482, %rs1290;
	prmt.b32 	%r483, %r482, %r481, 0x3340U;
	cvt.u32.u16 	%r484, %rs1289;
	cvt.u32.u16 	%r485, %rs1288;
	prmt.b32 	%r486, %r485, %r484, 0x3340U;
	prmt.b32 	%r487, %r486, %r483, 0x5410U;
	cvt.u32.u16 	%r488, %rs1287;
	cvt.u32.u16 	%r489, %rs1286;
	prmt.b32 	%r490, %r489, %r488, 0x3340U;
	cvt.u32.u16 	%r491, %rs1285;
	cvt.u32.u16 	%r492, %rs1284;
	prmt.b32 	%r493, %r492, %r491, 0x3340U;
	prmt.b32 	%r494, %r493, %r490, 0x5410U;
	st.shared.v4.b32 	[%r438+16], {%r494, %r487, %r480, %r473};
	cvt.u32.u16 	%r495, %rs1315;
	cvt.u32.u16 	%r496, %rs1314;
	prmt.b32 	%r497, %r496, %r495, 0x3340U;
	cvt.u32.u16 	%r498, %rs1313;
	cvt.u32.u16 	%r499, %rs1312;
	prmt.b32 	%r500, %r499, %r498, 0x3340U;
	prmt.b32 	%r501, %r500, %r497, 0x5410U;
	cvt.u32.u16 	%r502, %rs1311;
	cvt.u32.u16 	%r503, %rs1310;
	prmt.b32 	%r504, %r503, %r502, 0x3340U;
	cvt.u32.u16 	%r505, %rs1309;
	cvt.u32.u16 	%r506, %rs1308;
	prmt.b32 	%r507, %r506, %r505, 0x3340U;
	prmt.b32 	%r508, %r507, %r504, 0x5410U;
	cvt.u32.u16 	%r509, %rs1307;
	cvt.u32.u16 	%r510, %rs1306;
	prmt.b32 	%r511, %r510, %r509, 0x3340U;
	cvt.u32.u16 	%r512, %rs1305;
	cvt.u32.u16 	%r513, %rs1304;
	prmt.b32 	%r514, %r513, %r512, 0x3340U;
	prmt.b32 	%r515, %r514, %r511, 0x5410U;
	cvt.u32.u16 	%r516, %rs1303;
	cvt.u32.u16 	%r517, %rs1302;
	prmt.b32 	%r518, %r517, %r516, 0x3340U;
	cvt.u32.u16 	%r519, %rs1301;
	cvt.u32.u16 	%r520, %rs1300;
	prmt.b32 	%r521, %r520, %r519, 0x3340U;
	prmt.b32 	%r522, %r521, %r518, 0x5410U;
	st.shared.v4.b32 	[%r438+32], {%r522, %r515, %r508, %r501};
	bar.warp.sync 	-1;
	ld.shared.v4.b32 	{%r523, %r524, %r525, %r526}, [%r438];
	bfe.u32 	%r527, %r526, 24, 8;
	cvt.u16.u32 	%rs909, %r527;
	bfe.u32 	%r528, %r526, 16, 8;
	cvt.u16.u32 	%rs910, %r528;
	bfe.u32 	%r529, %r526, 8, 8;
	cvt.u16.u32 	%rs911, %r529;
	bfe.u32 	%r530, %r526, 0, 8;
	cvt.u16.u32 	%rs912, %r530;
	bfe.u32 	%r531, %r525, 24, 8;
	cvt.u16.u32 	%rs913, %r531;
	bfe.u32 	%r532, %r525, 16, 8;
	cvt.u16.u32 	%rs914, %r532;
	bfe.u32 	%r533, %r525, 8, 8;
	cvt.u16.u32 	%rs915, %r533;
	bfe.u32 	%r534, %r525, 0, 8;
	cvt.u16.u32 	%rs916, %r534;
	bfe.u32 	%r535, %r524, 24, 8;
	cvt.u16.u32 	%rs917, %r535;
	bfe.u32 	%r536, %r524, 16, 8;
	cvt.u16.u32 	%rs918, %r536;
	bfe.u32 	%r537, %r524, 8, 8;
	cvt.u16.u32 	%rs919, %r537;
	bfe.u32 	%r538, %r524, 0, 8;
	cvt.u16.u32 	%rs920, %r538;
	bfe.u32 	%r539, %r523, 24, 8;
	cvt.u16.u32 	%rs921, %r539;
	bfe.u32 	%r540, %r523, 16, 8;
	cvt.u16.u32 	%rs922, %r540;
	bfe.u32 	%r541, %r523, 8, 8;
	cvt.u16.u32 	%rs923, %r541;
	bfe.u32 	%r542, %r523, 0, 8;
	cvt.u16.u32 	%rs924, %r542;
	ld.shared.v4.b32 	{%r543, %r544, %r545, %r546}, [%r438+16];
	bfe.u32 	%r547, %r546, 24, 8;
	cvt.u16.u32 	%rs925, %r547;
	bfe.u32 	%r548, %r546, 16, 8;
	cvt.u16.u32 	%rs926, %r548;
	bfe.u32 	%r549, %r546, 8, 8;
	cvt.u16.u32 	%rs927, %r549;
	bfe.u32 	%r550, %r546, 0, 8;
	cvt.u16.u32 	%rs928, %r550;
	bfe.u32 	%r551, %r545, 24, 8;
	cvt.u16.u32 	%rs929, %r551;
	bfe.u32 	%r552, %r545, 16, 8;
	cvt.u16.u32 	%rs930, %r552;
	bfe.u32 	%r553, %r545, 8, 8;
	cvt.u16.u32 	%rs931, %r553;
	bfe.u32 	%r554, %r545, 0, 8;
	cvt.u16.u32 	%rs932, %r554;
	bfe.u32 	%r555, %r544, 24, 8;
	cvt.u16.u32 	%rs933, %r555;
	bfe.u32 	%r556, %r544, 16, 8;
	cvt.u16.u32 	%rs934, %r556;
	bfe.u32 	%r557, %r544, 8, 8;
	cvt.u16.u32 	%rs935, %r557;
	bfe.u32 	%r558, %r544, 0, 8;
	cvt.u16.u32 	%rs936, %r558;
	bfe.u32 	%r559, %r543, 24, 8;
	cvt.u16.u32 	%rs937, %r559;
	bfe.u32 	%r560, %r543, 16, 8;
	cvt.u16.u32 	%rs938, %r560;
	bfe.u32 	%r561, %r543, 8, 8;
	cvt.u16.u32 	%rs939, %r561;
	bfe.u32 	%r562, %r543, 0, 8;
	cvt.u16.u32 	%rs940, %r562;
	ld.shared.v4.b32 	{%r563, %r564, %r565, %r566}, [%r438+32];
	bfe.u32 	%r567, %r566, 24, 8;
	cvt.u16.u32 	%rs941, %r567;
	bfe.u32 	%r568, %r566, 16, 8;
	cvt.u16.u32 	%rs942, %r568;
	bfe.u32 	%r569, %r566, 8, 8;
	cvt.u16.u32 	%rs943, %r569;
	bfe.u32 	%r570, %r566, 0, 8;
	cvt.u16.u32 	%rs944, %r570;
	bfe.u32 	%r571, %r565, 24, 8;
	cvt.u16.u32 	%rs945, %r571;
	bfe.u32 	%r572, %r565, 16, 8;
	cvt.u16.u32 	%rs946, %r572;
	bfe.u32 	%r573, %r565, 8, 8;
	cvt.u16.u32 	%rs947, %r573;
	bfe.u32 	%r574, %r565, 0, 8;
	cvt.u16.u32 	%rs948, %r574;
	bfe.u32 	%r575, %r564, 24, 8;
	cvt.u16.u32 	%rs949, %r575;
	bfe.u32 	%r576, %r564, 16, 8;
	cvt.u16.u32 	%rs950, %r576;
	bfe.u32 	%r577, %r564, 8, 8;
	cvt.u16.u32 	%rs951, %r577;
	bfe.u32 	%r578, %r564, 0, 8;
	cvt.u16.u32 	%rs952, %r578;
	bfe.u32 	%r579, %r563, 24, 8;
	cvt.u16.u32 	%rs953, %r579;
	bfe.u32 	%r580, %r563, 16, 8;
	cvt.u16.u32 	%rs954, %r580;
	bfe.u32 	%r581, %r563, 8, 8;
	cvt.u16.u32 	%rs955, %r581;
	bfe.u32 	%r582, %r563, 0, 8;
	cvt.u16.u32 	%rs956, %r582;
	setp.ne.s32 	%p329, %r51, 0;
	@%p329 bra 	$L__BB5_442;
	st.volatile.shared.u32 	[_ZZN3cub18CUB_300001_SM_10006detail10merge_sort26DeviceMergeSortMergeKernelINS2_10policy_hubIN6thrust24THRUST_300001_SM_1000_NS6detail15normal_iteratorINS6_10device_ptrI9KeyStringEEEEE9Policy600ESC_NS8_INS9_IlEEEESC_SG_jN4cuda3std3__44lessISA_EESA_lEEvbT2_T3_T4_PT6_PT7_T5_PSO_SO_NS1_7vsmem_tEE19static_temp_storage+12288], %r35;
$L__BB5_442:
	ld.param.u64 	%rd405, [_ZN3cub18CUB_300001_SM_10006detail10merge_sort26DeviceMergeSortMergeKernelINS2_10policy_hubIN6thrust24THRUST_300001_SM_1000_NS6detail15normal_iteratorINS6_10device_ptrI9KeyStringEEEEE9Policy600ESC_NS8_INS9_IlEEEESC_SG_jN4cuda3std3__44lessISA_EESA_lEEvbT2_T3_T4_PT6_PT7_T5_PSO_SO_NS1_7vsmem_tE_param_4];
	bar.sync 	0;
	ld.volatile.shared.u32 	%r583, [_ZZN3cub18CUB_300001_SM_10006detail10merge_sort26DeviceMergeSortMergeKernelINS2_10policy_hubIN6thrust24THRUST_300001_SM_1000_NS6detail15normal_iteratorINS6_10device_ptrI9KeyStringEEEEE9Policy600ESC_NS8_INS9_IlEEEESC_SG_jN4cuda3std3__44lessISA_EESA_lEEvbT2_T3_T4_PT6_PT7_T5_PSO_SO_NS1_7vsmem_tEE19static_temp_storage+12288];
	and.b32  	%r584, %r51, 31;
	add.s32 	%r585, %r53, %r584;
	cvt.u64.u32 	%rd203, %r585;
	cvt.u64.u32 	%rd204, %r52;
	add.s64 	%rd205, %rd203, %rd204;
	cvta.to.global.u64 	%rd206, %rd405;
	mad.lo.s64 	%rd34, %rd205, 48, %rd206;
	setp.ge.s32 	%p330, %r585, %r583;
	@%p330 bra 	$L__BB5_448;
	st.global.u8 	[%rd34], %rs924;
	st.global.u8 	[%rd34+1], %rs923;
	st.global.u8 	[%rd34+2], %rs922;
	st.global.u8 	[%rd34+3], %rs921;
	st.global.u8 	[%rd34+4], %rs920;
	st.global.u8 	[%rd34+5], %rs919;
	st.global.u8 	[%rd34+6], %rs918;
	st.global.u8 	[%rd34+7], %rs917;
	st.global.u8 	[%rd34+8], %rs916;
	st.global.u8 	[%rd34+9], %rs915;
	st.global.u8 	[%rd34+10], %rs914;
	st.global.u8 	[%rd34+11], %rs913;
	st.global.u8 	[%rd34+12], %rs912;
	st.global.u8 	[%rd34+13], %rs911;
	st.global.u8 	[%rd34+14], %rs910;
	st.global.u8 	[%rd34+15], %rs909;
	st.global.u8 	[%rd34+16], %rs940;
	st.global.u8 	[%rd34+17], %rs939;
	st.global.u8 	[%rd34+18], %rs938;
	st.global.u8 	[%rd34+19], %rs937;
	st.global.u8 	[%rd34+20], %rs936;
	st.global.u8 	[%rd34+21], %rs935;
	st.global.u8 	[%rd34+22], %rs934;
	st.global.u8 	[%rd34+23], %rs933;
	st.global.u8 	[%rd34+24], %rs932;
	st.global.u8 	[%rd34+25], %rs931;
	st.global.u8 	[%rd34+26], %rs930;
	st.global.u8 	[%rd34+27], %rs929;
	st.global.u8 	[%rd34+28], %rs928;
	st.global.u8 	[%rd34+29], %rs927;
	st.global.u8 	[%rd34+30], %rs926;
	st.global.u8 	[%rd34+31], %rs925;
	st.global.u8 	[%rd34+32], %rs956;
	st.global.u8 	[%rd34+33], %rs955;
	st.global.u8 	[%rd34+34], %rs954;
	st.global.u8 	[%rd34+35], %rs953;
	st.global.u8 	[%rd34+36], %rs952;
	st.global.u8 	[%rd34+37], %rs951;
	st.global.u8 	[%rd34+38], %rs950;
	st.global.u8 	[%rd34+39], %rs949;
	st.global.u8 	[%rd34+40], %rs948;
	st.global.u8 	[%rd34+41], %rs947;
	st.global.u8 	[%rd34+42], %rs946;
	st.global.u8 	[%rd34+43], %rs945;
	st.global.u8 	[%rd34+44], %rs944;
	st.global.u8 	[%rd34+45], %rs943;
	st.global.u8 	[%rd34+46], %rs942;
	st.global.u8 	[%rd34+47], %rs941;
	bra.uni 	$L__BB5_448;
$L__BB5_444:
	// begin inline asm
	mov.u32 %r586, %laneid;
	// end inline asm
	and.b32  	%r54, %r51, 992;
	add.s32 	%r587, %r586, %r54;
	mov.u32 	%r588, _ZZN3cub18CUB_300001_SM_10006detail10merge_sort26DeviceMergeSortMergeKernelINS2_10policy_hubIN6thrust24THRUST_300001_SM_1000_NS6detail15normal_iteratorINS6_10device_ptrI9KeyStringEEEEE9Policy600ESC_NS8_INS9_IlEEEESC_SG_jN4cuda3std3__44lessISA_EESA_lEEvbT2_T3_T4_PT6_PT7_T5_PSO_SO_NS1_7vsmem_tEE19static_temp_storage;
	mad.lo.s32 	%r589, %r587, 48, %r588;
	cvt.u32.u16 	%r590, %rs1283;
	cvt.u32.u16 	%r591, %rs1282;
	prmt.b32 	%r592, %r591, %r590, 0x3340U;
	cvt.u32.u16 	%r593, %rs1281;
	cvt.u32.u16 	%r594, %rs1280;
	prmt.b32 	%r595, %r594, %r593, 0x3340U;
	prmt.b32 	%r596, %r595, %r592, 0x5410U;
	cvt.u32.u16 	%r597, %rs1279;
	cvt.u32.u16 	%r598, %rs1278;
	prmt.b32 	%r599, %r598, %r597, 0x3340U;
	cvt.u32.u16 	%r600, %rs1277;
	cvt.u32.u16 	%r601, %rs1276;
	prmt.b32 	%r602, %r601, %r600, 0x3340U;
	prmt.b32 	%r603, %r602, %r599, 0x5410U;
	cvt.u32.u16 	%r604, %rs1275;
	cvt.u32.u16 	%r605, %rs1274;
	prmt.b32 	%r606, %r605, %r604, 0x3340U;
	cvt.u32.u16 	%r607, %rs1273;
	cvt.u32.u16 	%r608, %rs1272;
	prmt.b32 	%r609, %r608, %r607, 0x3340U;
	prmt.b32 	%r610, %r609, %r606, 0x5410U;
	cvt.u32.u16 	%r611, %rs1271;
	cvt.u32.u16 	%r612, %rs1270;
	prmt.b32 	%r613, %r612, %r611, 0x3340U;
	cvt.u32.u16 	%r614, %rs1269;
	cvt.u32.u16 	%r615, %rs1268;
	prmt.b32 	%r616, %r615, %r614, 0x3340U;
	prmt.b32 	%r617, %r616, %r613, 0x5410U;
	st.shared.v4.b32 	[%r589], {%r617, %r610, %r603, %r596};
	cvt.u32.u16 	%r618, %rs1299;
	cvt.u32.u16 	%r619, %rs1298;
	prmt.b32 	%r620, %r619, %r618, 0x3340U;
	cvt.u32.u16 	%r621, %rs1297;
	cvt.u32.u16 	%r622, %rs1296;
	prmt.b32 	%r623, %r622, %r621, 0x3340U;
	prmt.b32 	%r624, %r623, %r620, 0x5410U;
	cvt.u32.u16 	%r625, %rs1295;
	cvt.u32.u16 	%r626, %rs1294;
	prmt.b32 	%r627, %r626, %r625, 0x3340U;
	cvt.u32.u16 	%r628, %rs1293;
	cvt.u32.u16 	%r629, %rs1292;
	prmt.b32 	%r630, %r629, %r628, 0x3340U;
	prmt.b32 	%r631, %r630, %r627, 0x5410U;
	cvt.u32.u16 	%r632, %rs1291;
	cvt.u32.u16 	%r633, %rs1290;
	prmt.b32 	%r634, %r633, %r632, 0x3340U;
	cvt.u32.u16 	%r635, %rs1289;
	cvt.u32.u16 	%r636, %rs1288;
	prmt.b32 	%r637, %r636, %r635, 0x3340U;
	prmt.b32 	%r638, %r637, %r634, 0x5410U;
	cvt.u32.u16 	%r639, %rs1287;
	cvt.u32.u16 	%r640, %rs1286;
	prmt.b32 	%r641, %r640, %r639, 0x3340U;
	cvt.u32.u16 	%r642, %rs1285;
	cvt.u32.u16 	%r643, %rs1284;
	prmt.b32 	%r644, %r643, %r642, 0x3340U;
	prmt.b32 	%r645, %r644, %r641, 0x5410U;
	st.shared.v4.b32 	[%r589+16], {%r645, %r638, %r631, %r624};
	cvt.u32.u16 	%r646, %rs1315;
	cvt.u32.u16 	%r647, %rs1314;
	prmt.b32 	%r648, %r647, %r646, 0x3340U;
	cvt.u32.u16 	%r649, %rs1313;
	cvt.u32.u16 	%r650, %rs1312;
	prmt.b32 	%r651, %r650, %r649, 0x3340U;
	prmt.b32 	%r652, %r651, %r648, 0x5410U;
	cvt.u32.u16 	%r653, %rs1311;
	cvt.u32.u16 	%r654, %rs1310;
	prmt.b32 	%r655, %r654, %r653, 0x3340U;
	cvt.u32.u16 	%r656, %rs1309;
	cvt.u32.u16 	%r657, %rs1308;
	prmt.b32 	%r658, %r657, %r656, 0x3340U;
	prmt.b32 	%r659, %r658, %r655, 0x5410U;
	cvt.u32.u16 	%r660, %rs1307;
	cvt.u32.u16 	%r661, %rs1306;
	prmt.b32 	%r662, %r661, %r660, 0x3340U;
	cvt.u32.u16 	%r663, %rs1305;
	cvt.u32.u16 	%r664, %rs1304;
	prmt.b32 	%r665, %r664, %r663, 0x3340U;
	prmt.b32 	%r666, %r665, %r662, 0x5410U;
	cvt.u32.u16 	%r667, %rs1303;
	cvt.u32.u16 	%r668, %rs1302;
	prmt.b32 	%r669, %r668, %r667, 0x3340U;
	cvt.u32.u16 	%r670, %rs1301;
	cvt.u32.u16 	%r671, %rs1300;
	prmt.b32 	%r672, %r671, %r670, 0x3340U;
	prmt.b32 	%r673, %r672, %r669, 0x5410U;
	st.shared.v4.b32 	[%r589+32], {%r673, %r666, %r659, %r652};
	bar.warp.sync 	-1;
	ld.shared.v4.b32 	{%r674, %r675, %r676, %r677}, [%r589];
	bfe.u32 	%r678, %r677, 24, 8;
	cvt.u16.u32 	%rs957, %r678;
	bfe.u32 	%r679, %r677, 16, 8;
	cvt.u16.u32 	%rs958, %r679;
	bfe.u32 	%r680, %r677, 8, 8;
	cvt.u16.u32 	%rs959, %r680;
	bfe.u32 	%r681, %r677, 0, 8;
	cvt.u16.u32 	%rs960, %r681;
	bfe.u32 	%r682, %r676, 24, 8;
	cvt.u16.u32 	%rs961, %r682;
	bfe.u32 	%r683, %r676, 16, 8;
	cvt.u16.u32 	%rs962, %r683;
	bfe.u32 	%r684, %r676, 8, 8;
	cvt.u16.u32 	%rs963, %r684;
	bfe.u32 	%r685, %r676, 0, 8;
	cvt.u16.u32 	%rs964, %r685;
	bfe.u32 	%r686, %r675, 24, 8;
	cvt.u16.u32 	%rs965, %r686;
	bfe.u32 	%r687, %r675, 16, 8;
	cvt.u16.u32 	%rs966, %r687;
	bfe.u32 	%r688, %r675, 8, 8;
	cvt.u16.u32 	%rs967, %r688;
	bfe.u32 	%r689, %r675, 0, 8;
	cvt.u16.u32 	%rs968, %r689;
	bfe.u32 	%r690, %r674, 24, 8;
	cvt.u16.u32 	%rs969, %r690;
	bfe.u32 	%r691, %r674, 16, 8;
	cvt.u16.u32 	%rs970, %r691;
	bfe.u32 	%r692, %r674, 8, 8;
	cvt.u16.u32 	%rs971, %r692;
	bfe.u32 	%r693, %r674, 0, 8;
	cvt.u16.u32 	%rs972, %r693;
	ld.shared.v4.b32 	{%r694, %r695, %r696, %r697}, [%r589+16];
	bfe.u32 	%r698, %r697, 24, 8;
	cvt.u16.u32 	%rs973, %r698;
	bfe.u32 	%r699, %r697, 16, 8;
	cvt.u16.u32 	%rs974, %r699;
	bfe.u32 	%r700, %r697, 8, 8;
	cvt.u16.u32 	%rs975, %r700;
	bfe.u32 	%r701, %r697, 0, 8;
	cvt.u16.u32 	%rs976, %r701;
	bfe.u32 	%r702, %r696, 24, 8;
	cvt.u16.u32 	%rs977, %r702;
	bfe.u32 	%r703, %r696, 16, 8;
	cvt.u16.u32 	%rs978, %r703;
	bfe.u32 	%r704, %r696, 8, 8;
	cvt.u16.u32 	%rs979, %r704;
	bfe.u32 	%r705, %r696, 0, 8;
	cvt.u16.u32 	%rs980, %r705;
	bfe.u32 	%r706, %r695, 24, 8;
	cvt.u16.u32 	%rs981, %r706;
	bfe.u32 	%r707, %r695, 16, 8;
	cvt.u16.u32 	%rs982, %r707;
	bfe.u32 	%r708, %r695, 8, 8;
	cvt.u16.u32 	%rs983, %r708;
	bfe.u32 	%r709, %r695, 0, 8;
	cvt.u16.u32 	%rs984, %r709;
	bfe.u32 	%r710, %r694, 24, 8;
	cvt.u16.u32 	%rs985, %r710;
	bfe.u32 	%r711, %r694, 16, 8;
	cvt.u16.u32 	%rs986, %r711;
	bfe.u32 	%r712, %r694, 8, 8;
	cvt.u16.u32 	%rs987, %r712;
	bfe.u32 	%r713, %r694, 0, 8;
	cvt.u16.u32 	%rs988, %r713;
	ld.shared.v4.b32 	{%r714, %r715, %r716, %r717}, [%r589+32];
	bfe.u32 	%r718, %r717, 24, 8;
	cvt.u16.u32 	%rs989, %r718;
	bfe.u32 	%r719, %r717, 16, 8;
	cvt.u16.u32 	%rs990, %r719;
	bfe.u32 	%r720, %r717, 8, 8;
	cvt.u16.u32 	%rs991, %r720;
	bfe.u32 	%r721, %r717, 0, 8;
	cvt.u16.u32 	%rs992, %r721;
	bfe.u32 	%r722, %r716, 24, 8;
	cvt.u16.u32 	%rs993, %r722;
	bfe.u32 	%r723, %r716, 16, 8;
	cvt.u16.u32 	%rs994, %r723;
	bfe.u32 	%r724, %r716, 8, 8;
	cvt.u16.u32 	%rs995, %r724;
	bfe.u32 	%r725, %r716, 0, 8;
	cvt.u16.u32 	%rs996, %r725;
	bfe.u32 	%r726, %r715, 24, 8;
	cvt.u16.u32 	%rs997, %r726;
	bfe.u32 	%r727, %r715, 16, 8;
	cvt.u16.u32 	%rs998, %r727;
	bfe.u32 	%r728, %r715, 8, 8;
	cvt.u16.u32 	%rs999, %r728;
	bfe.u32 	%r729, %r715, 0, 8;
	cvt.u16.u32 	%rs1000, %r729;
	bfe.u32 	%r730, %r714, 24, 8;
	cvt.u16.u32 	%rs1001, %r730;
	bfe.u32 	%r731, %r714, 16, 8;
	cvt.u16.u32 	%rs1002, %r731;
	bfe.u32 	%r732, %r714, 8, 8;
	cvt.u16.u32 	%rs1003, %r732;
	bfe.u32 	%r733, %r714, 0, 8;
	cvt.u16.u32 	%rs1004, %r733;
	setp.ne.s32 	%p331, %r51, 0;
	@%p331 bra 	$L__BB5_446;
	st.volatile.shared.u32 	[_ZZN3cub18CUB_300001_SM_10006detail10merge_sort26DeviceMergeSortMergeKernelINS2_10policy_hubIN6thrust24THRUST_300001_SM_1000_NS6detail15normal_iteratorINS6_10device_ptrI9KeyStringEEEEE9Policy600ESC_NS8_INS9_IlEEEESC_SG_jN4cuda3std3__44lessISA_EESA_lEEvbT2_T3_T4_PT6_PT7_T5_PSO_SO_NS1_7vsmem_tEE19static_temp_storage+12288], %r35;
$L__BB5_446:
	bar.sync 	0;
	ld.volatile.shared.u32 	%r734, [_ZZN3cub18CUB_300001_SM_10006detail10merge_sort26DeviceMergeSortMergeKernelINS2_10policy_hubIN6thrust24THRUST_300001_SM_1000_NS6detail15normal_iteratorINS6_10device_ptrI9KeyStringEEEEE9Policy600ESC_NS8_INS9_IlEEEESC_SG_jN4cuda3std3__44lessISA_EESA_lEEvbT2_T3_T4_PT6_PT7_T5_PSO_SO_NS1_7vsmem_tEE19static_temp_storage+12288];
	and.b32  	%r735, %r51, 31;
	cvt.u64.u32 	%rd207, %r54;
	cvt.u64.u32 	%rd208, %r52;
	add.s64 	%rd209, %rd208, %rd207;
	cvt.u64.u32 	%rd210, %r735;
	add.s64 	%rd211, %rd209, %rd210;
	mad.lo.s64 	%rd35, %rd211, 48, %rd2;
	add.s32 	%r736, %r54, %r735;
	setp.ge.s32 	%p332, %r736, %r734;
	@%p332 bra 	$L__BB5_448;
	st.global.u8 	[%rd35], %rs972;
	st.global.u8 	[%rd35+1], %rs971;
	st.global.u8 	[%rd35+2], %rs970;
	st.global.u8 	[%rd35+3], %rs969;
	st.global.u8 	[%rd35+4], %rs968;
	st.global.u8 	[%rd35+5], %rs967;
	st.global.u8 	[%rd35+6], %rs966;
	st.global.u8 	[%rd35+7], %rs965;
	st.global.u8 	[%rd35+8], %rs964;
	st.global.u8 	[%rd35+9], %rs963;
	st.global.u8 	[%rd35+10], %rs962;
	st.global.u8 	[%rd35+11], %rs961;
	st.global.u8 	[%rd35+12], %rs960;
	st.global.u8 	[%rd35+13], %rs959;
	st.global.u8 	[%rd35+14], %rs958;
	st.global.u8 	[%rd35+15], %rs957;
	st.global.u8 	[%rd35+16], %rs988;
	st.global.u8 	[%rd35+17], %rs987;
	st.global.u8 	[%rd35+18], %rs986;
	st.global.u8 	[%rd35+19], %rs985;
	st.global.u8 	[%rd35+20], %rs984;
	st.global.u8 	[%rd35+21], %rs983;
	st.global.u8 	[%rd35+22], %rs982;
	st.global.u8 	[%rd35+23], %rs981;
	st.global.u8 	[%rd35+24], %rs980;
	st.global.u8 	[%rd35+25], %rs979;
	st.global.u8 	[%rd35+26], %rs978;
	st.global.u8 	[%rd35+27], %rs977;
	st.global.u8 	[%rd35+28], %rs976;
	st.global.u8 	[%rd35+29], %rs975;
	st.global.u8 	[%rd35+30], %rs974;
	st.global.u8 	[%rd35+31], %rs973;
	st.global.u8 	[%rd35+32], %rs1004;
	st.global.u8 	[%rd35+33], %rs1003;
	st.global.u8 	[%rd35+34], %rs1002;
	st.global.u8 	[%rd35+35], %rs1001;
	st.global.u8 	[%rd35+36], %rs1000;
	st.global.u8 	[%rd35+37], %rs999;
	st.global.u8 	[%rd35+38], %rs998;
	st.global.u8 	[%rd35+39], %rs997;
	st.global.u8 	[%rd35+40], %rs996;
	st.global.u8 	[%rd35+41], %rs995;
	st.global.u8 	[%rd35+42], %rs994;
	st.global.u8 	[%rd35+43], %rs993;
	st.global.u8 	[%rd35+44], %rs992;
	st.global.u8 	[%rd35+45], %rs991;
	st.global.u8 	[%rd35+46], %rs990;
	st.global.u8 	[%rd35+47], %rs989;
$L__BB5_448:
	ld.param.s8 	%rs1111, [_ZN3cub18CUB_300001_SM_10006detail10merge_sort26DeviceMergeSortMergeKernelINS2_10policy_hubIN6thrust24THRUST_300001_SM_1000_NS6detail15normal_iteratorINS6_10device_ptrI9KeyStringEEEEE9Policy600ESC_NS8_INS9_IlEEEESC_SG_jN4cuda3std3__44lessISA_EESA_lEEvbT2_T3_T4_PT6_PT7_T5_PSO_SO_NS1_7vsmem_tE_param_0];
	setp.eq.s16 	%p333, %rs1111, 0;
	bar.sync 	0;
	mov.u32 	%r737, _ZZN3cub18CUB_300001_SM_10006detail10merge_sort26DeviceMergeSortMergeKernelINS2_10policy_hubIN6thrust24THRUST_300001_SM_1000_NS6detail15normal_iteratorINS6_10device_ptrI9KeyStringEEEEE9Policy600ESC_NS8_INS9_IlEEEESC_SG_jN4cuda3std3__44lessISA_EESA_lEEvbT2_T3_T4_PT6_PT7_T5_PSO_SO_NS1_7vsmem_tEE19static_temp_storage;
	mad.lo.s32 	%r738, %r51, 48, %r737;
	mad.lo.s32 	%r739, %r51, -40, %r738;
	st.shared.u64 	[%r739], %rd414;
	bar.sync 	0;
	shl.b32 	%r740, %r1455, 3;
	add.s32 	%r741, %r737, %r740;
	ld.shared.u64 	%rd36, [%r741];
	bar.sync 	0;
	@%p333 bra 	$L__BB5_453;
	// begin inline asm
	mov.u32 %r742, %laneid;
	// end inline asm
	and.b32  	%r55, %r51, 992;
	add.s32 	%r743, %r742, %r55;
	shl.b32 	%r744, %r743, 3;
	add.s32 	%r746, %r737, %r744;
	st.shared.u64 	[%r746], %rd36;
	bar.warp.sync 	-1;
	ld.shared.u64 	%rd37, [%r746];
	setp.ne.s32 	%p334, %r51, 0;
	@%p334 bra 	$L__BB5_451;
	st.volatile.shared.u32 	[_ZZN3cub18CUB_300001_SM_10006detail10merge_sort26DeviceMergeSortMergeKernelINS2_10policy_hubIN6thrust24THRUST_300001_SM_1000_NS6detail15normal_iteratorINS6_10device_ptrI9KeyStringEEEEE9Policy600ESC_NS8_INS9_IlEEEESC_SG_jN4cuda3std3__44lessISA_EESA_lEEvbT2_T3_T4_PT6_PT7_T5_PSO_SO_NS1_7vsmem_tEE19static_temp_storage+2048], %r28;
$L__BB5_451:
	ld.param.u64 	%rd410, [_ZN3cub18CUB_300001_SM_10006detail10merge_sort26DeviceMergeSortMergeKernelINS2_10policy_hubIN6thrust24THRUST_300001_SM_1000_NS6detail15normal_iteratorINS6_10device_ptrI9KeyStringEEEEE9Policy600ESC_NS8_INS9_IlEEEESC_SG_jN4cuda3std3__44lessISA_EESA_lEEvbT2_T3_T4_PT6_PT7_T5_PSO_SO_NS1_7vsmem_tE_param_5];
	bar.sync 	0;
	ld.volatile.shared.u32 	%r747, [_ZZN3cub18CUB_300001_SM_10006detail10merge_sort26DeviceMergeSortMergeKernelINS2_10policy_hubIN6thrust24THRUST_300001_SM_1000_NS6detail15normal_iteratorINS6_10device_ptrI9KeyStringEEEEE9Policy600ESC_NS8_INS9_IlEEEESC_SG_jN4cuda3std3__44lessISA_EESA_lEEvbT2_T3_T4_PT6_PT7_T5_PSO_SO_NS1_7vsmem_tEE19static_temp_storage+2048];
	and.b32  	%r748, %r51, 31;
	add.s32 	%r749, %r55, %r748;
	cvt.u64.u32 	%rd212, %r749;
	cvt.u64.u32 	%rd213, %r52;
	add.s64 	%rd214, %rd212, %rd213;
	cvta.to.global.u64 	%rd215, %rd410;
	shl.b64 	%rd216, %rd214, 3;
	add.s64 	%rd38, %rd215, %rd216;
	setp.ge.s32 	%p335, %r749, %r747;
	@%p335 bra 	$L__BB5_457;
	st.global.u64 	[%rd38], %rd37;
	bra.uni 	$L__BB5_457;
$L__BB5_453:
	// begin inline asm
	mov.u32 %r750, %laneid;
	// end inline asm
	and.b32  	%r56, %r51, 992;
	add.s32 	%r751, %r750, %r56;
	shl.b32 	%r752, %r751, 3;
	add.s32 	%r754, %r737, %r752;
	st.shared.u64 	[%r754], %rd36;
	bar.warp.sync 	-1;
	ld.shared.u64 	%rd39, [%r754];
	setp.ne.s32 	%p336, %r51, 0;
	@%p336 bra 	$L__BB5_455;
	st.volatile.shared.u32 	[_ZZN3cub18CUB_300001_SM_10006detail10merge_sort26DeviceMergeSortMergeKernelINS2_10policy_hubIN6thrust24THRUST_300001_SM_1000_NS6detail15normal_iteratorINS6_10device_ptrI9KeyStringEEEEE9Policy600ESC_NS8_INS9_IlEEEESC_SG_jN4cuda3std3__44lessISA_EESA_lEEvbT2_T3_T4_PT6_PT7_T5_PSO_SO_NS1_7vsmem_tEE19static_temp_storage+2048], %r28;
$L__BB5_455:
	bar.sync 	0;
	ld.volatile.shared.u32 	%r755, [_ZZN3cub18CUB_300001_SM_10006detail10merge_sort26DeviceMergeSortMergeKernelINS2_10policy_hubIN6thrust24THRUST_300001_SM_1000_NS6detail15normal_iteratorINS6_10device_ptrI9KeyStringEEEEE9Policy600ESC_NS8_INS9_IlEEEESC_SG_jN4cuda3std3__44lessISA_EESA_lEEvbT2_T3_T4_PT6_PT7_T5_PSO_SO_NS1_7vsmem_tEE19static_temp_storage+2048];
	and.b32  	%r756, %r51, 31;
	cvt.u64.u32 	%rd217, %r56;
	cvt.u64.u32 	%rd218, %r52;
	add.s64 	%rd219, %rd218, %rd217;
	cvt.u64.u32 	%rd220, %r756;
	add.s64 	%rd221, %rd219, %rd220;
	shl.b64 	%rd222, %rd221, 3;
	add.s64 	%rd40, %rd3, %rd222;
	add.s32 	%r757, %r56, %r756;
	setp.ge.s32 	%p337, %r757, %r755;
	@%p337 bra 	$L__BB5_457;
	st.global.u64 	[%rd40], %rd39;
$L__BB5_457:
	ret;

}
	// .globl	_ZN3cub18CUB_300001_SM_10006detail10merge_sort30DeviceMergeSortBlockSortKernelINS2_10policy_hubIN6thrust24THRUST_300001_SM_1000_NS6detail15normal_iteratorINS6_10device_ptrI9KeyStringEEEEE9Policy600ESC_NS8_INS9_IlEEEESC_SG_mN4cuda3std3__44lessISA_EESA_lEEvbT0_T1_T2_T3_T4_PT6_PT7_T5_NS1_7vsmem_tE
.visible .entry _ZN3cub18CUB_300001_SM_10006detail10merge_sort30DeviceMergeSortBlockSortKernelINS2_10policy_hubIN6thrust24THRUST_300001_SM_1000_NS6detail15normal_iteratorINS6_10device_ptrI9KeyStringEEEEE9Policy600ESC_NS8_INS9_IlEEEESC_SG_mN4cuda3std3__44lessISA_EESA_lEEvbT0_T1_T2_T3_T4_PT6_PT7_T5_NS1_7vsmem_tE(
	.param .u8 _ZN3cub18CUB_300001_SM_10006detail10merge_sort30DeviceMergeSortBlockSortKernelINS2_10policy_hubIN6thrust24THRUST_300001_SM_1000_NS6detail15normal_iteratorINS6_10device_ptrI9KeyStringEEEEE9Policy600ESC_NS8_INS9_IlEEEESC_SG_mN4cuda3std3__44lessISA_EESA_lEEvbT0_T1_T2_T3_T4_PT6_PT7_T5_NS1_7vsmem_tE_param_0,
	.param .align 8 .b8 _ZN3cub18CUB_300001_SM_10006detail10merge_sort30DeviceMergeSortBlockSortKernelINS2_10policy_hubIN6thrust24THRUST_300001_SM_1000_NS6detail15normal_iteratorINS6_10device_ptrI9KeyStringEEEEE9Policy600ESC_NS8_INS9_IlEEEESC_SG_mN4cuda3std3__44lessISA_EESA_lEEvbT0_T1_T2_T3_T4_PT6_PT7_T5_NS1_7vsmem_tE_param_1[8],
	.param .align 8 .b8 _ZN3cub18CUB_300001_SM_10006detail10merge_sort30DeviceMergeSortBlockSortKernelINS2_10policy_hubIN6thrust24THRUST_300001_SM_1000_NS6detail15normal_iteratorINS6_10device_ptrI9KeyStringEEEEE9Policy600ESC_NS8_INS9_IlEEEESC_SG_mN4cuda3std3__44lessISA_EESA_lEEvbT0_T1_T2_T3_T4_PT6_PT7_T5_NS1_7vsmem_tE_param_2[8],
	.param .align 8 .b8 _ZN3cub18CUB_300001_SM_10006detail10merge_sort30DeviceMergeSortBlockSortKernelINS2_10policy_hubIN6thrust24THRUST_300001_SM_1000_NS6detail15normal_iteratorINS6_10device_ptrI9KeyStringEEEEE9Policy600ESC_NS8_INS9_IlEEEESC_SG_mN4cuda3std3__44lessISA_EESA_lEEvbT0_T1_T2_T3_T4_PT6_PT7_T5_NS1_7vsmem_tE_param_3[8],
	.param .align 8 .b8 _ZN3cub18CUB_300001_SM_10006detail10merge_sort30DeviceMergeSortBlockSortKernelINS2_10policy_hubIN6thrust24THRUST_300001_SM_1000_NS6detail15normal_iteratorINS6_10device_ptrI9KeyStringEEEEE9Policy600ESC_NS8_INS9_IlEEEESC_SG_mN4cuda3std3__44lessISA_EESA_lEEvbT0_T1_T2_T3_T4_PT6_PT7_T5_NS1_7vsmem_tE_param_4[8],
	.param .u64 _ZN3cub18CUB_300001_SM_10006detail10merge_sort30DeviceMergeSortBlockSortKernelINS2_10policy_hubIN6thrust24THRUST_300001_SM_1000_NS6detail15normal_iteratorINS6_10device_ptrI9KeyStringEEEEE9Policy600ESC_NS8_INS9_IlEEEESC_SG_mN4cuda3std3__44lessISA_EESA_lEEvbT0_T1_T2_T3_T4_PT6_PT7_T5_NS1_7vsmem_tE_param_5,
	.param .u64 .ptr .align 1 _ZN3cub18CUB_300001_SM_10006detail10merge_sort30DeviceMergeSortBlockSortKernelINS2_10policy_hubIN6thrust24THRUST_300001_SM_1000_NS6detail15normal_iteratorINS6_10device_ptrI9KeyStringEEEEE9Policy600ESC_NS8_INS9_IlEEEESC_SG_mN4cuda3std3__44lessISA_EESA_lEEvbT0_T1_T2_T3_T4_PT6_PT7_T5_NS1_7vsmem_tE_param_6,
	.param .u64 .ptr .align 1 _ZN3cub18CUB_300001_SM_10006detail10merge_sort30DeviceMergeSortBlockSortKernelINS2_10policy_hubIN6thrust24THRUST_300001_SM_1000_NS6detail15normal_iteratorINS6_10device_ptrI9KeyStringEEEEE9Policy600ESC_NS8_INS9_IlEEEESC_SG_mN4cuda3std3__44lessISA_EESA_lEEvbT0_T1_T2_T3_T4_PT6_PT7_T5_NS1_7vsmem_tE_param_7,
	.param .align 1 .b8 _ZN3cub18CUB_300001_SM_10006detail10merge_sort30DeviceMergeSortBlockSortKernelINS2_10policy_hubIN6thrust24THRUST_300001_SM_1000_NS6detail15normal_iteratorINS6_10device_ptrI9KeyStringEEEEE9Policy600ESC_NS8_INS9_IlEEEESC_SG_mN4cuda3std3__44lessISA_EESA_lEEvbT0_T1_T2_T3_T4_PT6_PT7_T5_NS1_7vsmem_tE_param_8[1],
	.param .align 8 .b8 _ZN3cub18CUB_300001_SM_10006detail10merge_sort30DeviceMergeSortBlockSortKernelINS2_10policy_hubIN6thrust24THRUST_300001_SM_1000_NS6detail15normal_iteratorINS6_10device_ptrI9KeyStringEEEEE9Policy600ESC_NS8_INS9_IlEEEESC_SG_mN4cuda3std3__44lessISA_EESA_lEEvbT0_T1_T2_T3_T4_PT6_PT7_T5_NS1_7vsmem_tE_param_9[8]
)
.maxntid 256
{
	.local .align 1 .b8 	__local_depot6[96];
	.reg .b64 	%SP;
	.reg .b64 	%SPL;
	.reg .pred 	%p<644>;
	.reg .b16 	%rs<1212>;
	.reg .b32 	%r<1679>;
	.reg .b64 	%rd<110>;
	// demoted variable
	.shared .align 16 .b8 _ZZN3cub18CUB_300001_SM_10006detail10merge_sort30DeviceMergeSortBlockSortKernelINS2_10policy_hubIN6thrust24THRUST_300001_SM_1000_NS6detail15normal_iteratorINS6_10device_ptrI9KeyStringEEEEE9Policy600ESC_NS8_INS9_IlEEEESC_SG_mN4cuda3std3__44lessISA_EESA_lEEvbT0_T1_T2_T3_T4_PT6_PT7_T5_NS1_7vsmem_tEE19static_temp_storage[12336];
	mov.u64 	%SPL, __local_depot6;
	ld.param.u64 	%rd48, [_ZN3cub18CUB_300001_SM_10006detail10merge_sort30DeviceMergeSortBlockSortKernelINS2_10policy_hubIN6thrust24THRUST_300001_SM_1000_NS6detail15normal_iteratorINS6_10device_ptrI9KeyStringEEEEE9Policy600ESC_NS8_INS9_IlEEEESC_SG_mN4cuda3std3__44lessISA_EESA_lEEvbT0_T1_T2_T3_T4_PT6_PT7_T5_NS1_7vsmem_tE_param_4];
	ld.param.u64 	%rd49, [_ZN3cub18CUB_300001_SM_10006detail10merge_sort30DeviceMergeSortBlockSortKernelINS2_10policy_hubIN6thrust24THRUST_300001_SM_1000_NS6detail15normal_iteratorINS6_10device_ptrI9KeyStringEEEEE9Policy600ESC_NS8_INS9_IlEEEESC_SG_mN4cuda3std3__44lessISA_EESA_lEEvbT0_T1_T2_T3_T4_PT6_PT7_T5_NS1_7vsmem_tE_param_3];
	ld.param.u64 	%rd50, [_ZN3cub18CUB_300001_SM_10006detail10merge_sort30DeviceMergeSortBlockSortKernelINS2_10policy_hubIN6thrust24THRUST_300001_SM_1000_NS6detail15normal_iteratorINS6_10device_ptrI9KeyStringEEEEE9Policy600ESC_NS8_INS9_IlEEEESC_SG_mN4cuda3std3__44lessISA_EESA_lEEvbT0_T1_T2_T3_T4_PT6_PT7_T5_NS1_7vsmem_tE_param_2];
	ld.param.u64 	%rd51, [_ZN3cub18CUB_300001_SM_10006detail10merge_sort30DeviceMergeSortBlockSortKernelINS2_10policy_hubIN6thrust24THRUST_300001_SM_1000_NS6detail15normal_iteratorINS6_10device_ptrI9KeyStringEEEEE9Policy600ESC_NS8_INS9_IlEEEESC_SG_mN4cuda3std3__44lessISA_EESA_lEEvbT0_T1_T2_T3_T4_PT6_PT7_T5_NS1_7vsmem_tE_param_1];
	ld.param.u64 	%rd45, [_ZN3cub18CUB_300001_SM_10006detail10merge_sort30DeviceMergeSortBlockSortKernelINS2_10policy_hubIN6thrust24THRUST_300001_SM_1000_NS6detail15normal_iteratorINS6_10device_ptrI9KeyStringEEEEE9Policy600ESC_NS8_INS9_IlEEEESC_SG_mN4cuda3std3__44lessISA_EESA_lEEvbT0_T1_T2_T3_T4_PT6_PT7_T5_NS1_7vsmem_tE_param_5];
	cvta.to.global.u64 	%rd1, %rd51;
	cvta.to.global.u64 	%rd2, %rd50;
	cvta.to.global.u64 	%rd3, %rd49;
	cvta.to.global.u64 	%rd4, %rd48;
	mov.u32 	%r52, %ctaid.x;
	cvt.u64.u32 	%rd52, %r52;
	mov.u32 	%r53, %nctaid.x;
	cvt.u64.u32 	%rd53, %r53;
	mul.wide.u32 	%rd5, %r52, 256;
	add.s64 	%rd54, %rd53, -1;
	setp.le.u64 	%p5, %rd54, %rd52;
	@%p5 bra 	$L__BB6_206;
	// begin inline asm
	griddepcontrol.wait;
	// end inline asm
	mov.u32 	%r863, %tid.x;
	and.b32  	%r864, %r863, 992;
	cvt.u64.u32 	%rd76, %r863;
	add.s64 	%rd6, %rd5, %rd76;
	shl.b64 	%rd77, %rd6, 3;
	add.s64 	%rd78, %rd2, %rd77;
	ld.global.u64 	%rd79, [%rd78];
	// begin inline asm
	mov.u32 %r861, %laneid;
	// end inline asm
	add.s32 	%r865, %r861, %r864;
	shl.b32 	%r866, %r865, 3;
	mov.u32 	%r867, _ZZN3cub18CUB_300001_SM_10006detail10merge_sort30DeviceMergeSortBlockSortKernelINS2_10policy_hubIN6thrust24THRUST_300001_SM_1000_NS6detail15normal_iteratorINS6_10device_ptrI9KeyStringEEEEE9Policy600ESC_NS8_INS9_IlEEEESC_SG_mN4cuda3std3__44lessISA_EESA_lEEvbT0_T1_T2_T3_T4_PT6_PT7_T5_NS1_7vsmem_tEE19static_temp_storage;
	add.s32 	%r1, %r867, %r866;
	st.shared.u64 	[%r1], %rd79;
	bar.warp.sync 	-1;
	ld.shared.u64 	%rd105, [%r1];
	bar.sync 	0;
	mad.lo.s64 	%rd80, %rd6, 48, %rd1;
	mad.lo.s32 	%r2, %r865, 40, %r1;
	ld.global.u8 	%r868, [%rd80+15];
	ld.global.u8 	%r869, [%rd80+14];
	prmt.b32 	%r870, %r869, %r868, 0x3340U;
	ld.global.u8 	%r871, [%rd80+13];
	ld.global.u8 	%r872, [%rd80+12];
	prmt.b32 	%r873, %r872, %r871, 0x3340U;
	prmt.b32 	%r874, %r873, %r870, 0x5410U;
	ld.global.u8 	%r875, [%rd80+11];
	ld.global.u8 	%r876, [%rd80+10];
	prmt.b32 	%r877, %r876, %r875, 0x3340U;
	ld.global.u8 	%r878, [%rd80+9];
	ld.global.u8 	%r879, [%rd80+8];
	prmt.b32 	%r880, %r879, %r878, 0x3340U;
	prmt.b32 	%r881, %r880, %r877, 0x5410U;
	ld.global.u8 	%r882, [%rd80+7];
	ld.global.u8 	%r883, [%rd80+6];
	prmt.b32 	%r884, %r883, %r882, 0x3340U;
	ld.global.u8 	%r885, [%rd80+5];
	ld.global.u8 	%r886, [%rd80+4];
	prmt.b32 	%r887, %r886, %r885, 0x3340U;
	prmt.b32 	%r888, %r887, %r884, 0x5410U;
	ld.global.u8 	%r889, [%rd80+3];
	ld.global.u8 	%r890, [%rd80+2];
	prmt.b32 	%r891, %r890, %r889, 0x3340U;
	ld.global.u8 	%r892, [%rd80+1];
	ld.global.u8 	%r893, [%rd80];
	prmt.b32 	%r894, %r893, %r892, 0x3340U;
	prmt.b32 	%r895, %r894, %r891, 0x5410U;
	ld.global.u8 	%r896, [%rd80+17];
	ld.global.u8 	%r897, [%rd80+16];
	ld.global.u8 	%r898, [%rd80+19];
	ld.global.u8 	%r899, [%rd80+18];
	ld.global.u8 	%r900, [%rd80+21];
	ld.global.u8 	%r901, [%rd80+20];
	ld.global.u8 	%r902, [%rd80+23];
	ld.global.u8 	%r903, [%rd80+22];
	ld.global.u8 	%r904, [%rd80+25];
	ld.global.u8 	%r905, [%rd80+24];
	ld.global.u8 	%r906, [%rd80+27];
	ld.global.u8 	%r907, [%rd80+26];
	ld.global.u8 	%r908, [%rd80+29];
	ld.global.u8 	%r909, [%rd80+28];
	ld.global.u8 	%r910, [%rd80+31];
	ld.global.u8 	%r911, [%rd80+30];
	ld.global.u8 	%r912, [%rd80+33];
	ld.global.u8 	%r913, [%rd80+32];
	ld.global.u8 	%r914, [%rd80+35];
	ld.global.u8 	%r915, [%rd80+34];
	ld.global.u8 	%r916, [%rd80+37];
	ld.global.u8 	%r917, [%rd80+36];
	ld.global.u8 	%r918, [%rd80+39];
	ld.global.u8 	%r919, [%rd80+38];
	ld.global.u8 	%r920, [%rd80+41];
	ld.global.u8 	%r921, [%rd80+40];
	ld.global.u8 	%r922, [%rd80+43];
	ld.global.u8 	%r923, [%rd80+42];
	ld.global.u8 	%r924, [%rd80+45];
	ld.global.u8 	%r925, [%rd80+44];
	ld.global.u8 	%r926, [%rd80+47];
	ld.global.u8 	%r927, [%rd80+46];
	st.shared.v4.b32 	[%r2], {%r895, %r888, %r881, %r874};
	prmt.b32 	%r928, %r911, %r910, 0x3340U;
	prmt.b32 	%r929, %r909, %r908, 0x3340U;
	prmt.b32 	%r930, %r929, %r928, 0x5410U;
	prmt.b32 	%r931, %r907, %r906, 0x3340U;
	prmt.b32 	%r932, %r905, %r904, 0x3340U;
	prmt.b32 	%r933, %r932, %r931, 0x5410U;
	prmt.b32 	%r934, %r903, %r902, 0x3340U;
	prmt.b32 	%r935, %r901, %r900, 0x3340U;
	prmt.b32 	%r936, %r935, %r934, 0x5410U;
	prmt.b32 	%r937, %r899, %r898, 0x3340U;
	prmt.b32 	%r938, %r897, %r896, 0x3340U;
	prmt.b32 	%r939, %r938, %r937, 0x5410U;
	st.shared.v4.b32 	[%r2+16], {%r939, %r936, %r933, %r930};
	prmt.b32 	%r940, %r927, %r926, 0x3340U;
	prmt.b32 	%r941, %r925, %r924, 0x3340U;
	prmt.b32 	%r942, %r941, %r940, 0x5410U;
	prmt.b32 	%r943, %r923, %r922, 0x3340U;
	prmt.b32 	%r944, %r921, %r920, 0x3340U;
	prmt.b32 	%r945, %r944, %r943, 0x5410U;
	prmt.b32 	%r946, %r919, %r918, 0x3340U;
	prmt.b32 	%r947, %r917, %r916, 0x3340U;
	prmt.b32 	%r948, %r947, %r946, 0x5410U;
	prmt.b32 	%r949, %r915, %r914, 0x3340U;
	prmt.b32 	%r950, %r913, %r912, 0x3340U;
	prmt.b32 	%r951, %r950, %r949, 0x5410U;
	st.shared.v4.b32 	[%r2+32], {%r951, %r948, %r945, %r942};
	bar.warp.sync 	-1;
	ld.shared.v4.b32 	{%r952, %r953, %r954, %r955}, [%r2];
	bfe.u32 	%r956, %r952, 0, 8;
	cvt.u16.u32 	%rs1016, %r956;
	bfe.u32 	%r957, %r952, 8, 8;
	cvt.u16.u32 	%rs1017, %r957;
	bfe.u32 	%r958, %r952, 16, 8;
	cvt.u16.u32 	%rs1018, %r958;
	bfe.u32 	%r959, %r952, 24, 8;
	cvt.u16.u32 	%rs1019, %r959;
	bfe.u32 	%r960, %r953, 0, 8;
	cvt.u16.u32 	%rs1020, %r960;
	bfe.u32 	%r961, %r953, 8, 8;
	cvt.u16.u32 	%rs1021, %r961;
	bfe.u32 	%r962, %r953, 16, 8;
	cvt.u16.u32 	%rs1022, %r962;
	bfe.u32 	%r963, %r953, 24, 8;
	cvt.u16.u32 	%rs1023, %r963;
	bfe.u32 	%r964, %r954, 0, 8;
	cvt.u16.u32 	%rs1024, %r964;
	bfe.u32 	%r965, %r954, 8, 8;
	cvt.u16.u32 	%rs1025, %r965;
	bfe.u32 	%r966, %r954, 16, 8;
	cvt.u16.u32 	%rs1026, %r966;
	bfe.u32 	%r967, %r954, 24, 8;
	cvt.u16.u32 	%rs1027, %r967;
	bfe.u32 	%r968, %r955, 0, 8;
	cvt.u16.u32 	%rs1028, %r968;
	bfe.u32 	%r969, %r955, 8, 8;
	cvt.u16.u32 	%rs1029, %r969;
	bfe.u32 	%r970, %r955, 16, 8;
	cvt.u16.u32 	%rs1030, %r970;
	bfe.u32 	%r971, %r955, 24, 8;
	cvt.u16.u32 	%rs1031, %r971;
	ld.shared.v4.b32 	{%r972, %r973, %r974, %r975}, [%r2+16];
	bfe.u32 	%r976, %r972, 0, 8;
	cvt.u16.u32 	%rs1032, %r976;
	bfe.u32 	%r977, %r972, 8, 8;
	cvt.u16.u32 	%rs1033, %r977;
	bfe.u32 	%r978, %r972, 16, 8;
	cvt.u16.u32 	%rs1034, %r978;
	bfe.u32 	%r979, %r972, 24, 8;
	cvt.u16.u32 	%rs1035, %r979;
	bfe.u32 	%r980, %r973, 0, 8;
	cvt.u16.u32 	%rs1036, %r980;
	bfe.u32 	%r981, %r973, 8, 8;
	cvt.u16.u32 	%rs1037, %r981;
	bfe.u32 	%r982, %r973, 16, 8;
	cvt.u16.u32 	%rs1038, %r982;
	bfe.u32 	%r983, %r973, 24, 8;
	cvt.u16.u32 	%rs1039, %r983;
	bfe.u32 	%r984, %r974, 0, 8;
	cvt.u16.u32 	%rs1040, %r984;
	bfe.u32 	%r985, %r974, 8, 8;
	cvt.u16.u32 	%rs1041, %r985;
	bfe.u32 	%r986, %r974, 16, 8;
	cvt.u16.u32 	%rs1042, %r986;
	bfe.u32 	%r987, %r974, 24, 8;
	cvt.u16.u32 	%rs1043, %r987;
	bfe.u32 	%r988, %r975, 0, 8;
	cvt.u16.u32 	%rs1044, %r988;
	bfe.u32 	%r989, %r975, 8, 8;
	cvt.u16.u32 	%rs1045, %r989;
	bfe.u32 	%r990, %r975, 16, 8;
	cvt.u16.u32 	%rs1046, %r990;
	bfe.u32 	%r991, %r975, 24, 8;
	cvt.u16.u32 	%rs1047, %r991;
	ld.shared.v4.b32 	{%r992, %r993, %r994, %r995}, [%r2+32];
	bfe.u32 	%r996, %r992, 0, 8;
	cvt.u16.u32 	%rs1048, %r996;
	bfe.u32 	%r997, %r992, 8, 8;
	cvt.u16.u32 	%rs1049, %r997;
	bfe.u32 	%r998, %r992, 16, 8;
	cvt.u16.u32 	%rs1050, %r998;
	bfe.u32 	%r999, %r992, 24, 8;
	cvt.u16.u32 	%rs1051, %r999;
	bfe.u32 	%r1000, %r993, 0, 8;
	cvt.u16.u32 	%rs1052, %r1000;
	bfe.u32 	%r1001, %r993, 8, 8;
	cvt.u16.u32 	%rs1053, %r1001;
	bfe.u32 	%r1002, %r993, 16, 8;
	cvt.u16.u32 	%rs1054, %r1002;
	bfe.u32 	%r1003, %r993, 24, 8;
	cvt.u16.u32 	%rs1055, %r1003;
	bfe.u32 	%r1004, %r994, 0, 8;
	cvt.u16.u32 	%rs1056, %r1004;
	bfe.u32 	%r1005, %r994, 8, 8;
	cvt.u16.u32 	%rs1057, %r1005;
	bfe.u32 	%r1006, %r994, 16, 8;
	cvt.u16.u32 	%rs1058, %r1006;
	bfe.u32 	%r1007, %r994, 24, 8;
	cvt.u16.u32 	%rs1059, %r1007;
	bfe.u32 	%r1008, %r995, 0, 8;
	cvt.u16.u32 	%rs1060, %r1008;
	bfe.u32 	%r1009, %r995, 8, 8;
	cvt.u16.u32 	%rs1061, %r1009;
	bfe.u32 	%r1010, %r995, 16, 8;
	cvt.u16.u32 	%rs1062, %r1010;
	bfe.u32 	%r1011, %r995, 24, 8;
	cvt.u16.u32 	%rs1063, %r1011;
	bar.sync 	0;
	// begin inline asm
	griddepcontrol.launch_dependents;
	// end inline asm
	add.u64 	%rd8, %SPL, 0;
	add.u64 	%rd9, %SPL, 48;
	add.u64 	%rd10, %SPL, 0;
	add.u64 	%rd11, %SPL, 48;
	mov.b32 	%r1665, 2;
$L__BB6_2:
	mov.u32 	%r3, %r1665;
	shr.u32 	%r1012, %r3, 1;
	add.s32 	%r1013, %r3, -1;
	bar.sync 	0;
	mov.u32 	%r1014, %tid.x;
	mov.u32 	%r1015, _ZZN3cub18CUB_300001_SM_10006detail10merge_sort30DeviceMergeSortBlockSortKernelINS2_10policy_hubIN6thrust24THRUST_300001_SM_1000_NS6detail15normal_iteratorINS6_10device_ptrI9KeyStringEEEEE9Policy600ESC_NS8_INS9_IlEEEESC_SG_mN4cuda3std3__44lessISA_EESA_lEEvbT0_T1_T2_T3_T4_PT6_PT7_T5_NS1_7vsmem_tEE19static_temp_storage;
	mad.lo.s32 	%r1016, %r1014, 48, %r1015;
	cvt.u32.u16 	%r1017, %rs1031;
	cvt.u32.u16 	%r1018, %rs1030;
	prmt.b32 	%r1019, %r1018, %r1017, 0x3340U;
	cvt.u32.u16 	%r1020, %rs1029;
	cvt.u32.u16 	%r1021, %rs1028;
	prmt.b32 	%r1022, %r1021, %r1020, 0x3340U;
	prmt.b32 	%r1023, %r1022, %r1019, 0x5410U;
	cvt.u32.u16 	%r1024, %rs1027;
	cvt.u32.u16 	%r1025, %rs1026;
	prmt.b32 	%r1026, %r1025, %r1024, 0x3340U;
	cvt.u32.u16 	%r1027, %rs1025;
	cvt.u32.u16 	%r1028, %rs1024;
	prmt.b32 	%r1029, %r1028, %r1027, 0x3340U;
	prmt.b32 	%r1030, %r1029, %r1026, 0x5410U;
	cvt.u32.u16 	%r1031, %rs1023;
	cvt.u32.u16 	%r1032, %rs1022;
	prmt.b32 	%r1033, %r1032, %r1031, 0x3340U;
	cvt.u32.u16 	%r1034, %rs1021;
	cvt.u32.u16 	%r1035, %rs1020;
	prmt.b32 	%r1036, %r1035, %r1034, 0x3340U;
	prmt.b32 	%r1037, %r1036, %r1033, 0x5410U;
	cvt.u32.u16 	%r1038, %rs1019;
	cvt.u32.u16 	%r1039, %rs1018;
	prmt.b32 	%r1040, %r1039, %r1038, 0x3340U;
	cvt.u32.u16 	%r1041, %rs1017;
	cvt.u32.u16 	%r1042, %rs1016;
	prmt.b32 	%r1043, %r1042, %r1041, 0x3340U;
	prmt.b32 	%r1044, %r1043, %r1040, 0x5410U;
	st.shared.v4.b32 	[%r1016], {%r1044, %r1037, %r1030, %r1023};
	cvt.u32.u16 	%r1045, %rs1047;
	cvt.u32.u16 	%r1046, %rs1046;
	prmt.b32 	%r1047, %r1046, %r1045, 0x3340U;
	cvt.u32.u16 	%r1048, %rs1045;
	cvt.u32.u16 	%r1049, %rs1044;
	prmt.b32 	%r1050, %r1049, %r1048, 0x3340U;
	prmt.b32 	%r1051, %r1050, %r1047, 0x5410U;
	cvt.u32.u16 	%r1052, %rs1043;
	cvt.u32.u16 	%r1053, %rs1042;
	prmt.b32 	%r1054, %r1053, %r1052, 0x3340U;
	cvt.u32.u16 	%r1055, %rs1041;
	cvt.u32.u16 	%r1056, %rs1040;
	prmt.b32 	%r1057, %r1056, %r1055, 0x3340U;
	prmt.b32 	%r1058, %r1057, %r1054, 0x5410U;
	cvt.u32.u16 	%r1059, %rs1039;
	cvt.u32.u16 	%r1060, %rs1038;
	prmt.b32 	%r1061, %r1060, %r1059, 0x3340U;
	cvt.u32.u16 	%r1062, %rs1037;
	cvt.u32.u16 	%r1063, %rs1036;
	prmt.b32 	%r1064, %r1063, %r1062, 0x3340U;
	prmt.b32 	%r1065, %r1064, %r1061, 0x5410U;
	cvt.u32.u16 	%r1066, %rs1035;
	cvt.u32.u16 	%r1067, %rs1034;
	prmt.b32 	%r1068, %r1067, %r1066, 0x3340U;
	cvt.u32.u16 	%r1069, %rs1033;
	cvt.u32.u16 	%r1070, %rs1032;
	prmt.b32 	%r1071, %r1070, %r1069, 0x3340U;
	prmt.b32 	%r1072, %r1071, %r1068, 0x5410U;
	st.shared.v4.b32 	[%r1016+16], {%r1072, %r1065, %r1058, %r1051};
	cvt.u32.u16 	%r1073, %rs1063;
	cvt.u32.u16 	%r1074, %rs1062;
	prmt.b32 	%r1075, %r1074, %r1073, 0x3340U;
	cvt.u32.u16 	%r1076, %rs1061;
	cvt.u32.u16 	%r1077, %rs1060;
	prmt.b32 	%r1078, %r1077, %r1076, 0x3340U;
	prmt.b32 	%r1079, %r1078, %r1075, 0x5410U;
	cvt.u32.u16 	%r1080, %rs1059;
	cvt.u32.u16 	%r1081, %rs1058;
	prmt.b32 	%r1082, %r1081, %r1080, 0x3340U;
	cvt.u32.u16 	%r1083, %rs1057;
	cvt.u32.u16 	%r1084, %rs1056;
	prmt.b32 	%r1085, %r1084, %r1083, 0x3340U;
	prmt.b32 	%r1086, %r1085, %r1082, 0x5410U;
	cvt.u32.u16 	%r1087, %rs1055;
	cvt.u32.u16 	%r1088, %rs1054;
	prmt.b32 	%r1089, %r1088, %r1087, 0x3340U;
	cvt.u32.u16 	%r1090, %rs1053;
	cvt.u32.u16 	%r1091, %rs1052;
	prmt.b32 	%r1092, %r1091, %r1090, 0x3340U;
	prmt.b32 	%r1093, %r1092, %r1089, 0x5410U;
	cvt.u32.u16 	%r1094, %rs1051;
	cvt.u32.u16 	%r1095, %rs1050;
	prmt.b32 	%r1096, %r1095, %r1094, 0x3340U;
	cvt.u32.u16 	%r1097, %rs1049;
	cvt.u32.u16 	%r1098, %rs1048;
	prmt.b32 	%r1099, %r1098, %r1097, 0x3340U;
	prmt.b32 	%r1100, %r1099, %r1096, 0x5410U;
	st.shared.v4.b32 	[%r1016+32], {%r1100, %r1093, %r1086, %r1079};
	bar.sync 	0;
	neg.s32 	%r1101, %r3;
	and.b32  	%r1102, %r1014, %r1101;
	and.b32  	%r1103, %r1013, %r1014;
	min.u32 	%r4, %r1103, 256;
	min.u32 	%r5, %r1102, 256;
	add.s32 	%r1104, %r5, %r1012;
	min.u32 	%r6, %r1104, 256;
	add.s32 	%r1105, %r6, %r1012;
	min.u32 	%r7, %r1105, 256;
	sub.s32 	%r1106, %r6, %r5;
	sub.s32 	%r1107, %r7, %r6;
	setp.lt.s32 	%p328, %r4, %r1107;
	sub.s32 	%r1108, %r4, %r1107;
	selp.b32 	%r1669, 0, %r1108, %p328;
	min.s32 	%r1666, %r1106, %r4;
	setp.ge.s32 	%p329, %r1669, %r1666;
	@%p329 bra 	$L__BB6_101;
$L__BB6_3:
	add.s64 	%rd16, %rd8, 8;
	add.s64 	%rd15, %rd9, 8;
	sub.s32 	%r1110, %r1666, %r1669;
	shr.u32 	%r1111, %r1110, 31;
	add.s32 	%r1112, %r1110, %r1111;
	shr.s32 	%r1113, %r1112, 1;
	add.s32 	%r12, %r1113, %r1669;
	add.s32 	%r1114, %r12, %r5;
	mov.u32 	%r1115, _ZZN3cub18CUB_300001_SM_10006detail10merge_sort30DeviceMergeSortBlockSortKernelINS2_10policy_hubIN6thrust24THRUST_300001_SM_1000_NS6detail15normal_iteratorINS6_10device_ptrI9KeyStringEEEEE9Policy600ESC_NS8_INS9_IlEEEESC_SG_mN4cuda3std3__44lessISA_EESA_lEEvbT0_T1_T2_T3_T4_PT6_PT7_T5_NS1_7vsmem_tEE19static_temp_storage;
	mad.lo.s32 	%r1116, %r1114, 48, %r1115;
	ld.shared.v4.b32 	{%r1117, %r1118, %r1119, %r1120}, [%r1116];
	bfe.u32 	%r1121, %r1120, 24, 8;
	bfe.u32 	%r1122, %r1120, 16, 8;
	bfe.u32 	%r1123, %r1120, 8, 8;
	bfe.u32 	%r1124, %r1120, 0, 8;
	bfe.u32 	%r1125, %r1119, 24, 8;
	bfe.u32 	%r1126, %r1119, 16, 8;
	bfe.u32 	%r1127, %r1119, 8, 8;
	bfe.u32 	%r1128, %r1119, 0, 8;
	bfe.u32 	%r1129, %r1118, 24, 8;
	bfe.u32 	%r1130, %r1118, 16, 8;
	bfe.u32 	%r1131, %r1118, 8, 8;
	bfe.u32 	%r1132, %r1118, 0, 8;
	bfe.u32 	%r1133, %r1117, 24, 8;
	bfe.u32 	%r1134, %r1117, 16, 8;
	bfe.u32 	%r1135, %r1117, 8, 8;
	bfe.u32 	%r1136, %r1117, 0, 8;
	cvt.u16.u32 	%rs1012, %r1136;
	ld.shared.v4.b32 	{%r1137, %r1138, %r1139, %r1140}, [%r1116+16];
	bfe.u32 	%r1141, %r1140, 24, 8;
	bfe.u32 	%r1142, %r1140, 16, 8;
	bfe.u32 	%r1143, %r1140, 8, 8;
	bfe.u32 	%r1144, %r1140, 0, 8;
	bfe.u32 	%r1145, %r1139, 24, 8;
	bfe.u32 	%r1146, %r1139, 16, 8;
	bfe.u32 	%r1147, %r1139, 8, 8;
	bfe.u32 	%r1148, %r1139, 0, 8;
	bfe.u32 	%r1149, %r1138, 24, 8;
	bfe.u32 	%r1150, %r1138, 16, 8;
	bfe.u32 	%r1151, %r1138, 8, 8;
	bfe.u32 	%r1152, %r1138, 0, 8;
	bfe.u32 	%r1153, %r1137, 24, 8;
	bfe.u32 	%r1154, %r1137, 16, 8;
	bfe.u32 	%r1155, %r1137, 8, 8;
	bfe.u32 	%r1156, %r1137, 0, 8;
	ld.shared.v4.b32 	{%r1157, %r1158, %r1159, %r1160}, [%r1116+32];
	bfe.u32 	%r1161, %r1160, 24, 8;
	bfe.u32 	%r1162, %r1160, 16, 8;
	bfe.u32 	%r1163, %r1160, 8, 8;
	bfe.u32 	%r1164, %r1160, 0, 8;
	bfe.u32 	%r1165, %r1159, 24, 8;
	bfe.u32 	%r1166, %r1159, 16, 8;
	bfe.u32 	%r1167, %r1159, 8, 8;
	bfe.u32 	%r1168, %r1159, 0, 8;
	bfe.u32 	%r1169, %r1158, 24, 8;
	bfe.u32 	%r1170, %r1158, 16, 8;
	bfe.u32 	%r1171, %r1158, 8, 8;
	bfe.u32 	%r1172, %r1158, 0, 8;
	bfe.u32 	%r1173, %r1157, 24, 8;
	bfe.u32 	%r1174, %r1157, 16, 8;
	bfe.u32 	%r1175, %r1157, 8, 8;
	bfe.u32 	%r1176, %r1157, 0, 8;
	not.b32 	%r1177, %r12;
	add.s32 	%r1178, %r6, %r4;
	add.s32 	%r1179, %r1178, %r1177;
	mad.lo.s32 	%r1180, %r1179, 48, %r1115;
	ld.shared.v4.b32 	{%r1181, %r1182, %r1183, %r1184}, [%r1180];
	bfe.u32 	%r1185, %r1184, 24, 8;
	bfe.u32 	%r1186, %r1184, 16, 8;
	bfe.u32 	%r1187, %r1184, 8, 8;
	bfe.u32 	%r1188, %r1184, 0, 8;
	bfe.u32 	%r1189, %r1183, 24, 8;
	bfe.u32 	%r1190, %r1183, 16, 8;
	bfe.u32 	%r1191, %r1183, 8, 8;
	bfe.u32 	%r1192, %r1183, 0, 8;
	bfe.u32 	%r1193, %r1182, 24, 8;
	bfe.u32 	%r1194, %r1182, 16, 8;
	bfe.u32 	%r1195, %r1182, 8, 8;
	bfe.u32 	%r1196, %r1182, 0, 8;
	bfe.u32 	%r1197, %r1181, 24, 8;
	bfe.u32 	%r1198, %r1181, 16, 8;
	bfe.u32 	%r1199, %r1181, 8, 8;
	bfe.u32 	%r1200, %r1181, 0, 8;
	cvt.u16.u32 	%rs1013, %r1200;
	ld.shared.v4.b32 	{%r1201, %r1202, %r1203, %r1204}, [%r1180+16];
	bfe.u32 	%r1205, %r1204, 24, 8;
	bfe.u32 	%r1206, %r1204, 16, 8;
	bfe.u32 	%r1207, %r1204, 8, 8;
	bfe.u32 	%r1208, %r1204, 0, 8;
	bfe.u32 	%r1209, %r1203, 24, 8;
	bfe.u32 	%r1210, %r1203, 16, 8;
	bfe.u32 	%r1211, %r1203, 8, 8;
	bfe.u32 	%r1212, %r1203, 0, 8;
	bfe.u32 	%r1213, %r1202, 24, 8;
	bfe.u32 	%r1214, %r1202, 16, 8;
	bfe.u32 	%r1215, %r1202, 8, 8;
	bfe.u32 	%r1216, %r1202, 0, 8;
	bfe.u32 	%r1217, %r1201, 24, 8;
	bfe.u32 	%r1218, %r1201, 16, 8;
	bfe.u32 	%r1219, %r1201, 8, 8;
	bfe.u32 	%r1220, %r1201, 0, 8;
	ld.shared.v4.b32 	{%r1221, %r1222, %r1223, %r1224}, [%r1180+32];
	bfe.u32 	%r1225, %r1224, 24, 8;
	bfe.u32 	%r1226, %r1224, 16, 8;
	bfe.u32 	%r1227, %r1224, 8, 8;
	bfe.u32 	%r1228, %r1224, 0, 8;
	bfe.u32 	%r1229, %r1223, 24, 8;
	bfe.u32 	%r1230, %r1223, 16, 8;
	bfe.u32 	%r1231, %r1223, 8, 8;
	bfe.u32 	%r1232, %r1223, 0, 8;
	bfe.u32 	%r1233, %r1222, 24, 8;
	bfe.u32 	%r1234, %r1222, 16, 8;
	bfe.u32 	%r1235, %r1222, 8, 8;
	bfe.u32 	%r1236, %r1222, 0, 8;
	bfe.u32 	%r1237, %r1221, 24, 8;
	bfe.u32 	%r1238, %r1221, 16, 8;
	bfe.u32 	%r1239, %r1221, 8, 8;
	bfe.u32 	%r1240, %r1221, 0, 8;
	st.local.u8 	[%rd8], %rs1013;
	st.local.u8 	[%rd8+1], %r1199;
	st.local.u8 	[%rd8+2], %r1198;
	st.local.u8 	[%rd8+3], %r1197;
	st.local.u8 	[%rd8+4], %r1196;
	st.local.u8 	[%rd8+5], %r1195;
	st.local.u8 	[%rd8+6], %r1194;
	st.local.u8 	[%rd8+7], %r1193;
	st.local.u8 	[%rd8+8], %r1192;
	st.local.u8 	[%rd8+9], %r1191;
	st.local.u8 	[%rd8+10], %r1190;
	st.local.u8 	[%rd8+11], %r1189;
	st.local.u8 	[%rd8+12], %r1188;
	st.local.u8 	[%rd8+13], %r1187;
	st.local.u8 	[%rd8+14], %r1186;
	st.local.u8 	[%rd8+15], %r1185;
	st.local.u8 	[%rd8+16], %r1220;
	st.local.u8 	[%rd8+17], %r1219;
	st.local.u8 	[%rd8+18], %r1218;
	st.local.u8 	[%rd8+19], %r1217;
	st.local.u8 	[%rd8+20], %r1216;
	st.local.u8 	[%rd8+21], %r1215;
	st.local.u8 	[%rd8+22], %r1214;
	st.local.u8 	[%rd8+23], %r1213;
	st.local.u8 	[%rd8+24], %r1212;
	st.local.u8 	[%rd8+25], %r1211;
	st.local.u8 	[%rd8+26], %r1210;
	st.local.u8 	[%rd8+27], %r1209;
	st.local.u8 	[%rd8+28], %r1208;
	st.local.u8 	[%rd8+29], %r1207;
	st.local.u8 	[%rd8+30], %r1206;
	st.local.u8 	[%rd8+31], %r1205;
	st.local.u8 	[%rd8+32], %r1240;
	st.local.u8 	[%rd8+33], %r1239;
	st.local.u8 	[%rd8+34], %r1238;
	st.local.u8 	[%rd8+35], %r1237;
	st.local.u8 	[%rd8+36], %r1236;
	st.local.u8 	[%rd8+37], %r1235;
	st.local.u8 	[%rd8+38], %r1234;
	st.local.u8 	[%rd8+39], %r1233;
	st.local.u8 	[%rd8+40], %r1232;
	st.local.u8 	[%rd8+41], %r1231;
	st.local.u8 	[%rd8+42], %r1230;
	st.local.u8 	[%rd8+43], %r1229;
	st.local.u8 	[%rd8+44], %r1228;
	st.local.u8 	[%rd8+45], %r1227;
	st.local.u8 	[%rd8+46], %r1226;
	st.local.u8 	[%rd8+47], %r1225;
	st.local.u8 	[%rd9], %rs1012;
	st.local.u8 	[%rd9+1], %r1135;
	st.local.u8 	[%rd9+2], %r1134;
	st.local.u8 	[%rd9+3], %r1133;
	st.local.u8 	[%rd9+4], %r1132;
	st.local.u8 	[%rd9+5], %r1131;
	st.local.u8 	[%rd9+6], %r1130;
	st.local.u8 	[%rd9+7], %r1129;
	st.local.u8 	[%rd9+8], %r1128;
	st.local.u8 	[%rd9+9], %r1127;
	st.local.u8 	[%rd9+10], %r1126;
	st.local.u8 	[%rd9+11], %r1125;
	st.local.u8 	[%rd9+12], %r1124;
	st.local.u8 	[%rd9+13], %r1123;
	st.local.u8 	[%rd9+14], %r1122;
	st.local.u8 	[%rd9+15], %r1121;
	st.local.u8 	[%rd9+16], %r1156;
	st.local.u8 	[%rd9+17], %r1155;
	st.local.u8 	[%rd9+18], %r1154;
	st.local.u8 	[%rd9+19], %r1153;
	st.local.u8 	[%rd9+20], %r1152;
	st.local.u8 	[%rd9+21], %r1151;
	st.local.u8 	[%rd9+22], %r1150;
	st.local.u8 	[%rd9+23], %r1149;
	st.local.u8 	[%rd9+24], %r1148;
	st.local.u8 	[%rd9+25], %r1147;
	st.local.u8 	[%rd9+26], %r1146;
	st.local.u8 	[%rd9+27], %r1145;
	st.local.u8 	[%rd9+28], %r1144;
	st.local.u8 	[%rd9+29], %r1143;
	st.local.u8 	[%rd9+30], %r1142;
	st.local.u8 	[%rd9+31], %r1141;
	st.local.u8 	[%rd9+32], %r1176;
	st.local.u8 	[%rd9+33], %r1175;
	st.local.u8 	[%rd9+34], %r1174;
	st.local.u8 	[%rd9+35], %r1173;
	st.local.u8 	[%rd9+36], %r1172;
	st.local.u8 	[%rd9+37], %r1171;
	st.local.u8 	[%rd9+38], %r1170;
	st.local.u8 	[%rd9+39], %r1169;
	st.local.u8 	[%rd9+40], %r1168;
	st.local.u8 	[%rd9+41], %r1167;
	st.local.u8 	[%rd9+42], %r1166;
	st.local.u8 	[%rd9+43], %r1165;
	st.local.u8 	[%rd9+44], %r1164;
	st.local.u8 	[%rd9+45], %r1163;
	st.local.u8 	[%rd9+46], %r1162;
	st.local.u8 	[%rd9+47], %r1161;
	mov.b32 	%r13, 0;
$L__BB6_4:
	or.b16  	%rs912, %rs1013, %rs1012;
	and.b16  	%rs913, %rs912, 255;
	setp.ne.s16 	%p330, %rs913, 0;
	@%p330 bra 	$L__BB6_97;
$L__BB6_5:
	setp.lt.u32 	%p481, %r13, 2;
	mov.pred 	%p640, -1;
	@%p481 bra 	$L__BB6_96;
	bra.uni 	$L__BB6_100;
$L__BB6_6:
	ld.local.s8 	%rs101, [%rd16+-7];
	setp.ne.s16 	%p343, %rs101, 0;
	@%p343 bra 	$L__BB6_9;
	ld.local.u8 	%rs936, [%rd15+-7];
	setp.eq.s16 	%p478, %rs936, 0;
	@%p478 bra 	$L__BB6_5;
	mov.pred 	%p640, %p335;
	bra.uni 	$L__BB6_100;
$L__BB6_9:
	ld.local.s8 	%rs102, [%rd15+-7];
	setp.eq.s16 	%p345, %rs102, 0;
	mov.pred 	%p640, %p331;
	@%p345 bra 	$L__BB6_100;
	setp.lt.s16 	%p347, %rs101, %rs102;
	mov.pred 	%p640, %p335;
	@%p347 bra 	$L__BB6_100;
	setp.ne.s16 	%p349, %rs101, %rs102;
	mov.pred 	%p640, %p331;
	@%p349 bra 	$L__BB6_100;
	ld.local.s8 	%rs103, [%rd16+-6];
	setp.ne.s16 	%p350, %rs103, 0;
	@%p350 bra 	$L__BB6_15;
	ld.local.u8 	%rs935, [%rd15+-6];
	setp.eq.s16 	%p476, %rs935, 0;
	@%p476 bra 	$L__BB6_5;
	mov.pred 	%p640, %p335;
	bra.uni 	$L__BB6_100;
$L__BB6_15:
	ld.local.s8 	%rs104, [%rd15+-6];
	setp.eq.s16 	%p352, %rs104, 0;
	mov.pred 	%p640, %p331;
	@%p352 bra 	$L__BB6_100;
	setp.lt.s16 	%p354, %rs103, %rs104;
	mov.pred 	%p640, %p335;
	@%p354 bra 	$L__BB6_100;
	setp.ne.s16 	%p356, %rs103, %rs104;
	mov.pred 	%p640, %p331;
	@%p356 bra 	$L__BB6_100;
	ld.local.s8 	%rs105, [%rd16+-5];
	setp.ne.s16 	%p357, %rs105, 0;
	@%p357 bra 	$L__BB6_21;
	ld.local.u8 	%rs934, [%rd15+-5];
	setp.eq.s16 	%p474, %rs934, 0;
	@%p474 bra 	$L__BB6_5;
	mov.pred 	%p640, %p335;
	bra.uni 	$L__BB6_100;
$L__BB6_21:
	ld.local.s8 	%rs106, [%rd15+-5];
	setp.eq.s16 	%p359, %rs106, 0;
	mov.pred 	%p640, %p331;
	@%p359 bra 	$L__BB6_100;
	setp.lt.s16 	%p361, %rs105, %rs106;
	mov.pred 	%p640, %p335;
	@%p361 bra 	$L__BB6_100;
	setp.ne.s16 	%p363, %rs105, %rs106;
	mov.pred 	%p640, %p331;
	@%p363 bra 	$L__BB6_100;
	ld.local.s8 	%rs107, [%rd16+-4];
	setp.ne.s16 	%p364, %rs107, 0;
	@%p364 bra 	$L__BB6_27;
	ld.local.u8 	%rs933, [%rd15+-4];
	setp.eq.s16 	%p472, %rs933, 0;
	@%p472 bra 	$L__BB6_5;
	mov.pred 	%p640, %p335;
	bra.uni 	$L__BB6_100;
$L__BB6_27:
	ld.local.s8 	%rs108, [%rd15+-4];
	setp.eq.s16 	%p366, %rs108, 0;
	mov.pred 	%p640, %p331;
	@%p366 bra 	$L__BB6_100;
	setp.lt.s16 	%p368, %rs107, %rs108;
	mov.pred 	%p640, %p335;
	@%p368 bra 	$L__BB6_100;
	setp.ne.s16 	%p370, %rs107, %rs108;
	mov.pred 	%p640, %p331;
	@%p370 bra 	$L__BB6_100;
	ld.local.s8 	%rs109, [%rd16+-3];
	setp.ne.s16 	%p371, %rs109, 0;
	@%p371 bra 	$L__BB6_33;
	ld.local.u8 	%rs932, [%rd15+-3];
	setp.eq.s16 	%p470, %rs932, 0;
	@%p470 bra 	$L__BB6_5;
	mov.pred 	%p640, %p335;
	bra.uni 	$L__BB6_100;
$L__BB6_33:
	ld.local.s8 	%rs110, [%rd15+-3];
	setp.eq.s16 	%p373, %rs110, 0;
	mov.pred 	%p640, %p331;
	@%p373 bra 	$L__BB6_100;
	setp.lt.s16 	%p375, %rs109, %rs110;
	mov.pred 	%p640, %p335;
	@%p375 bra 	$L__BB6_100;
	setp.ne.s16 	%p377, %rs109, %rs110;
	mov.pred 	%p640, %p331;
	@%p377 bra 	$L__BB6_100;
	ld.local.s8 	%rs111, [%rd16+-2];
	setp.ne.s16 	%p378, %rs111, 0;
	@%p378 bra 	$L__BB6_39;
	ld.local.u8 	%rs931, [%rd15+-2];
	setp.eq.s16 	%p468, %rs931, 0;
	@%p468 bra 	$L__BB6_5;
	mov.pred 	%p640, %p335;
	bra.uni 	$L__BB6_100;
$L__BB6_39:
	ld.local.s8 	%rs112, [%rd15+-2];
	setp.eq.s16 	%p380, %rs112, 0;
	mov.pred 	%p640, %p331;
	@%p380 bra 	$L__BB6_100;
	setp.lt.s16 	%p382, %rs111, %rs112;
	mov.pred 	%p640, %p335;
	@%p382 bra 	$L__BB6_100;
	setp.ne.s16 	%p384, %rs111, %rs112;
	mov.pred 	%p640, %p331;
	@%p384 bra 	$L__BB6_100;
	ld.local.s8 	%rs113, [%rd16+-1];
	setp.ne.s16 	%p385, %rs113, 0;
	@%p385 bra 	$L__BB6_45;
	ld.local.u8 	%rs930, [%rd15+-1];
	setp.eq.s16 	%p466, %rs930, 0;
	@%p466 bra 	$L__BB6_5;
	mov.pred 	%p640, %p335;
	bra.uni 	$L__BB6_100;
$L__BB6_45:
	ld.local.s8 	%rs114, [%rd15+-1];
	setp.eq.s16 	%p387, %rs114, 0;
	mov.pred 	%p640, %p331;
	@%p387 bra 	$L__BB6_100;
	setp.lt.s16 	%p389, %rs113, %rs114;
	mov.pred 	%p640, %p335;
	@%p389 bra 	$L__BB6_100;
	setp.ne.s16 	%p391, %rs113, %rs114;
	mov.pred 	%p640, %p331;
	@%p391 bra 	$L__BB6_100;
	ld.local.s8 	%rs115, [%rd16];
	setp.ne.s16 	%p392, %rs115, 0;
	@%p392 bra 	$L__BB6_51;
	ld.local.u8 	%rs929, [%rd15];
	setp.eq.s16 	%p464, %rs929, 0;
	@%p464 bra 	$L__BB6_5;
	mov.pred 	%p640, %p335;
	bra.uni 	$L__BB6_100;
$L__BB6_51:
	ld.local.s8 	%rs116, [%rd15];
	setp.eq.s16 	%p394, %rs116, 0;
	mov.pred 	%p640, %p331;
	@%p394 bra 	$L__BB6_100;
	setp.lt.s16 	%p396, %rs115, %rs116;
	mov.pred 	%p640, %p335;
	@%p396 bra 	$L__BB6_100;
	setp.ne.s16 	%p398, %rs115, %rs116;
	mov.pred 	%p640, %p331;
	@%p398 bra 	$L__BB6_100;
	ld.local.s8 	%rs117, [%rd16+1];
	setp.ne.s16 	%p399, %rs117, 0;
	@%p399 bra 	$L__BB6_57;
	ld.local.u8 	%rs928, [%rd15+1];
	setp.eq.s16 	%p462, %rs928, 0;
	@%p462 bra 	$L__BB6_5;
	mov.pred 	%p640, %p335;
	bra.uni 	$L__BB6_100;
$L__BB6_57:
	ld.local.s8 	%rs118, [%rd15+1];
	setp.eq.s16 	%p401, %rs118, 0;
	mov.pred 	%p640, %p331;
	@%p401 bra 	$L__BB6_100;
	setp.lt.s16 	%p403, %rs117, %rs118;
	mov.pred 	%p640, %p335;
	@%p403 bra 	$L__BB6_100;
	setp.ne.s16 	%p405, %rs117, %rs118;
	mov.pred 	%p640, %p331;
	@%p405 bra 	$L__BB6_100;
	ld.local.s8 	%rs119, [%rd16+2];
	setp.ne.s16 	%p406, %rs119, 0;
	@%p406 bra 	$L__BB6_63;
	ld.local.u8 	%rs927, [%rd15+2];
	setp.eq.s16 	%p460, %rs927, 0;
	@%p460 bra 	$L__BB6_5;
	mov.pred 	%p640, %p335;
	bra.uni 	$L__BB6_100;
$L__BB6_63:
	ld.local.s8 	%rs120, [%rd15+2];
	setp.eq.s16 	%p408, %rs120, 0;
	mov.pred 	%p640, %p331;
	@%p408 bra 	$L__BB6_100;
	setp.lt.s16 	%p410, %rs119, %rs120;
	mov.pred 	%p640, %p335;
	@%p410 bra 	$L__BB6_100;
	setp.ne.s16 	%p412, %rs119, %rs120;
	mov.pred 	%p640, %p331;
	@%p412 bra 	$L__BB6_100;
	ld.local.s8 	%rs121, [%rd16+3];
	setp.ne.s16 	%p413, %rs121, 0;
	@%p413 bra 	$L__BB6_69;
	ld.local.u8 	%rs926, [%rd15+3];
	setp.eq.s16 	%p458, %rs926, 0;
	@%p458 bra 	$L__BB6_5;
	mov.pred 	%p640, %p335;
	bra.uni 	$L__BB6_100;
$L__BB6_69:
	ld.local.s8 	%rs122, [%rd15+3];
	setp.eq.s16 	%p415, %rs122, 0;
	mov.pred 	%p640, %p331;
	@%p415 bra 	$L__BB6_100;
	setp.lt.s16 	%p417, %rs121, %rs122;
	mov.pred 	%p640, %p335;
	@%p417 bra 	$L__BB6_100;
	setp.ne.s16 	%p419, %rs121, %rs122;
	mov.pred 	%p640, %p331;
	@%p419 bra 	$L__BB6_100;
	ld.local.s8 	%rs123, [%rd16+4];
	setp.ne.s16 	%p420, %rs123, 0;
	@%p420 bra 	$L__BB6_75;
	ld.local.u8 	%rs925, [%rd15+4];
	setp.eq.s16 	%p456, %rs925, 0;
	@%p456 bra 	$L__BB6_5;
	mov.pred 	%p640, %p335;
	bra.uni 	$L__BB6_100;
$L__BB6_75:
	ld.local.s8 	%rs124, [%rd15+4];
	setp.eq.s16 	%p422, %rs124, 0;
	mov.pred 	%p640, %p331;
	@%p422 bra 	$L__BB6_100;
	setp.lt.s16 	%p424, %rs123, %rs124;
	mov.pred 	%p640, %p335;
	@%p424 bra 	$L__BB6_100;
	setp.ne.s16 	%p426, %rs123, %rs124;
	mov.pred 	%p640, %p331;
	@%p426 bra 	$L__BB6_100;
	ld.local.s8 	%rs125, [%rd16+5];
	setp.ne.s16 	%p427, %rs125, 0;
	@%p427 bra 	$L__BB6_81;
	ld.local.u8 	%rs924, [%rd15+5];
	setp.eq.s16 	%p454, %rs924, 0;
	@%p454 bra 	$L__BB6_5;
	mov.pred 	%p640, %p335;
	bra.uni 	$L__BB6_100;
$L__BB6_81:
	ld.local.s8 	%rs126, [%rd15+5];
	setp.eq.s16 	%p429, %rs126, 0;
	mov.pred 	%p640, %p331;
	@%p429 bra 	$L__BB6_100;
	setp.lt.s16 	%p431, %rs125, %rs126;
	mov.pred 	%p640, %p335;
	@%p431 bra 	$L__BB6_100;
	setp.ne.s16 	%p433, %rs125, %rs126;
	mov.pred 	%p640, %p331;
	@%p433 bra 	$L__BB6_100;
	ld.local.s8 	%rs127, [%rd16+6];
	setp.ne.s16 	%p434, %rs127, 0;
	@%p434 bra 	$L__BB6_87;
	ld.local.u8 	%rs923, [%rd15+6];
	setp.eq.s16 	%p452, %rs923, 0;
	@%p452 bra 	$L__BB6_5;
	mov.pred 	%p640, %p335;
	bra.uni 	$L__BB6_100;
$L__BB6_87:
	ld.local.s8 	%rs128, [%rd15+6];
	setp.eq.s16 	%p436, %rs128, 0;
	mov.pred 	%p640, %p331;
	@%p436 bra 	$L__BB6_100;
	setp.lt.s16 	%p438, %rs127, %rs128;
	mov.pred 	%p640, %p335;
	@%p438 bra 	$L__BB6_100;
	setp.ne.s16 	%p440, %rs127, %rs128;
	mov.pred 	%p640, %p331;
	@%p440 bra 	$L__BB6_100;
	ld.local.s8 	%rs129, [%rd16+7];
	setp.ne.s16 	%p441, %rs129, 0;
	@%p441 bra 	$L__BB6_93;
	ld.local.u8 	%rs922, [%rd15+7];
	setp.eq.s16 	%p450, %rs922, 0;
	@%p450 bra 	$L__BB6_5;
	mov.pred 	%p640, %p335;
	bra.uni 	$L__BB6_100;
$L__BB6_93:
	ld.local.s8 	%rs130, [%rd15+7];
	setp.eq.s16 	%p443, %rs130, 0;
	mov.pred 	%p640, %p331;
	@%p443 bra 	$L__BB6_100;
	setp.lt.s16 	%p445, %rs129, %rs130;
	mov.pred 	%p640, %p335;
	@%p445 bra 	$L__BB6_100;
	setp.eq.s16 	%p447, %rs129, %rs130;
	setp.lt.u32 	%p448, %r13, 2;
	and.pred  	%p449, %p447, %p448;
	mov.pred 	%p640, %p331;
	@%p449 bra 	$L__BB6_96;
	bra.uni 	$L__BB6_100;
$L__BB6_96:
	add.s32 	%r13, %r13, 1;
	ld.local.u8 	%rs1013, [%rd16+8];
	ld.local.u8 	%rs1012, [%rd15+8];
	add.s64 	%rd16, %rd16, 16;
	add.s64 	%rd15, %rd15, 16;
	bra.uni 	$L__BB6_4;
$L__BB6_97:
	and.b16  	%rs914, %rs1013, 255;
	setp.ne.s16 	%p332, %rs914, 0;
	and.b16  	%rs915, %rs1012, 255;
	setp.eq.s16 	%p333, %rs915, 0;
	and.pred  	%p334, %p332, %p333;
	mov.pred 	%p331, -1;
	mov.pred 	%p640, %p331;
	@%p334 bra 	$L__BB6_100;
	cvt.s16.s8 	%rs916, %rs1012;
	setp.ne.s16 	%p336, %rs915, 0;
	cvt.s16.s8 	%rs918, %rs1013;
	setp.eq.s16 	%p337, %rs914, 0;
	and.pred  	%p338, %p337, %p336;
	setp.lt.s16 	%p339, %rs918, %rs916;
	or.pred  	%p340, %p338, %p339;
	mov.pred 	%p335, 0;
	mov.pred 	%p640, %p335;
	@%p340 bra 	$L__BB6_100;
	setp.eq.s16 	%p342, %rs914, %rs915;
	mov.pred 	%p640, %p331;
	@%p342 bra 	$L__BB6_6;
$L__BB6_100:
	add.s32 	%r1241, %r12, 1;
	selp.b32 	%r1669, %r1241, %r1669, %p640;
	selp.b32 	%r1666, %r1666, %r12, %p640;
	setp.lt.s32 	%p482, %r1669, %r1666;
	@%p482 bra 	$L__BB6_3;
$L__BB6_101:
	add.s32 	%r18, %r1669, %r5;
	add.s32 	%r1242, %r6, %r4;
	sub.s32 	%r1671, %r1242, %r1669;
	mov.u32 	%r1243, _ZZN3cub18CUB_300001_SM_10006detail10merge_sort30DeviceMergeSortBlockSortKernelINS2_10policy_hubIN6thrust24THRUST_300001_SM_1000_NS6detail15normal_iteratorINS6_10device_ptrI9KeyStringEEEEE9Policy600ESC_NS8_INS9_IlEEEESC_SG_mN4cuda3std3__44lessISA_EESA_lEEvbT0_T1_T2_T3_T4_PT6_PT7_T5_NS1_7vsmem_tEE19static_temp_storage;
	mad.lo.s32 	%r1244, %r18, 48, %r1243;
	ld.shared.v4.b32 	{%r1245, %r1246, %r1247, %r1248}, [%r1244];
	bfe.u32 	%r1249, %r1245, 0, 8;
	cvt.u16.u32 	%rs133, %r1249;
	bfe.u32 	%r1250, %r1245, 8, 8;
	cvt.u16.u32 	%rs134, %r1250;
	bfe.u32 	%r1251, %r1245, 16, 8;
	cvt.u16.u32 	%rs135, %r1251;
	bfe.u32 	%r1252, %r1245, 24, 8;
	cvt.u16.u32 	%rs136, %r1252;
	bfe.u32 	%r1253, %r1246, 0, 8;
	cvt.u16.u32 	%rs137, %r1253;
	bfe.u32 	%r1254, %r1246, 8, 8;
	cvt.u16.u32 	%rs138, %r1254;
	bfe.u32 	%r1255, %r1246, 16, 8;
	cvt.u16.u32 	%rs139, %r1255;
	bfe.u32 	%r1256, %r1246, 24, 8;
	cvt.u16.u32 	%rs140, %r1256;
	bfe.u32 	%r1257, %r1247, 0, 8;
	cvt.u16.u32 	%rs141, %r1257;
	bfe.u32 	%r1258, %r1247, 8, 8;
	cvt.u16.u32 	%rs142, %r1258;
	bfe.u32 	%r1259, %r1247, 16, 8;
	cvt.u16.u32 	%rs143, %r1259;
	bfe.u32 	%r1260, %r1247, 24, 8;
	cvt.u16.u32 	%rs144, %r1260;
	bfe.u32 	%r1261, %r1248, 0, 8;
	cvt.u16.u32 	%rs145, %r1261;
	bfe.u32 	%r1262, %r1248, 8, 8;
	cvt.u16.u32 	%rs146, %r1262;
	bfe.u32 	%r1263, %r1248, 16, 8;
	cvt.u16.u32 	%rs147, %r1263;
	bfe.u32 	%r1264, %r1248, 24, 8;
	cvt.u16.u32 	%rs148, %r1264;
	ld.shared.v4.b32 	{%r1265, %r1266, %r1267, %r1268}, [%r1244+16];
	bfe.u32 	%r1269, %r1265, 0, 8;
	cvt.u16.u32 	%rs149, %r1269;
	bfe.u32 	%r1270, %r1265, 8, 8;
	cvt.u16.u32 	%rs150, %r1270;
	bfe.u32 	%r1271, %r1265, 16, 8;
	cvt.u16.u32 	%rs151, %r1271;
	bfe.u32 	%r1272, %r1265, 24, 8;
	cvt.u16.u32 	%rs152, %r1272;
	bfe.u32 	%r1273, %r1266, 0, 8;
	cvt.u16.u32 	%rs153, %r1273;
	bfe.u32 	%r1274, %r1266, 8, 8;
	cvt.u16.u32 	%rs154, %r1274;
	bfe.u32 	%r1275, %r1266, 16, 8;
	cvt.u16.u32 	%rs155, %r1275;
	bfe.u32 	%r1276, %r1266, 24, 8;
	cvt.u16.u32 	%rs156, %r1276;
	bfe.u32 	%r1277, %r1267, 0, 8;
	cvt.u16.u32 	%rs157, %r1277;
	bfe.u32 	%r1278, %r1267, 8, 8;
	cvt.u16.u32 	%rs158, %r1278;
	bfe.u32 	%r1279, %r1267, 16, 8;
	cvt.u16.u32 	%rs159, %r1279;
	bfe.u32 	%r1280, %r1267, 24, 8;
	cvt.u16.u32 	%rs160, %r1280;
	bfe.u32 	%r1281, %r1268, 0, 8;
	cvt.u16.u32 	%rs161, %r1281;
	bfe.u32 	%r1282, %r1268, 8, 8;
	cvt.u16.u32 	%rs162, %r1282;
	bfe.u32 	%r1283, %r1268, 16, 8;
	cvt.u16.u32 	%rs163, %r1283;
	bfe.u32 	%r1284, %r1268, 24, 8;
	cvt.u16.u32 	%rs164, %r1284;
	ld.shared.v4.b32 	{%r1285, %r1286, %r1287, %r1288}, [%r1244+32];
	bfe.u32 	%r1289, %r1285, 0, 8;
	cvt.u16.u32 	%rs165, %r1289;
	bfe.u32 	%r1290, %r1285, 8, 8;
	cvt.u16.u32 	%rs166, %r1290;
	bfe.u32 	%r1291, %r1285, 16, 8;
	cvt.u16.u32 	%rs167, %r1291;
	bfe.u32 	%r1292, %r1285, 24, 8;
	cvt.u16.u32 	%rs168, %r1292;
	bfe.u32 	%r1293, %r1286, 0, 8;
	cvt.u16.u32 	%rs169, %r1293;
	bfe.u32 	%r1294, %r1286, 8, 8;
	cvt.u16.u32 	%rs170, %r1294;
	bfe.u32 	%r1295, %r1286, 16, 8;
	cvt.u16.u32 	%rs171, %r1295;
	bfe.u32 	%r1296, %r1286, 24, 8;
	cvt.u16.u32 	%rs172, %r1296;
	bfe.u32 	%r1297, %r1287, 0, 8;
	cvt.u16.u32 	%rs173, %r1297;
	bfe.u32 	%r1298, %r1287, 8, 8;
	cvt.u16.u32 	%rs174, %r1298;
	bfe.u32 	%r1299, %r1287, 16, 8;
	cvt.u16.u32 	%rs175, %r1299;
	bfe.u32 	%r1300, %r1287, 24, 8;
	cvt.u16.u32 	%rs176, %r1300;
	bfe.u32 	%r1301, %r1288, 0, 8;
	cvt.u16.u32 	%rs177, %r1301;
	bfe.u32 	%r1302, %r1288, 8, 8;
	cvt.u16.u32 	%rs178, %r1302;
	bfe.u32 	%r1303, %r1288, 16, 8;
	cvt.u16.u32 	%rs179, %r1303;
	bfe.u32 	%r1304, %r1288, 24, 8;
	cvt.u16.u32 	%rs180, %r1304;
	mad.lo.s32 	%r1305, %r1671, 48, %r1243;
	ld.shared.v4.b32 	{%r1306, %r1307, %r1308, %r1309}, [%r1305];
	bfe.u32 	%r1310, %r1306, 0, 8;
	cvt.u16.u32 	%rs1016, %r1310;
	bfe.u32 	%r1311, %r1306, 8, 8;
	cvt.u16.u32 	%rs1017, %r1311;
	bfe.u32 	%r1312, %r1306, 16, 8;
	cvt.u16.u32 	%rs1018, %r1312;
	bfe.u32 	%r1313, %r1306, 24, 8;
	cvt.u16.u32 	%rs1019, %r1313;
	bfe.u32 	%r1314, %r1307, 0, 8;
	cvt.u16.u32 	%rs1020, %r1314;
	bfe.u32 	%r1315, %r1307, 8, 8;
	cvt.u16.u32 	%rs1021, %r1315;
	bfe.u32 	%r1316, %r1307, 16, 8;
	cvt.u16.u32 	%rs1022, %r1316;
	bfe.u32 	%r1317, %r1307, 24, 8;
	cvt.u16.u32 	%rs1023, %r1317;
	bfe.u32 	%r1318, %r1308, 0, 8;
	cvt.u16.u32 	%rs1024, %r1318;
	bfe.u32 	%r1319, %r1308, 8, 8;
	cvt.u16.u32 	%rs1025, %r1319;
	bfe.u32 	%r1320, %r1308, 16, 8;
	cvt.u16.u32 	%rs1026, %r1320;
	bfe.u32 	%r1321, %r1308, 24, 8;
	cvt.u16.u32 	%rs1027, %r1321;
	bfe.u32 	%r1322, %r1309, 0, 8;
	cvt.u16.u32 	%rs1028, %r1322;
	bfe.u32 	%r1323, %r1309, 8, 8;
	cvt.u16.u32 	%rs1029, %r1323;
	bfe.u32 	%r1324, %r1309, 16, 8;
	cvt.u16.u32 	%rs1030, %r1324;
	bfe.u32 	%r1325, %r1309, 24, 8;
	cvt.u16.u32 	%rs1031, %r1325;
	ld.shared.v4.b32 	{%r1326, %r1327, %r1328, %r1329}, [%r1305+16];
	bfe.u32 	%r1330, %r1326, 0, 8;
	cvt.u16.u32 	%rs1032, %r1330;
	bfe.u32 	%r1331, %r1326, 8, 8;
	cvt.u16.u32 	%rs1033, %r1331;
	bfe.u32 	%r1332, %r1326, 16, 8;
	cvt.u16.u32 	%rs1034, %r1332;
	bfe.u32 	%r1333, %r1326, 24, 8;
	cvt.u16.u32 	%rs1035, %r1333;
	bfe.u32 	%r1334, %r1327, 0, 8;
	cvt.u16.u32 	%rs1036, %r1334;
	bfe.u32 	%r1335, %r1327, 8, 8;
	cvt.u16.u32 	%rs1037, %r1335;
	bfe.u32 	%r1336, %r1327, 16, 8;
	cvt.u16.u32 	%rs1038, %r1336;
	bfe.u32 	%r1337, %r1327, 24, 8;
	cvt.u16.u32 	%rs1039, %r1337;
	bfe.u32 	%r1338, %r1328, 0, 8;
	cvt.u16.u32 	%rs1040, %r1338;
	bfe.u32 	%r1339, %r1328, 8, 8;
	cvt.u16.u32 	%rs1041, %r1339;
	bfe.u32 	%r1340, %r1328, 16, 8;
	cvt.u16.u32 	%rs1042, %r1340;
	bfe.u32 	%r1341, %r1328, 24, 8;
	cvt.u16.u32 	%rs1043, %r1341;
	bfe.u32 	%r1342, %r1329, 0, 8;
	cvt.u16.u32 	%rs1044, %r1342;
	bfe.u32 	%r1343, %r1329, 8, 8;
	cvt.u16.u32 	%rs1045, %r1343;
	bfe.u32 	%r1344, %r1329, 16, 8;
	cvt.u16.u32 	%rs1046, %r1344;
	bfe.u32 	%r1345, %r1329, 24, 8;
	cvt.u16.u32 	%rs1047, %r1345;
	ld.shared.v4.b32 	{%r1346, %r1347, %r1348, %r1349}, [%r1305+32];
	bfe.u32 	%r1350, %r1346, 0, 8;
	cvt.u16.u32 	%rs1048, %r1350;
	bfe.u32 	%r1351, %r1346, 8, 8;
	cvt.u16.u32 	%rs1049, %r1351;
	bfe.u32 	%r1352, %r1346, 16, 8;
	cvt.u16.u32 	%rs1050, %r1352;
	bfe.u32 	%r1353, %r1346, 24, 8;
	cvt.u16.u32 	%rs1051, %r1353;
	bfe.u32 	%r1354, %r1347, 0, 8;
	cvt.u16.u32 	%rs1052, %r1354;
	bfe.u32 	%r1355, %r1347, 8, 8;
	cvt.u16.u32 	%rs1053, %r1355;
	bfe.u32 	%r1356, %r1347, 16, 8;
	cvt.u16.u32 	%rs1054, %r1356;
	bfe.u32 	%r1357, %r1347, 24, 8;
	cvt.u16.u32 	%rs1055, %r1357;
	bfe.u32 	%r1358, %r1348, 0, 8;
	cvt.u16.u32 	%rs1056, %r1358;
	bfe.u32 	%r1359, %r1348, 8, 8;
	cvt.u16.u32 	%rs1057, %r1359;
	bfe.u32 	%r1360, %r1348, 16, 8;
	cvt.u16.u32 	%rs1058, %r1360;
	bfe.u32 	%r1361, %r1348, 24, 8;
	cvt.u16.u32 	%rs1059, %r1361;
	bfe.u32 	%r1362, %r1349, 0, 8;
	cvt.u16.u32 	%rs1060, %r1362;
	bfe.u32 	%r1363, %r1349, 8, 8;
	cvt.u16.u32 	%rs1061, %r1363;
	bfe.u32 	%r1364, %r1349, 16, 8;
	cvt.u16.u32 	%rs1062, %r1364;
	bfe.u32 	%r1365, %r1349, 24, 8;
	cvt.u16.u32 	%rs1063, %r1365;
	setp.ge.s32 	%p483, %r1671, %r7;
	@%p483 bra 	$L__BB6_201;
	setp.ge.s32 	%p484, %r18, %r6;
	@%p484 bra 	$L__BB6_202;
	st.local.u8 	[%rd10], %rs1016;
	st.local.u8 	[%rd10+1], %rs1017;
	st.local.u8 	[%rd10+2], %rs1018;
	st.local.u8 	[%rd10+3], %rs1019;
	st.local.u8 	[%rd10+4], %rs1020;
	st.local.u8 	[%rd10+5], %rs1021;
	st.local.u8 	[%rd10+6], %rs1022;
	st.local.u8 	[%rd10+7], %rs1023;
	st.local.u8 	[%rd10+8], %rs1024;
	st.local.u8 	[%rd10+9], %rs1025;
	st.local.u8 	[%rd10+10], %rs1026;
	st.local.u8 	[%rd10+11], %rs1027;
	st.local.u8 	[%rd10+12], %rs1028;
	st.local.u8 	[%rd10+13], %rs1029;
	st.local.u8 	[%rd10+14], %rs1030;
	st.local.u8 	[%rd10+15], %rs1031;
	st.local.u8 	[%rd10+16], %rs1032;
	st.local.u8 	[%rd10+17], %rs1033;
	st.local.u8 	[%rd10+18], %rs1034;
	st.local.u8 	[%rd10+19], %rs1035;
	st.local.u8 	[%rd10+20], %rs1036;
	st.local.u8 	[%rd10+21], %rs1037;
	st.local.u8 	[%rd10+22], %rs1038;
	st.local.u8 	[%rd10+23], %rs1039;
	st.local.u8 	[%rd10+24], %rs1040;
	st.local.u8 	[%rd10+25], %rs1041;
	st.local.u8 	[%rd10+26], %rs1042;
	st.local.u8 	[%rd10+27], %rs1043;
	st.local.u8 	[%rd10+28], %rs1044;
	st.local.u8 	[%rd10+29], %rs1045;
	st.local.u8 	[%rd10+30], %rs1046;
	st.local.u8 	[%rd10+31], %rs1047;
	st.local.u8 	[%rd10+32], %rs1048;
	st.local.u8 	[%rd10+33], %rs1049;
	st.local.u8 	[%rd10+34], %rs1050;
	st.local.u8 	[%rd10+35], %rs1051;
	st.local.u8 	[%rd10+36], %rs1052;
	st.local.u8 	[%rd10+37], %rs1053;
	st.local.u8 	[%rd10+38], %rs1054;
	st.local.u8 	[%rd10+39], %rs1055;
	st.local.u8 	[%rd10+40], %rs1056;
	st.local.u8 	[%rd10+41], %rs1057;
	st.local.u8 	[%rd10+42], %rs1058;
	st.local.u8 	[%rd10+43], %rs1059;
	st.local.u8 	[%rd10+44], %rs1060;
	st.local.u8 	[%rd10+45], %rs1061;
	st.local.u8 	[%rd10+46], %rs1062;
	st.local.u8 	[%rd10+47], %rs1063;
	st.local.u8 	[%rd11], %rs133;
	st.local.u8 	[%rd11+1], %rs134;
	st.local.u8 	[%rd11+2], %rs135;
	st.local.u8 	[%rd11+3], %rs136;
	st.local.u8 	[%rd11+4], %rs137;
	st.local.u8 	[%rd11+5], %rs138;
	st.local.u8 	[%rd11+6], %rs139;
	st.local.u8 	[%rd11+7], %rs140;
	st.local.u8 	[%rd11+8], %rs141;
	st.local.u8 	[%rd11+9], %rs142;
	st.local.u8 	[%rd11+10], %rs143;
	st.local.u8 	[%rd11+11], %rs144;
	st.local.u8 	[%rd11+12], %rs145;
	st.local.u8 	[%rd11+13], %rs146;
	st.local.u8 	[%rd11+14], %rs147;
	st.local.u8 	[%rd11+15], %rs148;
	st.local.u8 	[%rd11+16], %rs149;
	st.local.u8 	[%rd11+17], %rs150;
	st.local.u8 	[%rd11+18], %rs151;
	st.local.u8 	[%rd11+19], %rs152;
	st.local.u8 	[%rd11+20], %rs153;
	st.local.u8 	[%rd11+21], %rs154;
	st.local.u8 	[%rd11+22], %rs155;
	st.local.u8 	[%rd11+23], %rs156;
	st.local.u8 	[%rd11+24], %rs157;
	st.local.u8 	[%rd11+25], %rs158;
	st.local.u8 	[%rd11+26], %rs159;
	st.local.u8 	[%rd11+27], %rs160;
	st.local.u8 	[%rd11+28], %rs161;
	st.local.u8 	[%rd11+29], %rs162;
	st.local.u8 	[%rd11+30], %rs163;
	st.local.u8 	[%rd11+31], %rs164;
	st.local.u8 	[%rd11+32], %rs165;
	st.local.u8 	[%rd11+33], %rs166;
	st.local.u8 	[%rd11+34], %rs167;
	st.local.u8 	[%rd11+35], %rs168;
	st.local.u8 	[%rd11+36], %rs169;
	st.local.u8 	[%rd11+37], %rs170;
	st.local.u8 	[%rd11+38], %rs171;
	st.local.u8 	[%rd11+39], %rs172;
	st.local.u8 	[%rd11+40], %rs173;
	st.local.u8 	[%rd11+41], %rs174;
	st.local.u8 	[%rd11+42], %rs175;
	st.local.u8 	[%rd11+43], %rs176;
	st.local.u8 	[%rd11+44], %rs177;
	st.local.u8 	[%rd11+45], %rs178;
	st.local.u8 	[%rd11+46], %rs179;
	st.local.u8 	[%rd11+47], %rs180;
	mov.b32 	%r20, 0;
	mov.u16 	%rs1014, %rs133;
	mov.u16 	%rs1015, %rs1016;
$L__BB6_104:
	mul.wide.u32 	%rd85, %r20, 16;
	add.s64 	%rd19, %rd10, %rd85;
	add.s64 	%rd20, %rd11, %rd85;
	or.b16  	%rs937, %rs1015, %rs1014;
	and.b16  	%rs938, %rs937, 255;
	setp.ne.s16 	%p485, %rs938, 0;
	@%p485 bra 	$L__BB6_197;
$L__BB6_105:
	setp.lt.u32 	%p636, %r20, 2;
	mov.pred 	%p641, -1;
	@%p636 bra 	$L__BB6_196;
	bra.uni 	$L__BB6_200;
$L__BB6_106:
	ld.local.s8 	%rs231, [%rd19+1];
	setp.ne.s16 	%p498, %rs231, 0;
	@%p498 bra 	$L__BB6_109;
	ld.local.u8 	%rs961, [%rd20+1];
	setp.eq.s16 	%p633, %rs961, 0;
	@%p633 bra 	$L__BB6_105;
	mov.pred 	%p641, %p490;
	bra.uni 	$L__BB6_200;
$L__BB6_109:
	ld.local.s8 	%rs232, [%rd20+1];
	setp.eq.s16 	%p500, %rs232, 0;
	mov.pred 	%p641, %p486;
	@%p500 bra 	$L__BB6_200;
	setp.lt.s16 	%p502, %rs231, %rs232;
	mov.pred 	%p641, %p490;
	@%p502 bra 	$L__BB6_200;
	setp.ne.s16 	%p504, %rs231, %rs232;
	mov.pred 	%p641, %p486;
	@%p504 bra 	$L__BB6_200;
	ld.local.s8 	%rs233, [%rd19+2];
	setp.ne.s16 	%p505, %rs233, 0;
	@%p505 bra 	$L__BB6_115;
	ld.local.u8 	%rs960, [%rd20+2];
	setp.eq.s16 	%p631, %rs960, 0;
	@%p631 bra 	$L__BB6_105;
	mov.pred 	%p641, %p490;
	bra.uni 	$L__BB6_200;
$L__BB6_115:
	ld.local.s8 	%rs234, [%rd20+2];
	setp.eq.s16 	%p507, %rs234, 0;
	mov.pred 	%p641, %p486;
	@%p507 bra 	$L__BB6_200;
	setp.lt.s16 	%p509, %rs233, %rs234;
	mov.pred 	%p641, %p490;
	@%p509 bra 	$L__BB6_200;
	setp.ne.s16 	%p511, %rs233, %rs234;
	mov.pred 	%p641, %p486;
	@%p511 bra 	$L__BB6_200;
	ld.local.s8 	%rs235, [%rd19+3];
	setp.ne.s16 	%p512, %rs235, 0;
	@%p512 bra 	$L__BB6_121;
	ld.local.u8 	%rs959, [%rd20+3];
	setp.eq.s16 	%p629, %rs959, 0;
	@%p629 bra 	$L__BB6_105;
	mov.pred 	%p641, %p490;
	bra.uni 	$L__BB6_200;
$L__BB6_121:
	ld.local.s8 	%rs236, [%rd20+3];
	setp.eq.s16 	%p514, %rs236, 0;
	mov.pred 	%p641, %p486;
	@%p514 bra 	$L__BB6_200;
	setp.lt.s16 	%p516, %rs235, %rs236;
	mov.pred 	%p641, %p490;
	@%p516 bra 	$L__BB6_200;
	setp.ne.s16 	%p518, %rs235, %rs236;
	mov.pred 	%p641, %p486;
	@%p518 bra 	$L__BB6_200;
	ld.local.s8 	%rs237, [%rd19+4];
	setp.ne.s16 	%p519, %rs237, 0;
	@%p519 bra 	$L__BB6_127;
	ld.local.u8 	%rs958, [%rd20+4];
	setp.eq.s16 	%p627, %rs958, 0;
	@%p627 bra 	$L__BB6_105;
	mov.pred 	%p641, %p490;
	bra.uni 	$L__BB6_200;
$L__BB6_127:
	ld.local.s8 	%rs238, [%rd20+4];
	setp.eq.s16 	%p521, %rs238, 0;
	mov.pred 	%p641, %p486;
	@%p521 bra 	$L__BB6_200;
	setp.lt.s16 	%p523, %rs237, %rs238;
	mov.pred 	%p641, %p490;
	@%p523 bra 	$L__BB6_200;
	setp.ne.s16 	%p525, %rs237, %rs238;
	mov.pred 	%p641, %p486;
	@%p525 bra 	$L__BB6_200;
	ld.local.s8 	%rs239, [%rd19+5];
	setp.ne.s16 	%p526, %rs239, 0;
	@%p526 bra 	$L__BB6_133;
	ld.local.u8 	%rs957, [%rd20+5];
	setp.eq.s16 	%p625, %rs957, 0;
	@%p625 bra 	$L__BB6_105;
	mov.pred 	%p641, %p490;
	bra.uni 	$L__BB6_200;
$L__BB6_133:
	ld.local.s8 	%rs240, [%rd20+5];
	setp.eq.s16 	%p528, %rs240, 0;
	mov.pred 	%p641, %p486;
	@%p528 bra 	$L__BB6_200;
	setp.lt.s16 	%p530, %rs239, %rs240;
	mov.pred 	%p641, %p490;
	@%p530 bra 	$L__BB6_200;
	setp.ne.s16 	%p532, %rs239, %rs240;
	mov.pred 	%p641, %p486;
	@%p532 bra 	$L__BB6_200;
	ld.local.s8 	%rs241, [%rd19+6];
	setp.ne.s16 	%p533, %rs241, 0;
	@%p533 bra 	$L__BB6_139;
	ld.local.u8 	%rs956, [%rd20+6];
	setp.eq.s16 	%p623, %rs956, 0;
	@%p623 bra 	$L__BB6_105;
	mov.pred 	%p641, %p490;
	bra.uni 	$L__BB6_200;
$L__BB6_139:
	ld.local.s8 	%rs242, [%rd20+6];
	setp.eq.s16 	%p535, %rs242, 0;
	mov.pred 	%p641, %p486;
	@%p535 bra 	$L__BB6_200;
	setp.lt.s16 	%p537, %rs241, %rs242;
	mov.pred 	%p641, %p490;
	@%p537 bra 	$L__BB6_200;
	setp.ne.s16 	%p539, %rs241, %rs242;
	mov.pred 	%p641, %p486;
	@%p539 bra 	$L__BB6_200;
	ld.local.s8 	%rs243, [%rd19+7];
	setp.ne.s16 	%p540, %rs243, 0;
	@%p540 bra 	$L__BB6_145;
	ld.local.u8 	%rs955, [%rd20+7];
	setp.eq.s16 	%p621, %rs955, 0;
	@%p621 bra 	$L__BB6_105;
	mov.pred 	%p641, %p490;
	bra.uni 	$L__BB6_200;
$L__BB6_145:
	ld.local.s8 	%rs244, [%rd20+7];
	setp.eq.s16 	%p542, %rs244, 0;
	mov.pred 	%p641, %p486;
	@%p542 bra 	$L__BB6_200;
	setp.lt.s16 	%p544, %rs243, %rs244;
	mov.pred 	%p641, %p490;
	@%p544 bra 	$L__BB6_200;
	setp.ne.s16 	%p546, %rs243, %rs244;
	mov.pred 	%p641, %p486;
	@%p546 bra 	$L__BB6_200;
	ld.local.s8 	%rs245, [%rd19+8];
	setp.ne.s16 	%p547, %rs245, 0;
	@%p547 bra 	$L__BB6_151;
	ld.local.u8 	%rs954, [%rd20+8];
	setp.eq.s16 	%p619, %rs954, 0;
	@%p619 bra 	$L__BB6_105;
	mov.pred 	%p641, %p490;
	bra.uni 	$L__BB6_200;
$L__BB6_151:
	ld.local.s8 	%rs246, [%rd20+8];
	setp.eq.s16 	%p549, %rs246, 0;
	mov.pred 	%p641, %p486;
	@%p549 bra 	$L__BB6_200;
	setp.lt.s16 	%p551, %rs245, %rs246;
	mov.pred 	%p641, %p490;
	@%p551 bra 	$L__BB6_200;
	setp.ne.s16 	%p553, %rs245, %rs246;
	mov.pred 	%p641, %p486;
	@%p553 bra 	$L__BB6_200;
	ld.local.s8 	%rs247, [%rd19+9];
	setp.ne.s16 	%p554, %rs247, 0;
	@%p554 bra 	$L__BB6_157;
	ld.local.u8 	%rs953, [%rd20+9];
	setp.eq.s16 	%p617, %rs953, 0;
	@%p617 bra 	$L__BB6_105;
	mov.pred 	%p641, %p490;
	bra.uni 	$L__BB6_200;
$L__BB6_157:
	ld.local.s8 	%rs248, [%rd20+9];
	setp.eq.s16 	%p556, %rs248, 0;
	mov.pred 	%p641, %p486;
	@%p556 bra 	$L__BB6_200;
	setp.lt.s16 	%p558, %rs247, %rs248;
	mov.pred 	%p641, %p490;
	@%p558 bra 	$L__BB6_200;
	setp.ne.s16 	%p560, %rs247, %rs248;
	mov.pred 	%p641, %p486;
	@%p560 bra 	$L__BB6_200;
	ld.local.s8 	%rs249, [%rd19+10];
	setp.ne.s16 	%p561, %rs249, 0;
	@%p561 bra 	$L__BB6_163;
	ld.local.u8 	%rs952, [%rd20+10];
	setp.eq.s16 	%p615, %rs952, 0;
	@%p615 bra 	$L__BB6_105;
	mov.pred 	%p641, %p490;
	bra.uni 	$L__BB6_200;
$L__BB6_163:
	ld.local.s8 	%rs250, [%rd20+10];
	setp.eq.s16 	%p563, %rs250, 0;
	mov.pred 	%p641, %p486;
	@%p563 bra 	$L__BB6_200;
	setp.lt.s16 	%p565, %rs249, %rs250;
	mov.pred 	%p641, %p490;
	@%p565 bra 	$L__BB6_200;
	setp.ne.s16 	%p567, %rs249, %rs250;
	mov.pred 	%p641, %p486;
	@%p567 bra 	$L__BB6_200;
	ld.local.s8 	%rs251, [%rd19+11];
	setp.ne.s16 	%p568, %rs251, 0;
	@%p568 bra 	$L__BB6_169;
	ld.local.u8 	%rs951, [%rd20+11];
	setp.eq.s16 	%p613, %rs951, 0;
	@%p613 bra 	$L__BB6_105;
	mov.pred 	%p641, %p490;
	bra.uni 	$L__BB6_200;
$L__BB6_169:
	ld.local.s8 	%rs252, [%rd20+11];
	setp.eq.s16 	%p570, %rs252, 0;
	mov.pred 	%p641, %p486;
	@%p570 bra 	$L__BB6_200;
	setp.lt.s16 	%p572, %rs251, %rs252;
	mov.pred 	%p641, %p490;
	@%p572 bra 	$L__BB6_200;
	setp.ne.s16 	%p574, %rs251, %rs252;
	mov.pred 	%p641, %p486;
	@%p574 bra 	$L__BB6_200;
	ld.local.s8 	%rs253, [%rd19+12];
	setp.ne.s16 	%p575, %rs253, 0;
	@%p575 bra 	$L__BB6_175;
	ld.local.u8 	%rs950, [%rd20+12];
	setp.eq.s16 	%p611, %rs950, 0;
	@%p611 bra 	$L__BB6_105;
	mov.pred 	%p641, %p490;
	bra.uni 	$L__BB6_200;
$L__BB6_175:
	ld.local.s8 	%rs254, [%rd20+12];
	setp.eq.s16 	%p577, %rs254, 0;
	mov.pred 	%p641, %p486;
	@%p577 bra 	$L__BB6_200;
	setp.lt.s16 	%p579, %rs253, %rs254;
	mov.pred 	%p641, %p490;
	@%p579 bra 	$L__BB6_200;
	setp.ne.s16 	%p581, %rs253, %rs254;
	mov.pred 	%p641, %p486;
	@%p581 bra 	$L__BB6_200;
	ld.local.s8 	%rs255, [%rd19+13];
	setp.ne.s16 	%p582, %rs255, 0;
	@%p582 bra 	$L__BB6_181;
	ld.local.u8 	%rs949, [%rd20+13];
	setp.eq.s16 	%p609, %rs949, 0;
	@%p609 bra 	$L__BB6_105;
	mov.pred 	%p641, %p490;
	bra.uni 	$L__BB6_200;
$L__BB6_181:
	ld.local.s8 	%rs256, [%rd20+13];
	setp.eq.s16 	%p584, %rs256, 0;
	mov.pred 	%p641, %p486;
	@%p584 bra 	$L__BB6_200;
	setp.lt.s16 	%p586, %rs255, %rs256;
	mov.pred 	%p641, %p490;
	@%p586 bra 	$L__BB6_200;
	setp.ne.s16 	%p588, %rs255, %rs256;
	mov.pred 	%p641, %p486;
	@%p588 bra 	$L__BB6_200;
	ld.local.s8 	%rs257, [%rd19+14];
	setp.ne.s16 	%p589, %rs257, 0;
	@%p589 bra 	$L__BB6_187;
	ld.local.u8 	%rs948, [%rd20+14];
	setp.eq.s16 	%p607, %rs948, 0;
	@%p607 bra 	$L__BB6_105;
	mov.pred 	%p641, %p490;
	bra.uni 	$L__BB6_200;
$L__BB6_187:
	ld.local.s8 	%rs258, [%rd20+14];
	setp.eq.s16 	%p591, %rs258, 0;
	mov.pred 	%p641, %p486;
	@%p591 bra 	$L__BB6_200;
	setp.lt.s16 	%p593, %rs257, %rs258;
	mov.pred 	%p641, %p490;
	@%p593 bra 	$L__BB6_200;
	setp.ne.s16 	%p595, %rs257, %rs258;
	mov.pred 	%p641, %p486;
	@%p595 bra 	$L__BB6_200;
	ld.local.s8 	%rs259, [%rd19+15];
	setp.ne.s16 	%p596, %rs259, 0;
	@%p596 bra 	$L__BB6_193;
	ld.local.u8 	%rs947, [%rd20+15];
	setp.eq.s16 	%p605, %rs947, 0;
	@%p605 bra 	$L__BB6_105;
	mov.pred 	%p641, %p490;
	bra.uni 	$L__BB6_200;
$L__BB6_193:
	ld.local.s8 	%rs260, [%rd20+15];
	setp.eq.s16 	%p598, %rs260, 0;
	mov.pred 	%p641, %p486;
	@%p598 bra 	$L__BB6_200;
	setp.lt.s16 	%p600, %rs259, %rs260;
	mov.pred 	%p641, %p490;
	@%p600 bra 	$L__BB6_200;
	setp.eq.s16 	%p602, %rs259, %rs260;
	setp.lt.u32 	%p603, %r20, 2;
	and.pred  	%p604, %p602, %p603;
	mov.pred 	%p641, %p486;
	@%p604 bra 	$L__BB6_196;
	bra.uni 	$L__BB6_200;
$L__BB6_196:
	add.s32 	%r20, %r20, 1;
	ld.local.u8 	%rs1015, [%rd19+16];
	ld.local.u8 	%rs1014, [%rd20+16];
	bra.uni 	$L__BB6_104;
$L__BB6_197:
	and.b16  	%rs939, %rs1015, 255;
	setp.ne.s16 	%p487, %rs939, 0;
	and.b16  	%rs940, %rs1014, 255;
	setp.eq.s16 	%p488, %rs940, 0;
	and.pred  	%p489, %p487, %p488;
	mov.pred 	%p486, -1;
	mov.pred 	%p641, %p486;
	@%p489 bra 	$L__BB6_200;
	cvt.s16.s8 	%rs941, %rs1014;
	and.b16  	%rs942, %rs1014, 255;
	setp.ne.s16 	%p491, %rs942, 0;
	cvt.s16.s8 	%rs943, %rs1015;
	and.b16  	%rs944, %rs1015, 255;
	setp.eq.s16 	%p492, %rs944, 0;
	and.pred  	%p493, %p492, %p491;
	setp.lt.s16 	%p494, %rs943, %rs941;
	or.pred  	%p495, %p493, %p494;
	mov.pred 	%p490, 0;
	mov.pred 	%p641, %p490;
	@%p495 bra 	$L__BB6_200;
	and.b16  	%rs945, %rs1014, 255;
	and.b16  	%rs946, %rs1015, 255;
	setp.eq.s16 	%p497, %rs946, %rs945;
	mov.pred 	%p641, %p486;
	@%p497 bra 	$L__BB6_106;
$L__BB6_200:
	not.pred 	%p637, %p641;
	@%p637 bra 	$L__BB6_202;
$L__BB6_201:
	mov.u16 	%rs1016, %rs133;
	mov.u16 	%rs1017, %rs134;
	mov.u16 	%rs1018, %rs135;
	mov.u16 	%rs1019, %rs136;
	mov.u16 	%rs1020, %rs137;
	mov.u16 	%rs1021, %rs138;
	mov.u16 	%rs1022, %rs139;
	mov.u16 	%rs1023, %rs140;
	mov.u16 	%rs1024, %rs141;
	mov.u16 	%rs1025, %rs142;
	mov.u16 	%rs1026, %rs143;
	mov.u16 	%rs1027, %rs144;
	mov.u16 	%rs1028, %rs145;
	mov.u16 	%rs1029, %rs146;
	mov.u16 	%rs1030, %rs147;
	mov.u16 	%rs1031, %rs148;
	mov.u16 	%rs1032, %rs149;
	mov.u16 	%rs1033, %rs150;
	mov.u16 	%rs1034, %rs151;
	mov.u16 	%rs1035, %rs152;
	mov.u16 	%rs1036, %rs153;
	mov.u16 	%rs1037, %rs154;
	mov.u16 	%rs1038, %rs155;
	mov.u16 	%rs1039, %rs156;
	mov.u16 	%rs1040, %rs157;
	mov.u16 	%rs1041, %rs158;
	mov.u16 	%rs1042, %rs159;
	mov.u16 	%rs1043, %rs160;
	mov.u16 	%rs1044, %rs161;
	mov.u16 	%rs1045, %rs162;
	mov.u16 	%rs1046, %rs163;
	mov.u16 	%rs1047, %rs164;
	mov.u16 	%rs1048, %rs165;
	mov.u16 	%rs1049, %rs166;
	mov.u16 	%rs1050, %rs167;
	mov.u16 	%rs1051, %rs168;
	mov.u16 	%rs1052, %rs169;
	mov.u16 	%rs1053, %rs170;
	mov.u16 	%rs1054, %rs171;
	mov.u16 	%rs1055, %rs172;
	mov.u16 	%rs1056, %rs173;
	mov.u16 	%rs1057, %rs174;
	mov.u16 	%rs1058, %rs175;
	mov.u16 	%rs1059, %rs176;
	mov.u16 	%rs1060, %rs177;
	mov.u16 	%rs1061, %rs178;
	mov.u16 	%rs1062, %rs179;
	mov.u16 	%rs1063, %rs180;
	mov.u32 	%r1671, %r18;
$L__BB6_202:
	bar.sync 	0;
	mov.u32 	%r1367, %tid.x;
	mov.u32 	%r1368, _ZZN3cub18CUB_300001_SM_10006detail10merge_sort30DeviceMergeSortBlockSortKernelINS2_10policy_hubIN6thrust24THRUST_300001_SM_1000_NS6detail15normal_iteratorINS6_10device_ptrI9KeyStringEEEEE9Policy600ESC_NS8_INS9_IlEEEESC_SG_mN4cuda3std3__44lessISA_EESA_lEEvbT0_T1_T2_T3_T4_PT6_PT7_T5_NS1_7vsmem_tEE19static_temp_storage;
	mad.lo.s32 	%r1369, %r1367, 48, %r1368;
	mad.lo.s32 	%r1370, %r1367, -40, %r1369;
	st.shared.u64 	[%r1370], %rd105;
	bar.sync 	0;
	shl.b32 	%r1371, %r1671, 3;
	add.s32 	%r1372, %r1368, %r1371;
	ld.shared.u64 	%rd105, [%r1372];
	shl.b32 	%r1665, %r3, 1;
	setp.lt.u32 	%p638, %r3, 129;
	@%p638 bra 	$L__BB6_2;
	ld.param.s8 	%rs963, [_ZN3cub18CUB_300001_SM_10006detail10merge_sort30DeviceMergeSortBlockSortKernelINS2_10policy_hubIN6thrust24THRUST_300001_SM_1000_NS6detail15normal_iteratorINS6_10device_ptrI9KeyStringEEEEE9Policy600ESC_NS8_INS9_IlEEEESC_SG_mN4cuda3std3__44lessISA_EESA_lEEvbT0_T1_T2_T3_T4_PT6_PT7_T5_NS1_7vsmem_tE_param_0];
	bar.sync 	0;
	setp.eq.s16 	%p639, %rs963, 0;
	@%p639 bra 	$L__BB6_205;
	cvt.u32.u16 	%r1373, %rs1031;
	cvt.u32.u16 	%r1374, %rs1030;
	prmt.b32 	%r1375, %r1374, %r1373, 0x3340U;
	cvt.u32.u16 	%r1376, %rs1029;
	cvt.u32.u16 	%r1377, %rs1028;
	prmt.b32 	%r1378, %r1377, %r1376, 0x3340U;
	prmt.b32 	%r1379, %r1378, %r1375, 0x5410U;
	cvt.u32.u16 	%r1380, %rs1027;
	cvt.u32.u16 	%r1381, %rs1026;
	prmt.b32 	%r1382, %r1381, %r1380, 0x3340U;
	cvt.u32.u16 	%r1383, %rs1025;
	cvt.u32.u16 	%r1384, %rs1024;
	prmt.b32 	%r1385, %r1384, %r1383, 0x3340U;
	prmt.b32 	%r1386, %r1385, %r1382, 0x5410U;
	cvt.u32.u16 	%r1387, %rs1023;
	cvt.u32.u16 	%r1388, %rs1022;
	prmt.b32 	%r1389, %r1388, %r1387, 0x3340U;
	cvt.u32.u16 	%r1390, %rs1021;
	cvt.u32.u16 	%r1391, %rs1020;
	prmt.b32 	%r1392, %r1391, %r1390, 0x3340U;
	prmt.b32 	%r1393, %r1392, %r1389, 0x5410U;
	cvt.u32.u16 	%r1394, %rs1019;
	cvt.u32.u16 	%r1395, %rs1018;
	prmt.b32 	%r1396, %r1395, %r1394, 0x3340U;
	cvt.u32.u16 	%r1397, %rs1017;
	cvt.u32.u16 	%r1398, %rs1016;
	prmt.b32 	%r1399, %r1398, %r1397, 0x3340U;
	prmt.b32 	%r1400, %r1399, %r1396, 0x5410U;
	st.shared.v4.b32 	[%r2], {%r1400, %r1393, %r1386, %r1379};
	cvt.u32.u16 	%r1401, %rs1047;
	cvt.u32.u16 	%r1402, %rs1046;
	prmt.b32 	%r1403, %r1402, %r1401, 0x3340U;
	cvt.u32.u16 	%r1404, %rs1045;
	cvt.u32.u16 	%r1405, %rs1044;
	prmt.b32 	%r1406, %r1405, %r1404, 0x3340U;
	prmt.b32 	%r1407, %r1406, %r1403, 0x5410U;
	cvt.u32.u16 	%r1408, %rs1043;
	cvt.u32.u16 	%r1409, %rs1042;
	prmt.b32 	%r1410, %r1409, %r1408, 0x3340U;
	cvt.u32.u16 	%r1411, %rs1041;
	cvt.u32.u16 	%r1412, %rs1040;
	prmt.b32 	%r1413, %r1412, %r1411, 0x3340U;
	prmt.b32 	%r1414, %r1413, %r1410, 0x5410U;
	cvt.u32.u16 	%r1415, %rs1039;
	cvt.u32.u16 	%r1416, %rs1038;
	prmt.b32 	%r1417, %r1416, %r1415, 0x3340U;
	cvt.u32.u16 	%r1418, %rs1037;
	cvt.u32.u16 	%r1419, %rs1036;
	prmt.b32 	%r1420, %r1419, %r1418, 0x3340U;
	prmt.b32 	%r1421, %r1420, %r1417, 0x5410U;
	cvt.u32.u16 	%r1422, %rs1035;
	cvt.u32.u16 	%r1423, %rs1034;
	prmt.b32 	%r1424, %r1423, %r1422, 0x3340U;
	cvt.u32.u16 	%r1425, %rs1033;
	cvt.u32.u16 	%r1426, %rs1032;
	prmt.b32 	%r1427, %r1426, %r1425, 0x3340U;
	prmt.b32 	%r1428, %r1427, %r1424, 0x5410U;
	st.shared.v4.b32 	[%r2+16], {%r1428, %r1421, %r1414, %r1407};
	cvt.u32.u16 	%r1429, %rs1063;
	cvt.u32.u16 	%r1430, %rs1062;
	prmt.b32 	%r1431, %r1430, %r1429, 0x3340U;
	cvt.u32.u16 	%r1432, %rs1061;
	cvt.u32.u16 	%r1433, %rs1060;
	prmt.b32 	%r1434, %r1433, %r1432, 0x3340U;
	prmt.b32 	%r1435, %r1434, %r1431, 0x5410U;
	cvt.u32.u16 	%r1436, %rs1059;
	cvt.u32.u16 	%r1437, %rs1058;
	prmt.b32 	%r1438, %r1437, %r1436, 0x3340U;
	cvt.u32.u16 	%r1439, %rs1057;
	cvt.u32.u16 	%r1440, %rs1056;
	prmt.b32 	%r1441, %r1440, %r1439, 0x3340U;
	prmt.b32 	%r1442, %r1441, %r1438, 0x5410U;
	cvt.u32.u16 	%r1443, %rs1055;
	cvt.u32.u16 	%r1444, %rs1054;
	prmt.b32 	%r1445, %r1444, %r1443, 0x3340U;
	cvt.u32.u16 	%r1446, %rs1053;
	cvt.u32.u16 	%r1447, %rs1052;
	prmt.b32 	%r1448, %r1447, %r1446, 0x3340U;
	prmt.b32 	%r1449, %r1448, %r1445, 0x5410U;
	cvt.u32.u16 	%r1450, %rs1051;
	cvt.u32.u16 	%r1451, %rs1050;
	prmt.b32 	%r1452, %r1451, %r1450, 0x3340U;
	cvt.u32.u16 	%r1453, %rs1049;
	cvt.u32.u16 	%r1454, %rs1048;
	prmt.b32 	%r1455, %r1454, %r1453, 0x3340U;
	prmt.b32 	%r1456, %r1455, %r1452, 0x5410U;
	st.shared.v4.b32 	[%r2+32], {%r1456, %r1449, %r1442, %r1435};
	bar.warp.sync 	-1;
	ld.shared.v4.b32 	{%r1457, %r1458, %r1459, %r1460}, [%r2];
	bfe.u32 	%r1461, %r1460, 24, 8;
	bfe.u32 	%r1462, %r1460, 16, 8;
	bfe.u32 	%r1463, %r1460, 8, 8;
	bfe.u32 	%r1464, %r1460, 0, 8;
	bfe.u32 	%r1465, %r1459, 24, 8;
	bfe.u32 	%r1466, %r1459, 16, 8;
	bfe.u32 	%r1467, %r1459, 8, 8;
	bfe.u32 	%r1468, %r1459, 0, 8;
	bfe.u32 	%r1469, %r1458, 24, 8;
	bfe.u32 	%r1470, %r1458, 16, 8;
	bfe.u32 	%r1471, %r1458, 8, 8;
	bfe.u32 	%r1472, %r1458, 0, 8;
	bfe.u32 	%r1473, %r1457, 24, 8;
	bfe.u32 	%r1474, %r1457, 16, 8;
	bfe.u32 	%r1475, %r1457, 8, 8;
	bfe.u32 	%r1476, %r1457, 0, 8;
	ld.shared.v4.b32 	{%r1477, %r1478, %r1479, %r1480}, [%r2+16];
	bfe.u32 	%r1481, %r1480, 24, 8;
	bfe.u32 	%r1482, %r1480, 16, 8;
	bfe.u32 	%r1483, %r1480, 8, 8;
	bfe.u32 	%r1484, %r1480, 0, 8;
	bfe.u32 	%r1485, %r1479, 24, 8;
	bfe.u32 	%r1486, %r1479, 16, 8;
	bfe.u32 	%r1487, %r1479, 8, 8;
	bfe.u32 	%r1488, %r1479, 0, 8;
	bfe.u32 	%r1489, %r1478, 24, 8;
	bfe.u32 	%r1490, %r1478, 16, 8;
	bfe.u32 	%r1491, %r1478, 8, 8;
	bfe.u32 	%r1492, %r1478, 0, 8;
	bfe.u32 	%r1493, %r1477, 24, 8;
	bfe.u32 	%r1494, %r1477, 16, 8;
	bfe.u32 	%r1495, %r1477, 8, 8;
	bfe.u32 	%r1496, %r1477, 0, 8;
	ld.shared.v4.b32 	{%r1497, %r1498, %r1499, %r1500}, [%r2+32];
	bfe.u32 	%r1501, %r1500, 24, 8;
	bfe.u32 	%r1502, %r1500, 16, 8;
	bfe.u32 	%r1503, %r1500, 8, 8;
	bfe.u32 	%r1504, %r1500, 0, 8;
	bfe.u32 	%r1505, %r1499, 24, 8;
	bfe.u32 	%r1506, %r1499, 16, 8;
	bfe.u32 	%r1507, %r1499, 8, 8;
	bfe.u32 	%r1508, %r1499, 0, 8;
	bfe.u32 	%r1509, %r1498, 24, 8;
	bfe.u32 	%r1510, %r1498, 16, 8;
	bfe.u32 	%r1511, %r1498, 8, 8;
	bfe.u32 	%r1512, %r1498, 0, 8;
	bfe.u32 	%r1513, %r1497, 24, 8;
	bfe.u32 	%r1514, %r1497, 16, 8;
	bfe.u32 	%r1515, %r1497, 8, 8;
	bfe.u32 	%r1516, %r1497, 0, 8;
	and.b32  	%r1518, %r1367, 992;
	cvt.u64.u32 	%rd86, %r1518;
	mov.u32 	%r1519, %ctaid.x;
	mul.wide.u32 	%rd87, %r1519, 256;
	add.s64 	%rd88, %rd87, %rd86;
	and.b32  	%r1520, %r1367, 31;
	cvt.u64.u32 	%rd89, %r1520;
	or.b64  	%rd90, %rd88, %rd89;
	mad.lo.s64 	%rd91, %rd90, 48, %rd3;
	st.global.u8 	[%rd91], %r1476;
	st.global.u8 	[%rd91+1], %r1475;
	st.global.u8 	[%rd91+2], %r1474;
	st.global.u8 	[%rd91+3], %r1473;
	st.global.u8 	[%rd91+4], %r1472;
	st.global.u8 	[%rd91+5], %r1471;
	st.global.u8 	[%rd91+6], %r1470;
	st.global.u8 	[%rd91+7], %r1469;
	st.global.u8 	[%rd91+8], %r1468;
	st.global.u8 	[%rd91+9], %r1467;
	st.global.u8 	[%rd91+10], %r1466;
	st.global.u8 	[%rd91+11], %r1465;
	st.global.u8 	[%rd91+12], %r1464;
	st.global.u8 	[%rd91+13], %r1463;
	st.global.u8 	[%rd91+14], %r1462;
	st.global.u8 	[%rd91+15], %r1461;
	st.global.u8 	[%rd91+16], %r1496;
	st.global.u8 	[%rd91+17], %r1495;
	st.global.u8 	[%rd91+18], %r1494;
	st.global.u8 	[%rd91+19], %r1493;
	st.global.u8 	[%rd91+20], %r1492;
	st.global.u8 	[%rd91+21], %r1491;
	st.global.u8 	[%rd91+22], %r1490;
	st.global.u8 	[%rd91+23], %r1489;
	st.global.u8 	[%rd91+24], %r1488;
	st.global.u8 	[%rd91+25], %r1487;
	st.global.u8 	[%rd91+26], %r1486;
	st.global.u8 	[%rd91+27], %r1485;
	st.global.u8 	[%rd91+28], %r1484;
	st.global.u8 	[%rd91+29], %r1483;
	st.global.u8 	[%rd91+30], %r1482;
	st.global.u8 	[%rd91+31], %r1481;
	st.global.u8 	[%rd91+32], %r1516;
	st.global.u8 	[%rd91+33], %r1515;
	st.global.u8 	[%rd91+34], %r1514;
	st.global.u8 	[%rd91+35], %r1513;
	st.global.u8 	[%rd91+36], %r1512;
	st.global.u8 	[%rd91+37], %r1511;
	st.global.u8 	[%rd91+38], %r1510;
	st.global.u8 	[%rd91+39], %r1509;
	st.global.u8 	[%rd91+40], %r1508;
	st.global.u8 	[%rd91+41], %r1507;
	st.global.u8 	[%rd91+42], %r1506;
	st.global.u8 	[%rd91+43], %r1505;
	st.global.u8 	[%rd91+44], %r1504;
	st.global.u8 	[%rd91+45], %r1503;
	st.global.u8 	[%rd91+46], %r1502;
	st.global.u8 	[%rd91+47], %r1501;
	bar.sync 	0;
	st.shared.u64 	[%r1], %rd105;
	bar.warp.sync 	-1;
	ld.shared.u64 	%rd92, [%r1];
	shl.b64 	%rd93, %rd90, 3;
	add.s64 	%rd94, %rd4, %rd93;
	st.global.u64 	[%rd94], %rd92;
	bra.uni 	$L__BB6_429;
$L__BB6_205:
	ld.param.u64 	%rd104, [_ZN3cub18CUB_300001_SM_10006detail10merge_sort30DeviceMergeSortBlockSortKernelINS2_10policy_hubIN6thrust24THRUST_300001_SM_1000_NS6detail15normal_iteratorINS6_10device_ptrI9KeyStringEEEEE9Policy600ESC_NS8_INS9_IlEEEESC_SG_mN4cuda3std3__44lessISA_EESA_lEEvbT0_T1_T2_T3_T4_PT6_PT7_T5_NS1_7vsmem_tE_param_7];
	ld.param.u64 	%rd102, [_ZN3cub18CUB_300001_SM_10006detail10merge_sort30DeviceMergeSortBlockSortKernelINS2_10policy_hubIN6thrust24THRUST_300001_SM_1000_NS6detail15normal_iteratorINS6_10device_ptrI9KeyStringEEEEE9Policy600ESC_NS8_INS9_IlEEEESC_SG_mN4cuda3std3__44lessISA_EESA_lEEvbT0_T1_T2_T3_T4_PT6_PT7_T5_NS1_7vsmem_tE_param_6];
	cvt.u32.u16 	%r1521, %rs1031;
	cvt.u32.u16 	%r1522, %rs1030;
	prmt.b32 	%r1523, %r1522, %r1521, 0x3340U;
	cvt.u32.u16 	%r1524, %rs1029;
	cvt.u32.u16 	%r1525, %rs1028;
	prmt.b32 	%r1526, %r1525, %r1524, 0x3340U;
	prmt.b32 	%r1527, %r1526, %r1523, 0x5410U;
	cvt.u32.u16 	%r1528, %rs1027;
	cvt.u32.u16 	%r1529, %rs1026;
	prmt.b32 	%r1530, %r1529, %r1528, 0x3340U;
	cvt.u32.u16 	%r1531, %rs1025;
	cvt.u32.u16 	%r1532, %rs1024;
	prmt.b32 	%r1533, %r1532, %r1531, 0x3340U;
	prmt.b32 	%r1534, %r1533, %r1530, 0x5410U;
	cvt.u32.u16 	%r1535, %rs1023;
	cvt.u32.u16 	%r1536, %rs1022;
	prmt.b32 	%r1537, %r1536, %r1535, 0x3340U;
	cvt.u32.u16 	%r1538, %rs1021;
	cvt.u32.u16 	%r1539, %rs1020;
	prmt.b32 	%r1540, %r1539, %r1538, 0x3340U;
	prmt.b32 	%r1541, %r1540, %r1537, 0x5410U;
	cvt.u32.u16 	%r1542, %rs1019;
	cvt.u32.u16 	%r1543, %rs1018;
	prmt.b32 	%r1544, %r1543, %r1542, 0x3340U;
	cvt.u32.u16 	%r1545, %rs1017;
	cvt.u32.u16 	%r1546, %rs1016;
	prmt.b32 	%r1547, %r1546, %r1545, 0x3340U;
	prmt.b32 	%r1548, %r1547, %r1544, 0x5410U;
	st.shared.v4.b32 	[%r2], {%r1548, %r1541, %r1534, %r1527};
	cvt.u32.u16 	%r1549, %rs1047;
	cvt.u32.u16 	%r1550, %rs1046;
	prmt.b32 	%r1551, %r1550, %r1549, 0x3340U;
	cvt.u32.u16 	%r1552, %rs1045;
	cvt.u32.u16 	%r1553, %rs1044;
	prmt.b32 	%r1554, %r1553, %r1552, 0x3340U;
	prmt.b32 	%r1555, %r1554, %r1551, 0x5410U;
	cvt.u32.u16 	%r1556, %rs1043;
	cvt.u32.u16 	%r1557, %rs1042;
	prmt.b32 	%r1558, %r1557, %r1556, 0x3340U;
	cvt.u32.u16 	%r1559, %rs1041;
	cvt.u32.u16 	%r1560, %rs1040;
	prmt.b32 	%r1561, %r1560, %r1559, 0x3340U;
	prmt.b32 	%r1562, %r1561, %r1558, 0x5410U;
	cvt.u32.u16 	%r1563, %rs1039;
	cvt.u32.u16 	%r1564, %rs1038;
	prmt.b32 	%r1565, %r1564, %r1563, 0x3340U;
	cvt.u32.u16 	%r1566, %rs1037;
	cvt.u32.u16 	%r1567, %rs1036;
	prmt.b32 	%r1568, %r1567, %r1566, 0x3340U;
	prmt.b32 	%r1569, %r1568, %r1565, 0x5410U;
	cvt.u32.u16 	%r1570, %rs1035;
	cvt.u32.u16 	%r1571, %rs1034;
	prmt.b32 	%r1572, %r1571, %r1570, 0x3340U;
	cvt.u32.u16 	%r1573, %rs1033;
	cvt.u32.u16 	%r1574, %rs1032;
	prmt.b32 	%r1575, %r1574, %r1573, 0x3340U;
	prmt.b32 	%r1576, %r1575, %r1572, 0x5410U;
	st.shared.v4.b32 	[%r2+16], {%r1576, %r1569, %r1562, %r1555};
	cvt.u32.u16 	%r1577, %rs1063;
	cvt.u32.u16 	%r1578, %rs1062;
	prmt.b32 	%r1579, %r1578, %r1577, 0x3340U;
	cvt.u32.u16 	%r1580, %rs1061;
	cvt.u32.u16 	%r1581, %rs1060;
	prmt.b32 	%r1582, %r1581, %r1580, 0x3340U;
	prmt.b32 	%r1583, %r1582, %r1579, 0x5410U;
	cvt.u32.u16 	%r1584, %rs1059;
	cvt.u32.u16 	%r1585, %rs1058;
	prmt.b32 	%r1586, %r1585, %r1584, 0x3340U;
	cvt.u32.u16 	%r1587, %rs1057;
	cvt.u32.u16 	%r1588, %rs1056;
	prmt.b32 	%r1589, %r1588, %r1587, 0x3340U;
	prmt.b32 	%r1590, %r1589, %r1586, 0x5410U;
	cvt.u32.u16 	%r1591, %rs1055;
	cvt.u32.u16 	%r1592, %rs1054;
	prmt.b32 	%r1593, %r1592, %r1591, 0x3340U;
	cvt.u32.u16 	%r1594, %rs1053;
	cvt.u32.u16 	%r1595, %rs1052;
	prmt.b32 	%r1596, %r1595, %r1594, 0x3340U;
	prmt.b32 	%r1597, %r1596, %r1593, 0x5410U;
	cvt.u32.u16 	%r1598, %rs1051;
	cvt.u32.u16 	%r1599, %rs1050;
	prmt.b32 	%r1600, %r1599, %r1598, 0x3340U;
	cvt.u32.u16 	%r1601, %rs1049;
	cvt.u32.u16 	%r1602, %rs1048;
	prmt.b32 	%r1603, %r1602, %r1601, 0x3340U;
	prmt.b32 	%r1604, %r1603, %r1600, 0x5410U;
	st.shared.v4.b32 	[%r2+32], {%r1604, %r1597, %r1590, %r1583};
	bar.warp.sync 	-1;
	ld.shared.v4.b32 	{%r1605, %r1606, %r1607, %r1608}, [%r2];
	bfe.u32 	%r1609, %r1608, 24, 8;
	bfe.u32 	%r1610, %r1608, 16, 8;
	bfe.u32 	%r1611, %r1608, 8, 8;
	bfe.u32 	%r1612, %r1608, 0, 8;
	bfe.u32 	%r1613, %r1607, 24, 8;
	bfe.u32 	%r1614, %r1607, 16, 8;
	bfe.u32 	%r1615, %r1607, 8, 8;
	bfe.u32 	%r1616, %r1607, 0, 8;
	bfe.u32 	%r1617, %r1606, 24, 8;
	bfe.u32 	%r1618, %r1606, 16, 8;
	bfe.u32 	%r1619, %r1606, 8, 8;
	bfe.u32 	%r1620, %r1606, 0, 8;
	bfe.u32 	%r1621, %r1605, 24, 8;
	bfe.u32 	%r1622, %r1605, 16, 8;
	bfe.u32 	%r1623, %r1605, 8, 8;
	bfe.u32 	%r1624, %r1605, 0, 8;
	ld.shared.v4.b32 	{%r1625, %r1626, %r1627, %r1628}, [%r2+16];
	bfe.u32 	%r1629, %r1628, 24, 8;
	bfe.u32 	%r1630, %r1628, 16, 8;
	bfe.u32 	%r1631, %r1628, 8, 8;
	bfe.u32 	%r1632, %r1628, 0, 8;
	bfe.u32 	%r1633, %r1627, 24, 8;
	bfe.u32 	%r1634, %r1627, 16, 8;
	bfe.u32 	%r1635, %r1627, 8, 8;
	bfe.u32 	%r1636, %r1627, 0, 8;
	bfe.u32 	%r1637, %r1626, 24, 8;
	bfe.u32 	%r1638, %r1626, 16, 8;
	bfe.u32 	%r1639, %r1626, 8, 8;
	bfe.u32 	%r1640, %r1626, 0, 8;
	bfe.u32 	%r1641, %r1625, 24, 8;
	bfe.u32 	%r1642, %r1625, 16, 8;
	bfe.u32 	%r1643, %r1625, 8, 8;
	bfe.u32 	%r1644, %r1625, 0, 8;
	ld.shared.v4.b32 	{%r1645, %r1646, %r1647, %r1648}, [%r2+32];
	bfe.u32 	%r1649, %r1648, 24, 8;
	bfe.u32 	%r1650, %r1648, 16, 8;
	bfe.u32 	%r1651, %r1648, 8, 8;
	bfe.u32 	%r1652, %r1648, 0, 8;
	bfe.u32 	%r1653, %r1647, 24, 8;
	bfe.u32 	%r1654, %r1647, 16, 8;
	bfe.u32 	%r1655, %r1647, 8, 8;
	bfe.u32 	%r1656, %r1647, 0, 8;
	bfe.u32 	%r1657, %r1646, 24, 8;
	bfe.u32 	%r1658, %r1646, 16, 8;
	bfe.u32 	%r1659, %r1646, 8, 8;
	bfe.u32 	%r1660, %r1646, 0, 8;
	bfe.u32 	%r1661, %r1645, 24, 8;
	bfe.u32 	%r1662, %r1645, 16, 8;
	bfe.u32 	%r1663, %r1645, 8, 8;
	bfe.u32 	%r1664, %r1645, 0, 8;
	cvta.to.global.u64 	%rd95, %rd102;
	mad.lo.s64 	%rd96, %rd6, 48, %rd95;
	st.global.u8 	[%rd96], %r1624;
	st.global.u8 	[%rd96+1], %r1623;
	st.global.u8 	[%rd96+2], %r1622;
	st.global.u8 	[%rd96+3], %r1621;
	st.global.u8 	[%rd96+4], %r1620;
	st.global.u8 	[%rd96+5], %r1619;
	st.global.u8 	[%rd96+6], %r1618;
	st.global.u8 	[%rd96+7], %r1617;
	st.global.u8 	[%rd96+8], %r1616;
	st.global.u8 	[%rd96+9], %r1615;
	st.global.u8 	[%rd96+10], %r1614;
	st.global.u8 	[%rd96+11], %r1613;
	st.global.u8 	[%rd96+12], %r1612;
	st.global.u8 	[%rd96+13], %r1611;
	st.global.u8 	[%rd96+14], %r1610;
	st.global.u8 	[%rd96+15], %r1609;
	st.global.u8 	[%rd96+16], %r1644;
	st.global.u8 	[%rd96+17], %r1643;
	st.global.u8 	[%rd96+18], %r1642;
	st.global.u8 	[%rd96+19], %r1641;
	st.global.u8 	[%rd96+20], %r1640;
	st.global.u8 	[%rd96+21], %r1639;
	st.global.u8 	[%rd96+22], %r1638;
	st.global.u8 	[%rd96+23], %r1637;
	st.global.u8 	[%rd96+24], %r1636;
	st.global.u8 	[%rd96+25], %r1635;
	st.global.u8 	[%rd96+26], %r1634;
	st.global.u8 	[%rd96+27], %r1633;
	st.global.u8 	[%rd96+28], %r1632;
	st.global.u8 	[%rd96+29], %r1631;
	st.global.u8 	[%rd96+30], %r1630;
	st.global.u8 	[%rd96+31], %r1629;
	st.global.u8 	[%rd96+32], %r1664;
	st.global.u8 	[%rd96+33], %r1663;
	st.global.u8 	[%rd96+34], %r1662;
	st.global.u8 	[%rd96+35], %r1661;
	st.global.u8 	[%rd96+36], %r1660;
	st.global.u8 	[%rd96+37], %r1659;
	st.global.u8 	[%rd96+38], %r1658;
	st.global.u8 	[%rd96+39], %r1657;
	st.global.u8 	[%rd96+40], %r1656;
	st.global.u8 	[%rd96+41], %r1655;
	st.global.u8 	[%rd96+42], %r1654;
	st.global.u8 	[%rd96+43], %r1653;
	st.global.u8 	[%rd96+44], %r1652;
	st.global.u8 	[%rd96+45], %r1651;
	st.global.u8 	[%rd96+46], %r1650;
	st.global.u8 	[%rd96+47], %r1649;
	bar.sync 	0;
	st.shared.u64 	[%r1], %rd105;
	bar.warp.sync 	-1;
	ld.shared.u64 	%rd97, [%r1];
	cvta.to.global.u64 	%rd98, %rd104;
	shl.b64 	%rd99, %rd6, 3;
	add.s64 	%rd100, %rd98, %rd99;
	st.global.u64 	[%rd100], %rd97;
	bra.uni 	$L__BB6_429;
$L__BB6_206:
	cvt.u32.u64 	%r54, %rd5;
	cvt.u32.u64 	%r55, %rd45;
	sub.s32 	%r56, %r55, %r54;
	min.s32 	%r24, %r56, 256;
	// begin inline asm
	griddepcontrol.wait;
	// end inline asm
	shl.b64 	%rd55, %rd5, 3;
	add.s64 	%rd22, %rd2, %rd55;
	ld.global.u64 	%rd108, [%rd22];
	mov.u32 	%r25, %tid.x;
	and.b32  	%r26, %r25, 992;
	setp.ge.s32 	%p6, %r25, %r24;
	@%p6 bra 	$L__BB6_208;
	shl.b32 	%r57, %r25, 3;
	cvt.u64.u32 	%rd56, %r57;
	add.s64 	%rd57, %rd22, %rd56;
	ld.global.u64 	%rd108, [%rd57];
$L__BB6_208:
	setp.ge.s32 	%p7, %r25, %r24;
	// begin inline asm
	mov.u32 %r58, %laneid;
	// end inline asm
	add.s32 	%r28, %r58, %r26;
	shl.b32 	%r59, %r28, 3;
	mov.u32 	%r60, _ZZN3cub18CUB_300001_SM_10006detail10merge_sort30DeviceMergeSortBlockSortKernelINS2_10policy_hubIN6thrust24THRUST_300001_SM_1000_NS6detail15normal_iteratorINS6_10device_ptrI9KeyStringEEEEE9Policy600ESC_NS8_INS9_IlEEEESC_SG_mN4cuda3std3__44lessISA_EESA_lEEvbT0_T1_T2_T3_T4_PT6_PT7_T5_NS1_7vsmem_tEE19static_temp_storage;
	add.s32 	%r29, %r60, %r59;
	st.shared.u64 	[%r29], %rd108;
	bar.warp.sync 	-1;
	ld.shared.u64 	%rd109, [%r29];
	bar.sync 	0;
	mad.lo.s64 	%rd27, %rd5, 48, %rd1;
	ld.global.u8 	%rs1111, [%rd27];
	ld.global.u8 	%rs1110, [%rd27+1];
	ld.global.u8 	%rs1109, [%rd27+2];
	ld.global.u8 	%rs1108, [%rd27+3];
	ld.global.u8 	%rs1107, [%rd27+4];
	ld.global.u8 	%rs1106, [%rd27+5];
	ld.global.u8 	%rs1105, [%rd27+6];
	ld.global.u8 	%rs1104, [%rd27+7];
	ld.global.u8 	%rs1103, [%rd27+8];
	ld.global.u8 	%rs1102, [%rd27+9];
	ld.global.u8 	%rs1101, [%rd27+10];
	ld.global.u8 	%rs1100, [%rd27+11];
	ld.global.u8 	%rs1099, [%rd27+12];
	ld.global.u8 	%rs1098, [%rd27+13];
	ld.global.u8 	%rs1097, [%rd27+14];
	ld.global.u8 	%rs1096, [%rd27+15];
	ld.global.u8 	%rs1095, [%rd27+16];
	ld.global.u8 	%rs1094, [%rd27+17];
	ld.global.u8 	%rs1093, [%rd27+18];
	ld.global.u8 	%rs1092, [%rd27+19];
	ld.global.u8 	%rs1091, [%rd27+20];
	ld.global.u8 	%rs1090, [%rd27+21];
	ld.global.u8 	%rs1089, [%rd27+22];
	ld.global.u8 	%rs1088, [%rd27+23];
	ld.global.u8 	%rs1087, [%rd27+24];
	ld.global.u8 	%rs1086, [%rd27+25];
	ld.global.u8 	%rs1085, [%rd27+26];
	ld.global.u8 	%rs1084, [%rd27+27];
	ld.global.u8 	%rs1083, [%rd27+28];
	ld.global.u8 	%rs1082, [%rd27+29];
	ld.global.u8 	%rs1081, [%rd27+30];
	ld.global.u8 	%rs1080, [%rd27+31];
	ld.global.u8 	%rs1079, [%rd27+32];
	ld.global.u8 	%rs1078, [%rd27+33];
	ld.global.u8 	%rs1077, [%rd27+34];
	ld.global.u8 	%rs1076, [%rd27+35];
	ld.global.u8 	%rs1075, [%rd27+36];
	ld.global.u8 	%rs1074, [%rd27+37];
	ld.global.u8 	%rs1073, [%rd27+38];
	ld.global.u8 	%rs1072, [%rd27+39];
	ld.global.u8 	%rs1071, [%rd27+40];
	ld.global.u8 	%rs1070, [%rd27+41];
	ld.global.u8 	%rs1069, [%rd27+42];
	ld.global.u8 	%rs1068, [%rd27+43];
	ld.global.u8 	%rs1067, [%rd27+44];
	ld.global.u8 	%rs1066, [%rd27+45];
	ld.global.u8 	%rs1065, [%rd27+46];
	ld.global.u8 	%rs1064, [%rd27+47];
	@%p7 bra 	$L__BB6_210;
	mul.lo.s32 	%r61, %r25, 48;
	cvt.u64.u32 	%rd58, %r61;
	add.s64 	%rd59, %rd27, %rd58;
	ld.global.u8 	%rs1111, [%rd59];
	ld.global.u8 	%rs1110, [%rd59+1];
	ld.global.u8 	%rs1109, [%rd59+2];
	ld.global.u8 	%rs1108, [%rd59+3];
	ld.global.u8 	%rs1107, [%rd59+4];
	ld.global.u8 	%rs1106, [%rd59+5];
	ld.global.u8 	%rs1105, [%rd59+6];
	ld.global.u8 	%rs1104, [%rd59+7];
	ld.global.u8 	%rs1103, [%rd59+8];
	ld.global.u8 	%rs1102, [%rd59+9];
	ld.global.u8 	%rs1101, [%rd59+10];
	ld.global.u8 	%rs1100, [%rd59+11];
	ld.global.u8 	%rs1099, [%rd59+12];
	ld.global.u8 	%rs1098, [%rd59+13];
	ld.global.u8 	%rs1097, [%rd59+14];
	ld.global.u8 	%rs1096, [%rd59+15];
	ld.global.u8 	%rs1095, [%rd59+16];
	ld.global.u8 	%rs1094, [%rd59+17];
	ld.global.u8 	%rs1093, [%rd59+18];
	ld.global.u8 	%rs1092, [%rd59+19];
	ld.global.u8 	%rs1091, [%rd59+20];
	ld.global.u8 	%rs1090, [%rd59+21];
	ld.global.u8 	%rs1089, [%rd59+22];
	ld.global.u8 	%rs1088, [%rd59+23];
	ld.global.u8 	%rs1087, [%rd59+24];
	ld.global.u8 	%rs1086, [%rd59+25];
	ld.global.u8 	%rs1085, [%rd59+26];
	ld.global.u8 	%rs1084, [%rd59+27];
	ld.global.u8 	%rs1083, [%rd59+28];
	ld.global.u8 	%rs1082, [%rd59+29];
	ld.global.u8 	%rs1081, [%rd59+30];
	ld.global.u8 	%rs1080, [%rd59+31];
	ld.global.u8 	%rs1079, [%rd59+32];
	ld.global.u8 	%rs1078, [%rd59+33];
	ld.global.u8 	%rs1077, [%rd59+34];
	ld.global.u8 	%rs1076, [%rd59+35];
	ld.global.u8 	%rs1075, [%rd59+36];
	ld.global.u8 	%rs1074, [%rd59+37];
	ld.global.u8 	%rs1073, [%rd59+38];
	ld.global.u8 	%rs1072, [%rd59+39];
	ld.global.u8 	%rs1071, [%rd59+40];
	ld.global.u8 	%rs1070, [%rd59+41];
	ld.global.u8 	%rs1069, [%rd59+42];
	ld.global.u8 	%rs1068, [%rd59+43];
	ld.global.u8 	%rs1067, [%rd59+44];
	ld.global.u8 	%rs1066, [%rd59+45];
	ld.global.u8 	%rs1065, [%rd59+46];
	ld.global.u8 	%rs1064, [%rd59+47];
$L__BB6_210:
	mad.lo.s32 	%r30, %r28, 40, %r29;
	cvt.u32.u16 	%r63, %rs1096;
	cvt.u32.u16 	%r64, %rs1097;
	prmt.b32 	%r65, %r64, %r63, 0x3340U;
	cvt.u32.u16 	%r66, %rs1098;
	cvt.u32.u16 	%r67, %rs1099;
	prmt.b32 	%r68, %r67, %r66, 0x3340U;
	prmt.b32 	%r69, %r68, %r65, 0x5410U;
	cvt.u32.u16 	%r70, %rs1100;
	cvt.u32.u16 	%r71, %rs1101;
	prmt.b32 	%r72, %r71, %r70, 0x3340U;
	cvt.u32.u16 	%r73, %rs1102;
	cvt.u32.u16 	%r74, %rs1103;
	prmt.b32 	%r75, %r74, %r73, 0x3340U;
	prmt.b32 	%r76, %r75, %r72, 0x5410U;
	cvt.u32.u16 	%r77, %rs1104;
	cvt.u32.u16 	%r78, %rs1105;
	prmt.b32 	%r79, %r78, %r77, 0x3340U;
	cvt.u32.u16 	%r80, %rs1106;
	cvt.u32.u16 	%r81, %rs1107;
	prmt.b32 	%r82, %r81, %r80, 0x3340U;
	prmt.b32 	%r83, %r82, %r79, 0x5410U;
	cvt.u32.u16 	%r84, %rs1108;
	cvt.u32.u16 	%r85, %rs1109;
	prmt.b32 	%r86, %r85, %r84, 0x3340U;
	cvt.u32.u16 	%r87, %rs1110;
	cvt.u32.u16 	%r88, %rs1111;
	prmt.b32 	%r89, %r88, %r87, 0x3340U;
	prmt.b32 	%r90, %r89, %r86, 0x5410U;
	st.shared.v4.b32 	[%r30], {%r90, %r83, %r76, %r69};
	cvt.u32.u16 	%r91, %rs1080;
	cvt.u32.u16 	%r92, %rs1081;
	prmt.b32 	%r93, %r92, %r91, 0x3340U;
	cvt.u32.u16 	%r94, %rs1082;
	cvt.u32.u16 	%r95, %rs1083;
	prmt.b32 	%r96, %r95, %r94, 0x3340U;
	prmt.b32 	%r97, %r96, %r93, 0x5410U;
	cvt.u32.u16 	%r98, %rs1084;
	cvt.u32.u16 	%r99, %rs1085;
	prmt.b32 	%r100, %r99, %r98, 0x3340U;
	cvt.u32.u16 	%r101, %rs1086;
	cvt.u32.u16 	%r102, %rs1087;
	prmt.b32 	%r103, %r102, %r101, 0x3340U;
	prmt.b32 	%r104, %r103, %r100, 0x5410U;
	cvt.u32.u16 	%r105, %rs1088;
	cvt.u32.u16 	%r106, %rs1089;
	prmt.b32 	%r107, %r106, %r105, 0x3340U;
	cvt.u32.u16 	%r108, %rs1090;
	cvt.u32.u16 	%r109, %rs1091;
	prmt.b32 	%r110, %r109, %r108, 0x3340U;
	prmt.b32 	%r111, %r110, %r107, 0x5410U;
	cvt.u32.u16 	%r112, %rs1092;
	cvt.u32.u16 	%r113, %rs1093;
	prmt.b32 	%r114, %r113, %r112, 0x3340U;
	cvt.u32.u16 	%r115, %rs1094;
	cvt.u32.u16 	%r116, %rs1095;
	prmt.b32 	%r117, %r116, %r115, 0x3340U;
	prmt.b32 	%r118, %r117, %r114, 0x5410U;
	st.shared.v4.b32 	[%r30+16], {%r118, %r111, %r104, %r97};
	cvt.u32.u16 	%r119, %rs1064;
	cvt.u32.u16 	%r120, %rs1065;
	prmt.b32 	%r121, %r120, %r119, 0x3340U;
	cvt.u32.u16 	%r122, %rs1066;
	cvt.u32.u16 	%r123, %rs1067;
	prmt.b32 	%r124, %r123, %r122, 0x3340U;
	prmt.b32 	%r125, %r124, %r121, 0x5410U;
	cvt.u32.u16 	%r126, %rs1068;
	cvt.u32.u16 	%r127, %rs1069;
	prmt.b32 	%r128, %r127, %r126, 0x3340U;
	cvt.u32.u16 	%r129, %rs1070;
	cvt.u32.u16 	%r130, %rs1071;
	prmt.b32 	%r131, %r130, %r129, 0x3340U;
	prmt.b32 	%r132, %r131, %r128, 0x5410U;
	cvt.u32.u16 	%r133, %rs1072;
	cvt.u32.u16 	%r134, %rs1073;
	prmt.b32 	%r135, %r134, %r133, 0x3340U;
	cvt.u32.u16 	%r136, %rs1074;
	cvt.u32.u16 	%r137, %rs1075;
	prmt.b32 	%r138, %r137, %r136, 0x3340U;
	prmt.b32 	%r139, %r138, %r135, 0x5410U;
	cvt.u32.u16 	%r140, %rs1076;
	cvt.u32.u16 	%r141, %rs1077;
	prmt.b32 	%r142, %r141, %r140, 0x3340U;
	cvt.u32.u16 	%r143, %rs1078;
	cvt.u32.u16 	%r144, %rs1079;
	prmt.b32 	%r145, %r144, %r143, 0x3340U;
	prmt.b32 	%r146, %r145, %r142, 0x5410U;
	st.shared.v4.b32 	[%r30+32], {%r146, %r139, %r132, %r125};
	bar.warp.sync 	-1;
	ld.shared.v4.b32 	{%r147, %r148, %r149, %r150}, [%r30];
	bfe.u32 	%r151, %r147, 0, 8;
	cvt.u16.u32 	%rs1164, %r151;
	bfe.u32 	%r152, %r147, 8, 8;
	cvt.u16.u32 	%rs1165, %r152;
	bfe.u32 	%r153, %r147, 16, 8;
	cvt.u16.u32 	%rs1166, %r153;
	bfe.u32 	%r154, %r147, 24, 8;
	cvt.u16.u32 	%rs1167, %r154;
	bfe.u32 	%r155, %r148, 0, 8;
	cvt.u16.u32 	%rs1168, %r155;
	bfe.u32 	%r156, %r148, 8, 8;
	cvt.u16.u32 	%rs1169, %r156;
	bfe.u32 	%r157, %r148, 16, 8;
	cvt.u16.u32 	%rs1170, %r157;
	bfe.u32 	%r158, %r148, 24, 8;
	cvt.u16.u32 	%rs1171, %r158;
	bfe.u32 	%r159, %r149, 0, 8;
	cvt.u16.u32 	%rs1172, %r159;
	bfe.u32 	%r160, %r149, 8, 8;
	cvt.u16.u32 	%rs1173, %r160;
	bfe.u32 	%r161, %r149, 16, 8;
	cvt.u16.u32 	%rs1174, %r161;
	bfe.u32 	%r162, %r149, 24, 8;
	cvt.u16.u32 	%rs1175, %r162;
	bfe.u32 	%r163, %r150, 0, 8;
	cvt.u16.u32 	%rs1176, %r163;
	bfe.u32 	%r164, %r150, 8, 8;
	cvt.u16.u32 	%rs1177, %r164;
	bfe.u32 	%r165, %r150, 16, 8;
	cvt.u16.u32 	%rs1178, %r165;
	bfe.u32 	%r166, %r150, 24, 8;
	cvt.u16.u32 	%rs1179, %r166;
	ld.shared.v4.b32 	{%r167, %r168, %r169, %r170}, [%r30+16];
	bfe.u32 	%r171, %r167, 0, 8;
	cvt.u16.u32 	%rs1180, %r171;
	bfe.u32 	%r172, %r167, 8, 8;
	cvt.u16.u32 	%rs1181, %r172;
	bfe.u32 	%r173, %r167, 16, 8;
	cvt.u16.u32 	%rs1182, %r173;
	bfe.u32 	%r174, %r167, 24, 8;
	cvt.u16.u32 	%rs1183, %r174;
	bfe.u32 	%r175, %r168, 0, 8;
	cvt.u16.u32 	%rs1184, %r175;
	bfe.u32 	%r176, %r168, 8, 8;
	cvt.u16.u32 	%rs1185, %r176;
	bfe.u32 	%r177, %r168, 16, 8;
	cvt.u16.u32 	%rs1186, %r177;
	bfe.u32 	%r178, %r168, 24, 8;
	cvt.u16.u32 	%rs1187, %r178;
	bfe.u32 	%r179, %r169, 0, 8;
	cvt.u16.u32 	%rs1188, %r179;
	bfe.u32 	%r180, %r169, 8, 8;
	cvt.u16.u32 	%rs1189, %r180;
	bfe.u32 	%r181, %r169, 16, 8;
	cvt.u16.u32 	%rs1190, %r181;
	bfe.u32 	%r182, %r169, 24, 8;
	cvt.u16.u32 	%rs1191, %r182;
	bfe.u32 	%r183, %r170, 0, 8;
	cvt.u16.u32 	%rs1192, %r183;
	bfe.u32 	%r184, %r170, 8, 8;
	cvt.u16.u32 	%rs1193, %r184;
	bfe.u32 	%r185, %r170, 16, 8;
	cvt.u16.u32 	%rs1194, %r185;
	bfe.u32 	%r186, %r170, 24, 8;
	cvt.u16.u32 	%rs1195, %r186;
	ld.shared.v4.b32 	{%r187, %r188, %r189, %r190}, [%r30+32];
	bfe.u32 	%r191, %r187, 0, 8;
	cvt.u16.u32 	%rs1196, %r191;
	bfe.u32 	%r192, %r187, 8, 8;
	cvt.u16.u32 	%rs1197, %r192;
	bfe.u32 	%r193, %r187, 16, 8;
	cvt.u16.u32 	%rs1198, %r193;
	bfe.u32 	%r194, %r187, 24, 8;
	cvt.u16.u32 	%rs1199, %r194;
	bfe.u32 	%r195, %r188, 0, 8;
	cvt.u16.u32 	%rs1200, %r195;
	bfe.u32 	%r196, %r188, 8, 8;
	cvt.u16.u32 	%rs1201, %r196;
	bfe.u32 	%r197, %r188, 16, 8;
	cvt.u16.u32 	%rs1202, %r197;
	bfe.u32 	%r198, %r188, 24, 8;
	cvt.u16.u32 	%rs1203, %r198;
	bfe.u32 	%r199, %r189, 0, 8;
	cvt.u16.u32 	%rs1204, %r199;
	bfe.u32 	%r200, %r189, 8, 8;
	cvt.u16.u32 	%rs1205, %r200;
	bfe.u32 	%r201, %r189, 16, 8;
	cvt.u16.u32 	%rs1206, %r201;
	bfe.u32 	%r202, %r189, 24, 8;
	cvt.u16.u32 	%rs1207, %r202;
	bfe.u32 	%r203, %r190, 0, 8;
	cvt.u16.u32 	%rs1208, %r203;
	bfe.u32 	%r204, %r190, 8, 8;
	cvt.u16.u32 	%rs1209, %r204;
	bfe.u32 	%r205, %r190, 16, 8;
	cvt.u16.u32 	%rs1210, %r205;
	bfe.u32 	%r206, %r190, 24, 8;
	cvt.u16.u32 	%rs1211, %r206;
	bar.sync 	0;
	// begin inline asm
	griddepcontrol.launch_dependents;
	// end inline asm
	add.u64 	%rd28, %SPL, 0;
	add.u64 	%rd29, %SPL, 48;
	add.u64 	%rd30, %SPL, 0;
	add.u64 	%rd31, %SPL, 48;
	mov.b32 	%r1672, 2;
$L__BB6_211:
	mov.u32 	%r31, %r1672;
	shr.u32 	%r207, %r31, 1;
	add.s32 	%r208, %r31, -1;
	bar.sync 	0;
	cvt.u32.u16 	%r209, %rs1179;
	cvt.u32.u16 	%r210, %rs1178;
	prmt.b32 	%r211, %r210, %r209, 0x3340U;
	cvt.u32.u16 	%r212, %rs1177;
	cvt.u32.u16 	%r213, %rs1176;
	prmt.b32 	%r214, %r213, %r212, 0x3340U;
	prmt.b32 	%r215, %r214, %r211, 0x5410U;
	cvt.u32.u16 	%r216, %rs1175;
	cvt.u32.u16 	%r217, %rs1174;
	prmt.b32 	%r218, %r217, %r216, 0x3340U;
	cvt.u32.u16 	%r219, %rs1173;
	cvt.u32.u16 	%r220, %rs1172;
	prmt.b32 	%r221, %r220, %r219, 0x3340U;
	prmt.b32 	%r222, %r221, %r218, 0x5410U;
	cvt.u32.u16 	%r223, %rs1171;
	cvt.u32.u16 	%r224, %rs1170;
	prmt.b32 	%r225, %r224, %r223, 0x3340U;
	cvt.u32.u16 	%r226, %rs1169;
	cvt.u32.u16 	%r227, %rs1168;
	prmt.b32 	%r228, %r227, %r226, 0x3340U;
	prmt.b32 	%r229, %r228, %r225, 0x5410U;
	cvt.u32.u16 	%r230, %rs1167;
	cvt.u32.u16 	%r231, %rs1166;
	prmt.b32 	%r232, %r231, %r230, 0x3340U;
	cvt.u32.u16 	%r233, %rs1165;
	cvt.u32.u16 	%r234, %rs1164;
	prmt.b32 	%r235, %r234, %r233, 0x3340U;
	prmt.b32 	%r236, %r235, %r232, 0x5410U;
	mov.u32 	%r237, _ZZN3cub18CUB_300001_SM_10006detail10merge_sort30DeviceMergeSortBlockSortKernelINS2_10policy_hubIN6thrust24THRUST_300001_SM_1000_NS6detail15normal_iteratorINS6_10device_ptrI9KeyStringEEEEE9Policy600ESC_NS8_INS9_IlEEEESC_SG_mN4cuda3std3__44lessISA_EESA_lEEvbT0_T1_T2_T3_T4_PT6_PT7_T5_NS1_7vsmem_tEE19static_temp_storage;
	mad.lo.s32 	%r238, %r25, 48, %r237;
	st.shared.v4.b32 	[%r238], {%r236, %r229, %r222, %r215};
	cvt.u32.u16 	%r239, %rs1195;
	cvt.u32.u16 	%r240, %rs1194;
	prmt.b32 	%r241, %r240, %r239, 0x3340U;
	cvt.u32.u16 	%r242, %rs1193;
	cvt.u32.u16 	%r243, %rs1192;
	prmt.b32 	%r244, %r243, %r242, 0x3340U;
	prmt.b32 	%r245, %r244, %r241, 0x5410U;
	cvt.u32.u16 	%r246, %rs1191;
	cvt.u32.u16 	%r247, %rs1190;
	prmt.b32 	%r248, %r247, %r246, 0x3340U;
	cvt.u32.u16 	%r249, %rs1189;
	cvt.u32.u16 	%r250, %rs1188;
	prmt.b32 	%r251, %r250, %r249, 0x3340U;
	prmt.b32 	%r252, %r251, %r248, 0x5410U;
	cvt.u32.u16 	%r253, %rs1187;
	cvt.u32.u16 	%r254, %rs1186;
	prmt.b32 	%r255, %r254, %r253, 0x3340U;
	cvt.u32.u16 	%r256, %rs1185;
	cvt.u32.u16 	%r257, %rs1184;
	prmt.b32 	%r258, %r257, %r256, 0x3340U;
	prmt.b32 	%r259, %r258, %r255, 0x5410U;
	cvt.u32.u16 	%r260, %rs1183;
	cvt.u32.u16 	%r261, %rs1182;
	prmt.b32 	%r262, %r261, %r260, 0x3340U;
	cvt.u32.u16 	%r263, %rs1181;
	cvt.u32.u16 	%r264, %rs1180;
	prmt.b32 	%r265, %r264, %r263, 0x3340U;
	prmt.b32 	%r266, %r265, %r262, 0x5410U;
	st.shared.v4.b32 	[%r238+16], {%r266, %r259, %r252, %r245};
	cvt.u32.u16 	%r267, %rs1211;
	cvt.u32.u16 	%r268, %rs1210;
	prmt.b32 	%r269, %r268, %r267, 0x3340U;
	cvt.u32.u16 	%r270, %rs1209;
	cvt.u32.u16 	%r271, %rs1208;
	prmt.b32 	%r272, %r271, %r270, 0x3340U;
	prmt.b32 	%r273, %r272, %r269, 0x5410U;
	cvt.u32.u16 	%r274, %rs1207;
	cvt.u32.u16 	%r275, %rs1206;
	prmt.b32 	%r276, %r275, %r274, 0x3340U;
	cvt.u32.u16 	%r277, %rs1205;
	cvt.u32.u16 	%r278, %rs1204;
	prmt.b32 	%r279, %r278, %r277, 0x3340U;
	prmt.b32 	%r280, %r279, %r276, 0x5410U;
	cvt.u32.u16 	%r281, %rs1203;
	cvt.u32.u16 	%r282, %rs1202;
	prmt.b32 	%r283, %r282, %r281, 0x3340U;
	cvt.u32.u16 	%r284, %rs1201;
	cvt.u32.u16 	%r285, %rs1200;
	prmt.b32 	%r286, %r285, %r284, 0x3340U;
	prmt.b32 	%r287, %r286, %r283, 0x5410U;
	cvt.u32.u16 	%r288, %rs1199;
	cvt.u32.u16 	%r289, %rs1198;
	prmt.b32 	%r290, %r289, %r288, 0x3340U;
	cvt.u32.u16 	%r291, %rs1197;
	cvt.u32.u16 	%r292, %rs1196;
	prmt.b32 	%r293, %r292, %r291, 0x3340U;
	prmt.b32 	%r294, %r293, %r290, 0x5410U;
	st.shared.v4.b32 	[%r238+32], {%r294, %r287, %r280, %r273};
	bar.sync 	0;
	neg.s32 	%r295, %r31;
	and.b32  	%r296, %r25, %r295;
	and.b32  	%r297, %r208, %r25;
	min.s32 	%r32, %r297, %r24;
	min.s32 	%r33, %r296, %r24;
	add.s32 	%r298, %r33, %r207;
	min.s32 	%r34, %r298, %r24;
	add.s32 	%r299, %r34, %r207;
	min.s32 	%r35, %r299, %r24;
	sub.s32 	%r300, %r34, %r33;
	sub.s32 	%r301, %r35, %r34;
	setp.lt.s32 	%p8, %r32, %r301;
	sub.s32 	%r302, %r32, %r301;
	selp.b32 	%r1676, 0, %r302, %p8;
	min.s32 	%r1673, %r300, %r32;
	setp.ge.s32 	%p9, %r1676, %r1673;
	@%p9 bra 	$L__BB6_310;
$L__BB6_212:
	sub.s32 	%r304, %r1673, %r1676;
	shr.u32 	%r305, %r304, 31;
	add.s32 	%r306, %r304, %r305;
	shr.s32 	%r307, %r306, 1;
	add.s32 	%r40, %r307, %r1676;
	add.s32 	%r308, %r40, %r33;
	mov.u32 	%r309, _ZZN3cub18CUB_300001_SM_10006detail10merge_sort30DeviceMergeSortBlockSortKernelINS2_10policy_hubIN6thrust24THRUST_300001_SM_1000_NS6detail15normal_iteratorINS6_10device_ptrI9KeyStringEEEEE9Policy600ESC_NS8_INS9_IlEEEESC_SG_mN4cuda3std3__44lessISA_EESA_lEEvbT0_T1_T2_T3_T4_PT6_PT7_T5_NS1_7vsmem_tEE19static_temp_storage;
	mad.lo.s32 	%r310, %r308, 48, %r309;
	ld.shared.v4.b32 	{%r311, %r312, %r313, %r314}, [%r310];
	bfe.u32 	%r315, %r314, 24, 8;
	bfe.u32 	%r316, %r314, 16, 8;
	bfe.u32 	%r317, %r314, 8, 8;
	bfe.u32 	%r318, %r314, 0, 8;
	bfe.u32 	%r319, %r313, 24, 8;
	bfe.u32 	%r320, %r313, 16, 8;
	bfe.u32 	%r321, %r313, 8, 8;
	bfe.u32 	%r322, %r313, 0, 8;
	bfe.u32 	%r323, %r312, 24, 8;
	bfe.u32 	%r324, %r312, 16, 8;
	bfe.u32 	%r325, %r312, 8, 8;
	bfe.u32 	%r326, %r312, 0, 8;
	bfe.u32 	%r327, %r311, 24, 8;
	bfe.u32 	%r328, %r311, 16, 8;
	bfe.u32 	%r329, %r311, 8, 8;
	bfe.u32 	%r330, %r311, 0, 8;
	cvt.u16.u32 	%rs1160, %r330;
	ld.shared.v4.b32 	{%r331, %r332, %r333, %r334}, [%r310+16];
	bfe.u32 	%r335, %r334, 24, 8;
	bfe.u32 	%r336, %r334, 16, 8;
	bfe.u32 	%r337, %r334, 8, 8;
	bfe.u32 	%r338, %r334, 0, 8;
	bfe.u32 	%r339, %r333, 24, 8;
	bfe.u32 	%r340, %r333, 16, 8;
	bfe.u32 	%r341, %r333, 8, 8;
	bfe.u32 	%r342, %r333, 0, 8;
	bfe.u32 	%r343, %r332, 24, 8;
	bfe.u32 	%r344, %r332, 16, 8;
	bfe.u32 	%r345, %r332, 8, 8;
	bfe.u32 	%r346, %r332, 0, 8;
	bfe.u32 	%r347, %r331, 24, 8;
	bfe.u32 	%r348, %r331, 16, 8;
	bfe.u32 	%r349, %r331, 8, 8;
	bfe.u32 	%r350, %r331, 0, 8;
	ld.shared.v4.b32 	{%r351, %r352, %r353, %r354}, [%r310+32];
	bfe.u32 	%r355, %r354, 24, 8;
	bfe.u32 	%r356, %r354, 16, 8;
	bfe.u32 	%r357, %r354, 8, 8;
	bfe.u32 	%r358, %r354, 0, 8;
	bfe.u32 	%r359, %r353, 24, 8;
	bfe.u32 	%r360, %r353, 16, 8;
	bfe.u32 	%r361, %r353, 8, 8;
	bfe.u32 	%r362, %r353, 0, 8;
	bfe.u32 	%r363, %r352, 24, 8;
	bfe.u32 	%r364, %r352, 16, 8;
	bfe.u32 	%r365, %r352, 8, 8;
	bfe.u32 	%r366, %r352, 0, 8;
	bfe.u32 	%r367, %r351, 24, 8;
	bfe.u32 	%r368, %r351, 16, 8;
	bfe.u32 	%r369, %r351, 8, 8;
	bfe.u32 	%r370, %r351, 0, 8;
	not.b32 	%r371, %r40;
	add.s32 	%r372, %r34, %r32;
	add.s32 	%r373, %r372, %r371;
	mad.lo.s32 	%r374, %r373, 48, %r309;
	ld.shared.v4.b32 	{%r375, %r376, %r377, %r378}, [%r374];
	bfe.u32 	%r379, %r378, 24, 8;
	bfe.u32 	%r380, %r378, 16, 8;
	bfe.u32 	%r381, %r378, 8, 8;
	bfe.u32 	%r382, %r378, 0, 8;
	bfe.u32 	%r383, %r377, 24, 8;
	bfe.u32 	%r384, %r377, 16, 8;
	bfe.u32 	%r385, %r377, 8, 8;
	bfe.u32 	%r386, %r377, 0, 8;
	bfe.u32 	%r387, %r376, 24, 8;
	bfe.u32 	%r388, %r376, 16, 8;
	bfe.u32 	%r389, %r376, 8, 8;
	bfe.u32 	%r390, %r376, 0, 8;
	bfe.u32 	%r391, %r375, 24, 8;
	bfe.u32 	%r392, %r375, 16, 8;
	bfe.u32 	%r393, %r375, 8, 8;
	bfe.u32 	%r394, %r375, 0, 8;
	cvt.u16.u32 	%rs1161, %r394;
	ld.shared.v4.b32 	{%r395, %r396, %r397, %r398}, [%r374+16];
	bfe.u32 	%r399, %r398, 24, 8;
	bfe.u32 	%r400, %r398, 16, 8;
	bfe.u32 	%r401, %r398, 8, 8;
	bfe.u32 	%r402, %r398, 0, 8;
	bfe.u32 	%r403, %r397, 24, 8;
	bfe.u32 	%r404, %r397, 16, 8;
	bfe.u32 	%r405, %r397, 8, 8;
	bfe.u32 	%r406, %r397, 0, 8;
	bfe.u32 	%r407, %r396, 24, 8;
	bfe.u32 	%r408, %r396, 16, 8;
	bfe.u32 	%r409, %r396, 8, 8;
	bfe.u32 	%r410, %r396, 0, 8;
	bfe.u32 	%r411, %r395, 24, 8;
	bfe.u32 	%r412, %r395, 16, 8;
	bfe.u32 	%r413, %r395, 8, 8;
	bfe.u32 	%r414, %r395, 0, 8;
	ld.shared.v4.b32 	{%r415, %r416, %r417, %r418}, [%r374+32];
	bfe.u32 	%r419, %r418, 24, 8;
	bfe.u32 	%r420, %r418, 16, 8;
	bfe.u32 	%r421, %r418, 8, 8;
	bfe.u32 	%r422, %r418, 0, 8;
	bfe.u32 	%r423, %r417, 24, 8;
	bfe.u32 	%r424, %r417, 16, 8;
	bfe.u32 	%r425, %r417, 8, 8;
	bfe.u32 	%r426, %r417, 0, 8;
	bfe.u32 	%r427, %r416, 24, 8;
	bfe.u32 	%r428, %r416, 16, 8;
	bfe.u32 	%r429, %r416, 8, 8;
	bfe.u32 	%r430, %r416, 0, 8;
	bfe.u32 	%r431, %r415, 24, 8;
	bfe.u32 	%r432, %r415, 16, 8;
	bfe.u32 	%r433, %r415, 8, 8;
	bfe.u32 	%r434, %r415, 0, 8;
	st.local.u8 	[%rd28], %rs1161;
	st.local.u8 	[%rd28+1], %r393;
	st.local.u8 	[%rd28+2], %r392;
	st.local.u8 	[%rd28+3], %r391;
	st.local.u8 	[%rd28+4], %r390;
	st.local.u8 	[%rd28+5], %r389;
	st.local.u8 	[%rd28+6], %r388;
	st.local.u8 	[%rd28+7], %r387;
	st.local.u8 	[%rd28+8], %r386;
	st.local.u8 	[%rd28+9], %r385;
	st.local.u8 	[%rd28+10], %r384;
	st.local.u8 	[%rd28+11], %r383;
	st.local.u8 	[%rd28+12], %r382;
	st.local.u8 	[%rd28+13], %r381;
	st.local.u8 	[%rd28+14], %r380;
	st.local.u8 	[%rd28+15], %r379;
	st.local.u8 	[%rd28+16], %r414;
	st.local.u8 	[%rd28+17], %r413;
	st.local.u8 	[%rd28+18], %r412;
	st.local.u8 	[%rd28+19], %r411;
	st.local.u8 	[%rd28+20], %r410;
	st.local.u8 	[%rd28+21], %r409;
	st.local.u8 	[%rd28+22], %r408;
	st.local.u8 	[%rd28+23], %r407;
	st.local.u8 	[%rd28+24], %r406;
	st.local.u8 	[%rd28+25], %r405;
	st.local.u8 	[%rd28+26], %r404;
	st.local.u8 	[%rd28+27], %r403;
	st.local.u8 	[%rd28+28], %r402;
	st.local.u8 	[%rd28+29], %r401;
	st.local.u8 	[%rd28+30], %r400;
	st.local.u8 	[%rd28+31], %r399;
	st.local.u8 	[%rd28+32], %r434;
	st.local.u8 	[%rd28+33], %r433;
	st.local.u8 	[%rd28+34], %r432;
	st.local.u8 	[%rd28+35], %r431;
	st.local.u8 	[%rd28+36], %r430;
	st.local.u8 	[%rd28+37], %r429;
	st.local.u8 	[%rd28+38], %r428;
	st.local.u8 	[%rd28+39], %r427;
	st.local.u8 	[%rd28+40], %r426;
	st.local.u8 	[%rd28+41], %r425;
	st.local.u8 	[%rd28+42], %r424;
	st.local.u8 	[%rd28+43], %r423;
	st.local.u8 	[%rd28+44], %r422;
	st.local.u8 	[%rd28+45], %r421;
	st.local.u8 	[%rd28+46], %r420;
	st.local.u8 	[%rd28+47], %r419;
	st.local.u8 	[%rd29], %rs1160;
	st.local.u8 	[%rd29+1], %r329;
	st.local.u8 	[%rd29+2], %r328;
	st.local.u8 	[%rd29+3], %r327;
	st.local.u8 	[%rd29+4], %r326;
	st.local.u8 	[%rd29+5], %r325;
	st.local.u8 	[%rd29+6], %r324;
	st.local.u8 	[%rd29+7], %r323;
	st.local.u8 	[%rd29+8], %r322;
	st.local.u8 	[%rd29+9], %r321;
	st.local.u8 	[%rd29+10], %r320;
	st.local.u8 	[%rd29+11], %r319;
	st.local.u8 	[%rd29+12], %r318;
	st.local.u8 	[%rd29+13], %r317;
	st.local.u8 	[%rd29+14], %r316;
	st.local.u8 	[%rd29+15], %r315;
	st.local.u8 	[%rd29+16], %r350;
	st.local.u8 	[%rd29+17], %r349;
	st.local.u8 	[%rd29+18], %r348;
	st.local.u8 	[%rd29+19], %r347;
	st.local.u8 	[%rd29+20], %r346;
	st.local.u8 	[%rd29+21], %r345;
	st.local.u8 	[%rd29+22], %r344;
	st.local.u8 	[%rd29+23], %r343;
	st.local.u8 	[%rd29+24], %r342;
	st.local.u8 	[%rd29+25], %r341;
	st.local.u8 	[%rd29+26], %r340;
	st.local.u8 	[%rd29+27], %r339;
	st.local.u8 	[%rd29+28], %r338;
	st.local.u8 	[%rd29+29], %r337;
	st.local.u8 	[%rd29+30], %r336;
	st.local.u8 	[%rd29+31], %r335;
	st.local.u8 	[%rd29+32], %r370;
	st.local.u8 	[%rd29+33], %r369;
	st.local.u8 	[%rd29+34], %r368;
	st.local.u8 	[%rd29+35], %r367;
	st.local.u8 	[%rd29+36], %r366;
	st.local.u8 	[%rd29+37], %r365;
	st.local.u8 	[%rd29+38], %r364;
	st.local.u8 	[%rd29+39], %r363;
	st.local.u8 	[%rd29+40], %r362;
	st.local.u8 	[%rd29+41], %r361;
	st.local.u8 	[%rd29+42], %r360;
	st.local.u8 	[%rd29+43], %r359;
	st.local.u8 	[%rd29+44], %r358;
	st.local.u8 	[%rd29+45], %r357;
	st.local.u8 	[%rd29+46], %r356;
	st.local.u8 	[%rd29+47], %r355;
	mov.b32 	%r41, 0;
$L__BB6_213:
	mul.wide.u32 	%rd64, %r41, 16;
	add.s64 	%rd33, %rd28, %rd64;
	add.s64 	%rd34, %rd29, %rd64;
	or.b16  	%rs862, %rs1161, %rs1160;
	and.b16  	%rs863, %rs862, 255;
	setp.ne.s16 	%p10, %rs863, 0;
	@%p10 bra 	$L__BB6_306;
$L__BB6_214:
	setp.lt.u32 	%p161, %r41, 2;
	mov.pred 	%p642, -1;
	@%p161 bra 	$L__BB6_305;
	bra.uni 	$L__BB6_309;
$L__BB6_215:
	ld.local.s8 	%rs555, [%rd33+1];
	setp.ne.s16 	%p23, %rs555, 0;
	@%p23 bra 	$L__BB6_218;
	ld.local.u8 	%rs886, [%rd34+1];
	setp.eq.s16 	%p158, %rs886, 0;
	@%p158 bra 	$L__BB6_214;
	mov.pred 	%p642, %p15;
	bra.uni 	$L__BB6_309;
$L__BB6_218:
	ld.local.s8 	%rs556, [%rd34+1];
	setp.eq.s16 	%p25, %rs556, 0;
	mov.pred 	%p642, %p11;
	@%p25 bra 	$L__BB6_309;
	setp.lt.s16 	%p27, %rs555, %rs556;
	mov.pred 	%p642, %p15;
	@%p27 bra 	$L__BB6_309;
	setp.ne.s16 	%p29, %rs555, %rs556;
	mov.pred 	%p642, %p11;
	@%p29 bra 	$L__BB6_309;
	ld.local.s8 	%rs557, [%rd33+2];
	setp.ne.s16 	%p30, %rs557, 0;
	@%p30 bra 	$L__BB6_224;
	ld.local.u8 	%rs885, [%rd34+2];
	setp.eq.s16 	%p156, %rs885, 0;
	@%p156 bra 	$L__BB6_214;
	mov.pred 	%p642, %p15;
	bra.uni 	$L__BB6_309;
$L__BB6_224:
	ld.local.s8 	%rs558, [%rd34+2];
	setp.eq.s16 	%p32, %rs558, 0;
	mov.pred 	%p642, %p11;
	@%p32 bra 	$L__BB6_309;
	setp.lt.s16 	%p34, %rs557, %rs558;
	mov.pred 	%p642, %p15;
	@%p34 bra 	$L__BB6_309;
	setp.ne.s16 	%p36, %rs557, %rs558;
	mov.pred 	%p642, %p11;
	@%p36 bra 	$L__BB6_309;
	ld.local.s8 	%rs559, [%rd33+3];
	setp.ne.s16 	%p37, %rs559, 0;
	@%p37 bra 	$L__BB6_230;
	ld.local.u8 	%rs884, [%rd34+3];
	setp.eq.s16 	%p154, %rs884, 0;
	@%p154 bra 	$L__BB6_214;
	mov.pred 	%p642, %p15;
	bra.uni 	$L__BB6_309;
$L__BB6_230:
	ld.local.s8 	%rs560, [%rd34+3];
	setp.eq.s16 	%p39, %rs560, 0;
	mov.pred 	%p642, %p11;
	@%p39 bra 	$L__BB6_309;
	setp.lt.s16 	%p41, %rs559, %rs560;
	mov.pred 	%p642, %p15;
	@%p41 bra 	$L__BB6_309;
	setp.ne.s16 	%p43, %rs559, %rs560;
	mov.pred 	%p642, %p11;
	@%p43 bra 	$L__BB6_309;
	ld.local.s8 	%rs561, [%rd33+4];
	setp.ne.s16 	%p44, %rs561, 0;
	@%p44 bra 	$L__BB6_236;
	ld.local.u8 	%rs883, [%rd34+4];
	setp.eq.s16 	%p152, %rs883, 0;
	@%p152 bra 	$L__BB6_214;
	mov.pred 	%p642, %p15;
	bra.uni 	$L__BB6_309;
$L__BB6_236:
	ld.local.s8 	%rs562, [%rd34+4];
	setp.eq.s16 	%p46, %rs562, 0;
	mov.pred 	%p642, %p11;
	@%p46 bra 	$L__BB6_309;
	setp.lt.s16 	%p48, %rs561, %rs562;
	mov.pred 	%p642, %p15;
	@%p48 bra 	$L__BB6_309;
	setp.ne.s16 	%p50, %rs561, %rs562;
	mov.pred 	%p642, %p11;
	@%p50 bra 	$L__BB6_309;
	ld.local.s8 	%rs563, [%rd33+5];
	setp.ne.s16 	%p51, %rs563, 0;
	@%p51 bra 	$L__BB6_242;
	ld.local.u8 	%rs882, [%rd34+5];
	setp.eq.s16 	%p150, %rs882, 0;
	@%p150 bra 	$L__BB6_214;
	mov.pred 	%p642, %p15;
	bra.uni 	$L__BB6_309;
$L__BB6_242:
	ld.local.s8 	%rs564, [%rd34+5];
	setp.eq.s16 	%p53, %rs564, 0;
	mov.pred 	%p642, %p11;
	@%p53 bra 	$L__BB6_309;
	setp.lt.s16 	%p55, %rs563, %rs564;
	mov.pred 	%p642, %p15;
	@%p55 bra 	$L__BB6_309;
	setp.ne.s16 	%p57, %rs563, %rs564;
	mov.pred 	%p642, %p11;
	@%p57 bra 	$L__BB6_309;
	ld.local.s8 	%rs565, [%rd33+6];
	setp.ne.s16 	%p58, %rs565, 0;
	@%p58 bra 	$L__BB6_248;
	ld.local.u8 	%rs881, [%rd34+6];
	setp.eq.s16 	%p148, %rs881, 0;
	@%p148 bra 	$L__BB6_214;
	mov.pred 	%p642, %p15;
	bra.uni 	$L__BB6_309;
$L__BB6_248:
	ld.local.s8 	%rs566, [%rd34+6];
	setp.eq.s16 	%p60, %rs566, 0;
	mov.pred 	%p642, %p11;
	@%p60 bra 	$L__BB6_309;
	setp.lt.s16 	%p62, %rs565, %rs566;
	mov.pred 	%p642, %p15;
	@%p62 bra 	$L__BB6_309;
	setp.ne.s16 	%p64, %rs565, %rs566;
	mov.pred 	%p642, %p11;
	@%p64 bra 	$L__BB6_309;
	ld.local.s8 	%rs567, [%rd33+7];
	setp.ne.s16 	%p65, %rs567, 0;
	@%p65 bra 	$L__BB6_254;
	ld.local.u8 	%rs880, [%rd34+7];
	setp.eq.s16 	%p146, %rs880, 0;
	@%p146 bra 	$L__BB6_214;
	mov.pred 	%p642, %p15;
	bra.uni 	$L__BB6_309;
$L__BB6_254:
	ld.local.s8 	%rs568, [%rd34+7];
	setp.eq.s16 	%p67, %rs568, 0;
	mov.pred 	%p642, %p11;
	@%p67 bra 	$L__BB6_309;
	setp.lt.s16 	%p69, %rs567, %rs568;
	mov.pred 	%p642, %p15;
	@%p69 bra 	$L__BB6_309;
	setp.ne.s16 	%p71, %rs567, %rs568;
	mov.pred 	%p642, %p11;
	@%p71 bra 	$L__BB6_309;
	ld.local.s8 	%rs569, [%rd33+8];
	setp.ne.s16 	%p72, %rs569, 0;
	@%p72 bra 	$L__BB6_260;
	ld.local.u8 	%rs879, [%rd34+8];
	setp.eq.s16 	%p144, %rs879, 0;
	@%p144 bra 	$L__BB6_214;
	mov.pred 	%p642, %p15;
	bra.uni 	$L__BB6_309;
$L__BB6_260:
	ld.local.s8 	%rs570, [%rd34+8];
	setp.eq.s16 	%p74, %rs570, 0;
	mov.pred 	%p642, %p11;
	@%p74 bra 	$L__BB6_309;
	setp.lt.s16 	%p76, %rs569, %rs570;
	mov.pred 	%p642, %p15;
	@%p76 bra 	$L__BB6_309;
	setp.ne.s16 	%p78, %rs569, %rs570;
	mov.pred 	%p642, %p11;
	@%p78 bra 	$L__BB6_309;
	ld.local.s8 	%rs571, [%rd33+9];
	setp.ne.s16 	%p79, %rs571, 0;
	@%p79 bra 	$L__BB6_266;
	ld.local.u8 	%rs878, [%rd34+9];
	setp.eq.s16 	%p142, %rs878, 0;
	@%p142 bra 	$L__BB6_214;
	mov.pred 	%p642, %p15;
	bra.uni 	$L__BB6_309;
$L__BB6_266:
	ld.local.s8 	%rs572, [%rd34+9];
	setp.eq.s16 	%p81, %rs572, 0;
	mov.pred 	%p642, %p11;
	@%p81 bra 	$L__BB6_309;
	setp.lt.s16 	%p83, %rs571, %rs572;
	mov.pred 	%p642, %p15;
	@%p83 bra 	$L__BB6_309;
	setp.ne.s16 	%p85, %rs571, %rs572;
	mov.pred 	%p642, %p11;
	@%p85 bra 	$L__BB6_309;
	ld.local.s8 	%rs573, [%rd33+10];
	setp.ne.s16 	%p86, %rs573, 0;
	@%p86 bra 	$L__BB6_272;
	ld.local.u8 	%rs877, [%rd34+10];
	setp.eq.s16 	%p140, %rs877, 0;
	@%p140 bra 	$L__BB6_214;
	mov.pred 	%p642, %p15;
	bra.uni 	$L__BB6_309;
$L__BB6_272:
	ld.local.s8 	%rs574, [%rd34+10];
	setp.eq.s16 	%p88, %rs574, 0;
	mov.pred 	%p642, %p11;
	@%p88 bra 	$L__BB6_309;
	setp.lt.s16 	%p90, %rs573, %rs574;
	mov.pred 	%p642, %p15;
	@%p90 bra 	$L__BB6_309;
	setp.ne.s16 	%p92, %rs573, %rs574;
	mov.pred 	%p642, %p11;
	@%p92 bra 	$L__BB6_309;
	ld.local.s8 	%rs575, [%rd33+11];
	setp.ne.s16 	%p93, %rs575, 0;
	@%p93 bra 	$L__BB6_278;
	ld.local.u8 	%rs876, [%rd34+11];
	setp.eq.s16 	%p138, %rs876, 0;
	@%p138 bra 	$L__BB6_214;
	mov.pred 	%p642, %p15;
	bra.uni 	$L__BB6_309;
$L__BB6_278:
	ld.local.s8 	%rs576, [%rd34+11];
	setp.eq.s16 	%p95, %rs576, 0;
	mov.pred 	%p642, %p11;
	@%p95 bra 	$L__BB6_309;
	setp.lt.s16 	%p97, %rs575, %rs576;
	mov.pred 	%p642, %p15;
	@%p97 bra 	$L__BB6_309;
	setp.ne.s16 	%p99, %rs575, %rs576;
	mov.pred 	%p642, %p11;
	@%p99 bra 	$L__BB6_309;
	ld.local.s8 	%rs577, [%rd33+12];
	setp.ne.s16 	%p100, %rs577, 0;
	@%p100 bra 	$L__BB6_284;
	ld.local.u8 	%rs875, [%rd34+12];
	setp.eq.s16 	%p136, %rs875, 0;
	@%p136 bra 	$L__BB6_214;
	mov.pred 	%p642, %p15;
	bra.uni 	$L__BB6_309;
$L__BB6_284:
	ld.local.s8 	%rs578, [%rd34+12];
	setp.eq.s16 	%p102, %rs578, 0;
	mov.pred 	%p642, %p11;
	@%p102 bra 	$L__BB6_309;
	setp.lt.s16 	%p104, %rs577, %rs578;
	mov.pred 	%p642, %p15;
	@%p104 bra 	$L__BB6_309;
	setp.ne.s16 	%p106, %rs577, %rs578;
	mov.pred 	%p642, %p11;
	@%p106 bra 	$L__BB6_309;
	ld.local.s8 	%rs579, [%rd33+13];
	setp.ne.s16 	%p107, %rs579, 0;
	@%p107 bra 	$L__BB6_290;
	ld.local.u8 	%rs874, [%rd34+13];
	setp.eq.s16 	%p134, %rs874, 0;
	@%p134 bra 	$L__BB6_214;
	mov.pred 	%p642, %p15;
	bra.uni 	$L__BB6_309;
$L__BB6_290:
	ld.local.s8 	%rs580, [%rd34+13];
	setp.eq.s16 	%p109, %rs580, 0;
	mov.pred 	%p642, %p11;
	@%p109 bra 	$L__BB6_309;
	setp.lt.s16 	%p111, %rs579, %rs580;
	mov.pred 	%p642, %p15;
	@%p111 bra 	$L__BB6_309;
	setp.ne.s16 	%p113, %rs579, %rs580;
	mov.pred 	%p642, %p11;
	@%p113 bra 	$L__BB6_309;
	ld.local.s8 	%rs581, [%rd33+14];
	setp.ne.s16 	%p114, %rs581, 0;
	@%p114 bra 	$L__BB6_296;
	ld.local.u8 	%rs873, [%rd34+14];
	setp.eq.s16 	%p132, %rs873, 0;
	@%p132 bra 	$L__BB6_214;
	mov.pred 	%p642, %p15;
	bra.uni 	$L__BB6_309;
$L__BB6_296:
	ld.local.s8 	%rs582, [%rd34+14];
	setp.eq.s16 	%p116, %rs582, 0;
	mov.pred 	%p642, %p11;
	@%p116 bra 	$L__BB6_309;
	setp.lt.s16 	%p118, %rs581, %rs582;
	mov.pred 	%p642, %p15;
	@%p118 bra 	$L__BB6_309;
	setp.ne.s16 	%p120, %rs581, %rs582;
	mov.pred 	%p642, %p11;
	@%p120 bra 	$L__BB6_309;
	ld.local.s8 	%rs583, [%rd33+15];
	setp.ne.s16 	%p121, %rs583, 0;
	@%p121 bra 	$L__BB6_302;
	ld.local.u8 	%rs872, [%rd34+15];
	setp.eq.s16 	%p130, %rs872, 0;
	@%p130 bra 	$L__BB6_214;
	mov.pred 	%p642, %p15;
	bra.uni 	$L__BB6_309;
$L__BB6_302:
	ld.local.s8 	%rs584, [%rd34+15];
	setp.eq.s16 	%p123, %rs584, 0;
	mov.pred 	%p642, %p11;
	@%p123 bra 	$L__BB6_309;
	setp.lt.s16 	%p125, %rs583, %rs584;
	mov.pred 	%p642, %p15;
	@%p125 bra 	$L__BB6_309;
	setp.eq.s16 	%p127, %rs583, %rs584;
	setp.lt.u32 	%p128, %r41, 2;
	and.pred  	%p129, %p127, %p128;
	mov.pred 	%p642, %p11;
	@%p129 bra 	$L__BB6_305;
	bra.uni 	$L__BB6_309;
$L__BB6_305:
	add.s32 	%r41, %r41, 1;
	ld.local.u8 	%rs1161, [%rd33+16];
	ld.local.u8 	%rs1160, [%rd34+16];
	bra.uni 	$L__BB6_213;
$L__BB6_306:
	and.b16  	%rs864, %rs1161, 255;
	setp.ne.s16 	%p12, %rs864, 0;
	and.b16  	%rs865, %rs1160, 255;
	setp.eq.s16 	%p13, %rs865, 0;
	and.pred  	%p14, %p12, %p13;
	mov.pred 	%p11, -1;
	mov.pred 	%p642, %p11;
	@%p14 bra 	$L__BB6_309;
	cvt.s16.s8 	%rs866, %rs1160;
	setp.ne.s16 	%p16, %rs865, 0;
	cvt.s16.s8 	%rs868, %rs1161;
	setp.eq.s16 	%p17, %rs864, 0;
	and.pred  	%p18, %p17, %p16;
	setp.lt.s16 	%p19, %rs868, %rs866;
	or.pred  	%p20, %p18, %p19;
	mov.pred 	%p15, 0;
	mov.pred 	%p642, %p15;
	@%p20 bra 	$L__BB6_309;
	setp.eq.s16 	%p22, %rs864, %rs865;
	mov.pred 	%p642, %p11;
	@%p22 bra 	$L__BB6_215;
$L__BB6_309:
	add.s32 	%r435, %r40, 1;
	selp.b32 	%r1676, %r435, %r1676, %p642;
	selp.b32 	%r1673, %r1673, %r40, %p642;
	setp.lt.s32 	%p162, %r1676, %r1673;
	@%p162 bra 	$L__BB6_212;
$L__BB6_310:
	add.s32 	%r46, %r1676, %r33;
	add.s32 	%r436, %r34, %r32;
	sub.s32 	%r1678, %r436, %r1676;
	mov.u32 	%r437, _ZZN3cub18CUB_300001_SM_10006detail10merge_sort30DeviceMergeSortBlockSortKernelINS2_10policy_hubIN6thrust24THRUST_300001_SM_1000_NS6detail15normal_iteratorINS6_10device_ptrI9KeyStringEEEEE9Policy600ESC_NS8_INS9_IlEEEESC_SG_mN4cuda3std3__44lessISA_EESA_lEEvbT0_T1_T2_T3_T4_PT6_PT7_T5_NS1_7vsmem_tEE19static_temp_storage;
	mad.lo.s32 	%r438, %r46, 48, %r437;
	ld.shared.v4.b32 	{%r439, %r440, %r441, %r442}, [%r438];
	bfe.u32 	%r443, %r439, 0, 8;
	cvt.u16.u32 	%rs587, %r443;
	bfe.u32 	%r444, %r439, 8, 8;
	cvt.u16.u32 	%rs588, %r444;
	bfe.u32 	%r445, %r439, 16, 8;
	cvt.u16.u32 	%rs589, %r445;
	bfe.u32 	%r446, %r439, 24, 8;
	cvt.u16.u32 	%rs590, %r446;
	bfe.u32 	%r447, %r440, 0, 8;
	cvt.u16.u32 	%rs591, %r447;
	bfe.u32 	%r448, %r440, 8, 8;
	cvt.u16.u32 	%rs592, %r448;
	bfe.u32 	%r449, %r440, 16, 8;
	cvt.u16.u32 	%rs593, %r449;
	bfe.u32 	%r450, %r440, 24, 8;
	cvt.u16.u32 	%rs594, %r450;
	bfe.u32 	%r451, %r441, 0, 8;
	cvt.u16.u32 	%rs595, %r451;
	bfe.u32 	%r452, %r441, 8, 8;
	cvt.u16.u32 	%rs596, %r452;
	bfe.u32 	%r453, %r441, 16, 8;
	cvt.u16.u32 	%rs597, %r453;
	bfe.u32 	%r454, %r441, 24, 8;
	cvt.u16.u32 	%rs598, %r454;
	bfe.u32 	%r455, %r442, 0, 8;
	cvt.u16.u32 	%rs599, %r455;
	bfe.u32 	%r456, %r442, 8, 8;
	cvt.u16.u32 	%rs600, %r456;
	bfe.u32 	%r457, %r442, 16, 8;
	cvt.u16.u32 	%rs601, %r457;
	bfe.u32 	%r458, %r442, 24, 8;
	cvt.u16.u32 	%rs602, %r458;
	ld.shared.v4.b32 	{%r459, %r460, %r461, %r462}, [%r438+16];
	bfe.u32 	%r463, %r459, 0, 8;
	cvt.u16.u32 	%rs603, %r463;
	bfe.u32 	%r464, %r459, 8, 8;
	cvt.u16.u32 	%rs604, %r464;
	bfe.u32 	%r465, %r459, 16, 8;
	cvt.u16.u32 	%rs605, %r465;
	bfe.u32 	%r466, %r459, 24, 8;
	cvt.u16.u32 	%rs606, %r466;
	bfe.u32 	%r467, %r460, 0, 8;
	cvt.u16.u32 	%rs607, %r467;
	bfe.u32 	%r468, %r460, 8, 8;
	cvt.u16.u32 	%rs608, %r468;
	bfe.u32 	%r469, %r460, 16, 8;
	cvt.u16.u32 	%rs609, %r469;
	bfe.u32 	%r470, %r460, 24, 8;
	cvt.u16.u32 	%rs610, %r470;
	bfe.u32 	%r471, %r461, 0, 8;
	cvt.u16.u32 	%rs611, %r471;
	bfe.u32 	%r472, %r461, 8, 8;
	cvt.u16.u32 	%rs612, %r472;
	bfe.u32 	%r473, %r461, 16, 8;
	cvt.u16.u32 	%rs613, %r473;
	bfe.u32 	%r474, %r461, 24, 8;
	cvt.u16.u32 	%rs614, %r474;
	bfe.u32 	%r475, %r462, 0, 8;
	cvt.u16.u32 	%rs615, %r475;
	bfe.u32 	%r476, %r462, 8, 8;
	cvt.u16.u32 	%rs616, %r476;
	bfe.u32 	%r477, %r462, 16, 8;
	cvt.u16.u32 	%rs617, %r477;
	bfe.u32 	%r478, %r462, 24, 8;
	cvt.u16.u32 	%rs618, %r478;
	ld.shared.v4.b32 	{%r479, %r480, %r481, %r482}, [%r438+32];
	bfe.u32 	%r483, %r479, 0, 8;
	cvt.u16.u32 	%rs619, %r483;
	bfe.u32 	%r484, %r479, 8, 8;
	cvt.u16.u32 	%rs620, %r484;
	bfe.u32 	%r485, %r479, 16, 8;
	cvt.u16.u32 	%rs621, %r485;
	bfe.u32 	%r486, %r479, 24, 8;
	cvt.u16.u32 	%rs622, %r486;
	bfe.u32 	%r487, %r480, 0, 8;
	cvt.u16.u32 	%rs623, %r487;
	bfe.u32 	%r488, %r480, 8, 8;
	cvt.u16.u32 	%rs624, %r488;
	bfe.u32 	%r489, %r480, 16, 8;
	cvt.u16.u32 	%rs625, %r489;
	bfe.u32 	%r490, %r480, 24, 8;
	cvt.u16.u32 	%rs626, %r490;
	bfe.u32 	%r491, %r481, 0, 8;
	cvt.u16.u32 	%rs627, %r491;
	bfe.u32 	%r492, %r481, 8, 8;
	cvt.u16.u32 	%rs628, %r492;
	bfe.u32 	%r493, %r481, 16, 8;
	cvt.u16.u32 	%rs629, %r493;
	bfe.u32 	%r494, %r481, 24, 8;
	cvt.u16.u32 	%rs630, %r494;
	bfe.u32 	%r495, %r482, 0, 8;
	cvt.u16.u32 	%rs631, %r495;
	bfe.u32 	%r496, %r482, 8, 8;
	cvt.u16.u32 	%rs632, %r496;
	bfe.u32 	%r497, %r482, 16, 8;
	cvt.u16.u32 	%rs633, %r497;
	bfe.u32 	%r498, %r482, 24, 8;
	cvt.u16.u32 	%rs634, %r498;
	mad.lo.s32 	%r499, %r1678, 48, %r437;
	ld.shared.v4.b32 	{%r500, %r501, %r502, %r503}, [%r499];
	bfe.u32 	%r504, %r500, 0, 8;
	cvt.u16.u32 	%rs1164, %r504;
	bfe.u32 	%r505, %r500, 8, 8;
	cvt.u16.u32 	%rs1165, %r505;
	bfe.u32 	%r506, %r500, 16, 8;
	cvt.u16.u32 	%rs1166, %r506;
	bfe.u32 	%r507, %r500, 24, 8;
	cvt.u16.u32 	%rs1167, %r507;
	bfe.u32 	%r508, %r501, 0, 8;
	cvt.u16.u32 	%rs1168, %r508;
	bfe.u32 	%r509, %r501, 8, 8;
	cvt.u16.u32 	%rs1169, %r509;
	bfe.u32 	%r510, %r501, 16, 8;
	cvt.u16.u32 	%rs1170, %r510;
	bfe.u32 	%r511, %r501, 24, 8;
	cvt.u16.u32 	%rs1171, %r511;
	bfe.u32 	%r512, %r502, 0, 8;
	cvt.u16.u32 	%rs1172, %r512;
	bfe.u32 	%r513, %r502, 8, 8;
	cvt.u16.u32 	%rs1173, %r513;
	bfe.u32 	%r514, %r502, 16, 8;
	cvt.u16.u32 	%rs1174, %r514;
	bfe.u32 	%r515, %r502, 24, 8;
	cvt.u16.u32 	%rs1175, %r515;
	bfe.u32 	%r516, %r503, 0, 8;
	cvt.u16.u32 	%rs1176, %r516;
	bfe.u32 	%r517, %r503, 8, 8;
	cvt.u16.u32 	%rs1177, %r517;
	bfe.u32 	%r518, %r503, 16, 8;
	cvt.u16.u32 	%rs1178, %r518;
	bfe.u32 	%r519, %r503, 24, 8;
	cvt.u16.u32 	%rs1179, %r519;
	ld.shared.v4.b32 	{%r520, %r521, %r522, %r523}, [%r499+16];
	bfe.u32 	%r524, %r520, 0, 8;
	cvt.u16.u32 	%rs1180, %r524;
	bfe.u32 	%r525, %r520, 8, 8;
	cvt.u16.u32 	%rs1181, %r525;
	bfe.u32 	%r526, %r520, 16, 8;
	cvt.u16.u32 	%rs1182, %r526;
	bfe.u32 	%r527, %r520, 24, 8;
	cvt.u16.u32 	%rs1183, %r527;
	bfe.u32 	%r528, %r521, 0, 8;
	cvt.u16.u32 	%rs1184, %r528;
	bfe.u32 	%r529, %r521, 8, 8;
	cvt.u16.u32 	%rs1185, %r529;
	bfe.u32 	%r530, %r521, 16, 8;
	cvt.u16.u32 	%rs1186, %r530;
	bfe.u32 	%r531, %r521, 24, 8;
	cvt.u16.u32 	%rs1187, %r531;
	bfe.u32 	%r532, %r522, 0, 8;
	cvt.u16.u32 	%rs1188, %r532;
	bfe.u32 	%r533, %r522, 8, 8;
	cvt.u16.u32 	%rs1189, %r533;
	bfe.u32 	%r534, %r522, 16, 8;
	cvt.u16.u32 	%rs1190, %r534;
	bfe.u32 	%r535, %r522, 24, 8;
	cvt.u16.u32 	%rs1191, %r535;
	bfe.u32 	%r536, %r523, 0, 8;
	cvt.u16.u32 	%rs1192, %r536;
	bfe.u32 	%r537, %r523, 8, 8;
	cvt.u16.u32 	%rs1193, %r537;
	bfe.u32 	%r538, %r523, 16, 8;
	cvt.u16.u32 	%rs1194, %r538;
	bfe.u32 	%r539, %r523, 24, 8;
	cvt.u16.u32 	%rs1195, %r539;
	ld.shared.v4.b32 	{%r540, %r541, %r542, %r543}, [%r499+32];
	bfe.u32 	%r544, %r540, 0, 8;
	cvt.u16.u32 	%rs1196, %r544;
	bfe.u32 	%r545, %r540, 8, 8;
	cvt.u16.u32 	%rs1197, %r545;
	bfe.u32 	%r546, %r540, 16, 8;
	cvt.u16.u32 	%rs1198, %r546;
	bfe.u32 	%r547, %r540, 24, 8;
	cvt.u16.u32 	%rs1199, %r547;
	bfe.u32 	%r548, %r541, 0, 8;
	cvt.u16.u32 	%rs1200, %r548;
	bfe.u32 	%r549, %r541, 8, 8;
	cvt.u16.u32 	%rs1201, %r549;
	bfe.u32 	%r550, %r541, 16, 8;
	cvt.u16.u32 	%rs1202, %r550;
	bfe.u32 	%r551, %r541, 24, 8;
	cvt.u16.u32 	%rs1203, %r551;
	bfe.u32 	%r552, %r542, 0, 8;
	cvt.u16.u32 	%rs1204, %r552;
	bfe.u32 	%r553, %r542, 8, 8;
	cvt.u16.u32 	%rs1205, %r553;
	bfe.u32 	%r554, %r542, 16, 8;
	cvt.u16.u32 	%rs1206, %r554;
	bfe.u32 	%r555, %r542, 24, 8;
	cvt.u16.u32 	%rs1207, %r555;
	bfe.u32 	%r556, %r543, 0, 8;
	cvt.u16.u32 	%rs1208, %r556;
	bfe.u32 	%r557, %r543, 8, 8;
	cvt.u16.u32 	%rs1209, %r557;
	bfe.u32 	%r558, %r543, 16, 8;
	cvt.u16.u32 	%rs1210, %r558;
	bfe.u32 	%r559, %r543, 24, 8;
	cvt.u16.u32 	%rs1211, %r559;
	setp.ge.s32 	%p163, %r1678, %r35;
	@%p163 bra 	$L__BB6_410;
	setp.ge.s32 	%p164, %r46, %r34;
	@%p164 bra 	$L__BB6_411;
	st.local.u8 	[%rd30], %rs1164;
	st.local.u8 	[%rd30+1], %rs1165;
	st.local.u8 	[%rd30+2], %rs1166;
	st.local.u8 	[%rd30+3], %rs1167;
	st.local.u8 	[%rd30+4], %rs1168;
	st.local.u8 	[%rd30+5], %rs1169;
	st.local.u8 	[%rd30+6], %rs1170;
	st.local.u8 	[%rd30+7], %rs1171;
	st.local.u8 	[%rd30+8], %rs1172;
	st.local.u8 	[%rd30+9], %rs1173;
	st.local.u8 	[%rd30+10], %rs1174;
	st.local.u8 	[%rd30+11], %rs1175;
	st.local.u8 	[%rd30+12], %rs1176;
	st.local.u8 	[%rd30+13], %rs1177;
	st.local.u8 	[%rd30+14], %rs1178;
	st.local.u8 	[%rd30+15], %rs1179;
	st.local.u8 	[%rd30+16], %rs1180;
	st.local.u8 	[%rd30+17], %rs1181;
	st.local.u8 	[%rd30+18], %rs1182;
	st.local.u8 	[%rd30+19], %rs1183;
	st.local.u8 	[%rd30+20], %rs1184;
	st.local.u8 	[%rd30+21], %rs1185;
	st.local.u8 	[%rd30+22], %rs1186;
	st.local.u8 	[%rd30+23], %rs1187;
	st.local.u8 	[%rd30+24], %rs1188;
	st.local.u8 	[%rd30+25], %rs1189;
	st.local.u8 	[%rd30+26], %rs1190;
	st.local.u8 	[%rd30+27], %rs1191;
	st.local.u8 	[%rd30+28], %rs1192;
	st.local.u8 	[%rd30+29], %rs1193;
	st.local.u8 	[%rd30+30], %rs1194;
	st.local.u8 	[%rd30+31], %rs1195;
	st.local.u8 	[%rd30+32], %rs1196;
	st.local.u8 	[%rd30+33], %rs1197;
	st.local.u8 	[%rd30+34], %rs1198;
	st.local.u8 	[%rd30+35], %rs1199;
	st.local.u8 	[%rd30+36], %rs1200;
	st.local.u8 	[%rd30+37], %rs1201;
	st.local.u8 	[%rd30+38], %rs1202;
	st.local.u8 	[%rd30+39], %rs1203;
	st.local.u8 	[%rd30+40], %rs1204;
	st.local.u8 	[%rd30+41], %rs1205;
	st.local.u8 	[%rd30+42], %rs1206;
	st.local.u8 	[%rd30+43], %rs1207;
	st.local.u8 	[%rd30+44], %rs1208;
	st.local.u8 	[%rd30+45], %rs1209;
	st.local.u8 	[%rd30+46], %rs1210;
	st.local.u8 	[%rd30+47], %rs1211;
	st.local.u8 	[%rd31], %rs587;
	st.local.u8 	[%rd31+1], %rs588;
	st.local.u8 	[%rd31+2], %rs589;
	st.local.u8 	[%rd31+3], %rs590;
	st.local.u8 	[%rd31+4], %rs591;
	st.local.u8 	[%rd31+5], %rs592;
	st.local.u8 	[%rd31+6], %rs593;
	st.local.u8 	[%rd31+7], %rs594;
	st.local.u8 	[%rd31+8], %rs595;
	st.local.u8 	[%rd31+9], %rs596;
	st.local.u8 	[%rd31+10], %rs597;
	st.local.u8 	[%rd31+11], %rs598;
	st.local.u8 	[%rd31+12], %rs599;
	st.local.u8 	[%rd31+13], %rs600;
	st.local.u8 	[%rd31+14], %rs601;
	st.local.u8 	[%rd31+15], %rs602;
	st.local.u8 	[%rd31+16], %rs603;
	st.local.u8 	[%rd31+17], %rs604;
	st.local.u8 	[%rd31+18], %rs605;
	st.local.u8 	[%rd31+19], %rs606;
	st.local.u8 	[%rd31+20], %rs607;
	st.local.u8 	[%rd31+21], %rs608;
	st.local.u8 	[%rd31+22], %rs609;
	st.local.u8 	[%rd31+23], %rs610;
	st.local.u8 	[%rd31+24], %rs611;
	st.local.u8 	[%rd31+25], %rs612;
	st.local.u8 	[%rd31+26], %rs613;
	st.local.u8 	[%rd31+27], %rs614;
	st.local.u8 	[%rd31+28], %rs615;
	st.local.u8 	[%rd31+29], %rs616;
	st.local.u8 	[%rd31+30], %rs617;
	st.local.u8 	[%rd31+31], %rs618;
	st.local.u8 	[%rd31+32], %rs619;
	st.local.u8 	[%rd31+33], %rs620;
	st.local.u8 	[%rd31+34], %rs621;
	st.local.u8 	[%rd31+35], %rs622;
	st.local.u8 	[%rd31+36], %rs623;
	st.local.u8 	[%rd31+37], %rs624;
	st.local.u8 	[%rd31+38], %rs625;
	st.local.u8 	[%rd31+39], %rs626;
	st.local.u8 	[%rd31+40], %rs627;
	st.local.u8 	[%rd31+41], %rs628;
	st.local.u8 	[%rd31+42], %rs629;
	st.local.u8 	[%rd31+43], %rs630;
	st.local.u8 	[%rd31+44], %rs631;
	st.local.u8 	[%rd31+45], %rs632;
	st.local.u8 	[%rd31+46], %rs633;
	st.local.u8 	[%rd31+47], %rs634;
	mov.b32 	%r48, 0;
	mov.u16 	%rs1162, %rs587;
	mov.u16 	%rs1163, %rs1164;
$L__BB6_313:
	mul.wide.u32 	%rd65, %r48, 16;
	add.s64 	%rd35, %rd30, %rd65;
	add.s64 	%rd36, %rd31, %rd65;
	or.b16  	%rs887, %rs1163, %rs1162;
	and.b16  	%rs888, %rs887, 255;
	setp.ne.s16 	%p165, %rs888, 0;
	@%p165 bra 	$L__BB6_406;
$L__BB6_314:
	setp.lt.u32 	%p316, %r48, 2;
	mov.pred 	%p643, -1;
	@%p316 bra 	$L__BB6_405;
	bra.uni 	$L__BB6_409;
$L__BB6_315:
	ld.local.s8 	%rs685, [%rd35+1];
	setp.ne.s16 	%p178, %rs685, 0;
	@%p178 bra 	$L__BB6_318;
	ld.local.u8 	%rs911, [%rd36+1];
	setp.eq.s16 	%p313, %rs911, 0;
	@%p313 bra 	$L__BB6_314;
	mov.pred 	%p643, %p170;
	bra.uni 	$L__BB6_409;
$L__BB6_318:
	ld.local.s8 	%rs686, [%rd36+1];
	setp.eq.s16 	%p180, %rs686, 0;
	mov.pred 	%p643, %p166;
	@%p180 bra 	$L__BB6_409;
	setp.lt.s16 	%p182, %rs685, %rs686;
	mov.pred 	%p643, %p170;
	@%p182 bra 	$L__BB6_409;
	setp.ne.s16 	%p184, %rs685, %rs686;
	mov.pred 	%p643, %p166;
	@%p184 bra 	$L__BB6_409;
	ld.local.s8 	%rs687, [%rd35+2];
	setp.ne.s16 	%p185, %rs687, 0;
	@%p185 bra 	$L__BB6_324;
	ld.local.u8 	%rs910, [%rd36+2];
	setp.eq.s16 	%p311, %rs910, 0;
	@%p311 bra 	$L__BB6_314;
	mov.pred 	%p643, %p170;
	bra.uni 	$L__BB6_409;
$L__BB6_324:
	ld.local.s8 	%rs688, [%rd36+2];
	setp.eq.s16 	%p187, %rs688, 0;
	mov.pred 	%p643, %p166;
	@%p187 bra 	$L__BB6_409;
	setp.lt.s16 	%p189, %rs687, %rs688;
	mov.pred 	%p643, %p170;
	@%p189 bra 	$L__BB6_409;
	setp.ne.s16 	%p191, %rs687, %rs688;
	mov.pred 	%p643, %p166;
	@%p191 bra 	$L__BB6_409;
	ld.local.s8 	%rs689, [%rd35+3];
	setp.ne.s16 	%p192, %rs689, 0;
	@%p192 bra 	$L__BB6_330;
	ld.local.u8 	%rs909, [%rd36+3];
	setp.eq.s16 	%p309, %rs909, 0;
	@%p309 bra 	$L__BB6_314;
	mov.pred 	%p643, %p170;
	bra.uni 	$L__BB6_409;
$L__BB6_330:
	ld.local.s8 	%rs690, [%rd36+3];
	setp.eq.s16 	%p194, %rs690, 0;
	mov.pred 	%p643, %p166;
	@%p194 bra 	$L__BB6_409;
	setp.lt.s16 	%p196, %rs689, %rs690;
	mov.pred 	%p643, %p170;
	@%p196 bra 	$L__BB6_409;
	setp.ne.s16 	%p198, %rs689, %rs690;
	mov.pred 	%p643, %p166;
	@%p198 bra 	$L__BB6_409;
	ld.local.s8 	%rs691, [%rd35+4];
	setp.ne.s16 	%p199, %rs691, 0;
	@%p199 bra 	$L__BB6_336;
	ld.local.u8 	%rs908, [%rd36+4];
	setp.eq.s16 	%p307, %rs908, 0;
	@%p307 bra 	$L__BB6_314;
	mov.pred 	%p643, %p170;
	bra.uni 	$L__BB6_409;
$L__BB6_336:
	ld.local.s8 	%rs692, [%rd36+4];
	setp.eq.s16 	%p201, %rs692, 0;
	mov.pred 	%p643, %p166;
	@%p201 bra 	$L__BB6_409;
	setp.lt.s16 	%p203, %rs691, %rs692;
	mov.pred 	%p643, %p170;
	@%p203 bra 	$L__BB6_409;
	setp.ne.s16 	%p205, %rs691, %rs692;
	mov.pred 	%p643, %p166;
	@%p205 bra 	$L__BB6_409;
	ld.local.s8 	%rs693, [%rd35+5];
	setp.ne.s16 	%p206, %rs693, 0;
	@%p206 bra 	$L__BB6_342;
	ld.local.u8 	%rs907, [%rd36+5];
	setp.eq.s16 	%p305, %rs907, 0;
	@%p305 bra 	$L__BB6_314;
	mov.pred 	%p643, %p170;
	bra.uni 	$L__BB6_409;
$L__BB6_342:
	ld.local.s8 	%rs694, [%rd36+5];
	setp.eq.s16 	%p208, %rs694, 0;
	mov.pred 	%p643, %p166;
	@%p208 bra 	$L__BB6_409;
	setp.lt.s16 	%p210, %rs693, %rs694;
	mov.pred 	%p643, %p170;
	@%p210 bra 	$L__BB6_409;
	setp.ne.s16 	%p212, %rs693, %rs694;
	mov.pred 	%p643, %p166;
	@%p212 bra 	$L__BB6_409;
	ld.local.s8 	%rs695, [%rd35+6];
	setp.ne.s16 	%p213, %rs695, 0;
	@%p213 bra 	$L__BB6_348;
	ld.local.u8 	%rs906, [%rd36+6];
	setp.eq.s16 	%p303, %rs906, 0;
	@%p303 bra 	$L__BB6_314;
	mov.pred 	%p643, %p170;
	bra.uni 	$L__BB6_409;
$L__BB6_348:
	ld.local.s8 	%rs696, [%rd36+6];
	setp.eq.s16 	%p215, %rs696, 0;
	mov.pred 	%p643, %p166;
	@%p215 bra 	$L__BB6_409;
	setp.lt.s16 	%p217, %rs695, %rs696;
	mov.pred 	%p643, %p170;
	@%p217 bra 	$L__BB6_409;
	setp.ne.s16 	%p219, %rs695, %rs696;
	mov.pred 	%p643, %p166;
	@%p219 bra 	$L__BB6_409;
	ld.local.s8 	%rs697, [%rd35+7];
	setp.ne.s16 	%p220, %rs697, 0;
	@%p220 bra 	$L__BB6_354;
	ld.local.u8 	%rs905, [%rd36+7];
	setp.eq.s16 	%p301, %rs905, 0;
	@%p301 bra 	$L__BB6_314;
	mov.pred 	%p643, %p170;
	bra.uni 	$L__BB6_409;
$L__BB6_354:
	ld.local.s8 	%rs698, [%rd36+7];
	setp.eq.s16 	%p222, %rs698, 0;
	mov.pred 	%p643, %p166;
	@%p222 bra 	$L__BB6_409;
	setp.lt.s16 	%p224, %rs697, %rs698;
	mov.pred 	%p643, %p170;
	@%p224 bra 	$L__BB6_409;
	setp.ne.s16 	%p226, %rs697, %rs698;
	mov.pred 	%p643, %p166;
	@%p226 bra 	$L__BB6_409;
	ld.local.s8 	%rs699, [%rd35+8];
	setp.ne.s16 	%p227, %rs699, 0;
	@%p227 bra 	$L__BB6_360;
	ld.local.u8 	%rs904, [%rd36+8];
	setp.eq.s16 	%p299, %rs904, 0;
	@%p299 bra 	$L__BB6_314;
	mov.pred 	%p643, %p170;
	bra.uni 	$L__BB6_409;
$L__BB6_360:
	ld.local.s8 	%rs700, [%rd36+8];
	setp.eq.s16 	%p229, %rs700, 0;
	mov.pred 	%p643, %p166;
	@%p229 bra 	$L__BB6_409;
	setp.lt.s16 	%p231, %rs699, %rs700;
	mov.pred 	%p643, %p170;
	@%p231 bra 	$L__BB6_409;
	setp.ne.s16 	%p233, %rs699, %rs700;
	mov.pred 	%p643, %p166;
	@%p233 bra 	$L__BB6_409;
	ld.local.s8 	%rs701, [%rd35+9];
	setp.ne.s16 	%p234, %rs701, 0;
	@%p234 bra 	$L__BB6_366;
	ld.local.u8 	%rs903, [%rd36+9];
	setp.eq.s16 	%p297, %rs903, 0;
	@%p297 bra 	$L__BB6_314;
	mov.pred 	%p643, %p170;
	bra.uni 	$L__BB6_409;
$L__BB6_366:
	ld.local.s8 	%rs702, [%rd36+9];
	setp.eq.s16 	%p236, %rs702, 0;
	mov.pred 	%p643, %p166;
	@%p236 bra 	$L__BB6_409;
	setp.lt.s16 	%p238, %rs701, %rs702;
	mov.pred 	%p643, %p170;
	@%p238 bra 	$L__BB6_409;
	setp.ne.s16 	%p240, %rs701, %rs702;
	mov.pred 	%p643, %p166;
	@%p240 bra 	$L__BB6_409;
	ld.local.s8 	%rs703, [%rd35+10];
	setp.ne.s16 	%p241, %rs703, 0;
	@%p241 bra 	$L__BB6_372;
	ld.local.u8 	%rs902, [%rd36+10];
	setp.eq.s16 	%p295, %rs902, 0;
	@%p295 bra 	$L__BB6_314;
	mov.pred 	%p643, %p170;
	bra.uni 	$L__BB6_409;
$L__BB6_372:
	ld.local.s8 	%rs704, [%rd36+10];
	setp.eq.s16 	%p243, %rs704, 0;
	mov.pred 	%p643, %p166;
	@%p243 bra 	$L__BB6_409;
	setp.lt.s16 	%p245, %rs703, %rs704;
	mov.pred 	%p643, %p170;
	@%p245 bra 	$L__BB6_409;
	setp.ne.s16 	%p247, %rs703, %rs704;
	mov.pred 	%p643, %p166;
	@%p247 bra 	$L__BB6_409;
	ld.local.s8 	%rs705, [%rd35+11];
	setp.ne.s16 	%p248, %rs705, 0;
	@%p248 bra 	$L__BB6_378;
	ld.local.u8 	%rs901, [%rd36+11];
	setp.eq.s16 	%p293, %rs901, 0;
	@%p293 bra 	$L__BB6_314;
	mov.pred 	%p643, %p170;
	bra.uni 	$L__BB6_409;
$L__BB6_378:
	ld.local.s8 	%rs706, [%rd36+11];
	setp.eq.s16 	%p250, %rs706, 0;
	mov.pred 	%p643, %p166;
	@%p250 bra 	$L__BB6_409;
	setp.lt.s16 	%p252, %rs705, %rs706;
	mov.pred 	%p643, %p170;
	@%p252 bra 	$L__BB6_409;
	setp.ne.s16 	%p254, %rs705, %rs706;
	mov.pred 	%p643, %p166;
	@%p254 bra 	$L__BB6_409;
	ld.local.s8 	%rs707, [%rd35+12];
	setp.ne.s16 	%p255, %rs707, 0;
	@%p255 bra 	$L__BB6_384;
	ld.local.u8 	%rs900, [%rd36+12];
	setp.eq.s16 	%p291, %rs900, 0;
	@%p291 bra 	$L__BB6_314;
	mov.pred 	%p643, %p170;
	bra.uni 	$L__BB6_409;
$L__BB6_384:
	ld.local.s8 	%rs708, [%rd36+12];
	setp.eq.s16 	%p257, %rs708, 0;
	mov.pred 	%p643, %p166;
	@%p257 bra 	$L__BB6_409;
	setp.lt.s16 	%p259, %rs707, %rs708;
	mov.pred 	%p643, %p170;
	@%p259 bra 	$L__BB6_409;
	setp.ne.s16 	%p261, %rs707, %rs708;
	mov.pred 	%p643, %p166;
	@%p261 bra 	$L__BB6_409;
	ld.local.s8 	%rs709, [%rd35+13];
	setp.ne.s16 	%p262, %rs709, 0;
	@%p262 bra 	$L__BB6_390;
	ld.local.u8 	%rs899, [%rd36+13];
	setp.eq.s16 	%p289, %rs899, 0;
	@%p289 bra 	$L__BB6_314;
	mov.pred 	%p643, %p170;
	bra.uni 	$L__BB6_409;
$L__BB6_390:
	ld.local.s8 	%rs710, [%rd36+13];
	setp.eq.s16 	%p264, %rs710, 0;
	mov.pred 	%p643, %p166;
	@%p264 bra 	$L__BB6_409;
	setp.lt.s16 	%p266, %rs709, %rs710;
	mov.pred 	%p643, %p170;
	@%p266 bra 	$L__BB6_409;
	setp.ne.s16 	%p268, %rs709, %rs710;
	mov.pred 	%p643, %p166;
	@%p268 bra 	$L__BB6_409;
	ld.local.s8 	%rs711, [%rd35+14];
	setp.ne.s16 	%p269, %rs711, 0;
	@%p269 bra 	$L__BB6_396;
	ld.local.u8 	%rs898, [%rd36+14];
	setp.eq.s16 	%p287, %rs898, 0;
	@%p287 bra 	$L__BB6_314;
	mov.pred 	%p643, %p170;
	bra.uni 	$L__BB6_409;
$L__BB6_396:
	ld.local.s8 	%rs712, [%rd36+14];
	setp.eq.s16 	%p271, %rs712, 0;
	mov.pred 	%p643, %p166;
	@%p271 bra 	$L__BB6_409;
	setp.lt.s16 	%p273, %rs711, %rs712;
	mov.pred 	%p643, %p170;
	@%p273 bra 	$L__BB6_409;
	setp.ne.s16 	%p275, %rs711, %rs712;
	mov.pred 	%p643, %p166;
	@%p275 bra 	$L__BB6_409;
	ld.local.s8 	%rs713, [%rd35+15];
	setp.ne.s16 	%p276, %rs713, 0;
	@%p276 bra 	$L__BB6_402;
	ld.local.u8 	%rs897, [%rd36+15];
	setp.eq.s16 	%p285, %rs897, 0;
	@%p285 bra 	$L__BB6_314;
	mov.pred 	%p643, %p170;
	bra.uni 	$L__BB6_409;
$L__BB6_402:
	ld.local.s8 	%rs714, [%rd36+15];
	setp.eq.s16 	%p278, %rs714, 0;
	mov.pred 	%p643, %p166;
	@%p278 bra 	$L__BB6_409;
	setp.lt.s16 	%p280, %rs713, %rs714;
	mov.pred 	%p643, %p170;
	@%p280 bra 	$L__BB6_409;
	setp.eq.s16 	%p282, %rs713, %rs714;
	setp.lt.u32 	%p283, %r48, 2;
	and.pred  	%p284, %p282, %p283;
	mov.pred 	%p643, %p166;
	@%p284 bra 	$L__BB6_405;
	bra.uni 	$L__BB6_409;
$L__BB6_405:
	add.s32 	%r48, %r48, 1;
	ld.local.u8 	%rs1163, [%rd35+16];
	ld.local.u8 	%rs1162, [%rd36+16];
	bra.uni 	$L__BB6_313;
$L__BB6_406:
	and.b16  	%rs889, %rs1163, 255;
	setp.ne.s16 	%p167, %rs889, 0;
	and.b16  	%rs890, %rs1162, 255;
	setp.eq.s16 	%p168, %rs890, 0;
	and.pred  	%p169, %p167, %p168;
	mov.pred 	%p166, -1;
	mov.pred 	%p643, %p166;
	@%p169 bra 	$L__BB6_409;
	cvt.s16.s8 	%rs891, %rs1162;
	and.b16  	%rs892, %rs1162, 255;
	setp.ne.s16 	%p171, %rs892, 0;
	cvt.s16.s8 	%rs893, %rs1163;
	and.b16  	%rs894, %rs1163, 255;
	setp.eq.s16 	%p172, %rs894, 0;
	and.pred  	%p173, %p172, %p171;
	setp.lt.s16 	%p174, %rs893, %rs891;
	or.pred  	%p175, %p173, %p174;
	mov.pred 	%p170, 0;
	mov.pred 	%p643, %p170;
	@%p175 bra 	$L__BB6_409;
	and.b16  	%rs895, %rs1162, 255;
	and.b16  	%rs896, %rs1163, 255;
	setp.eq.s16 	%p177, %rs896, %rs895;
	mov.pred 	%p643, %p166;
	@%p177 bra 	$L__BB6_315;
$L__BB6_409:
	not.pred 	%p317, %p643;
	@%p317 bra 	$L__BB6_411;
$L__BB6_410:
	mov.u16 	%rs1164, %rs587;
	mov.u16 	%rs1165, %rs588;
	mov.u16 	%rs1166, %rs589;
	mov.u16 	%rs1167, %rs590;
	mov.u16 	%rs1168, %rs591;
	mov.u16 	%rs1169, %rs592;
	mov.u16 	%rs1170, %rs593;
	mov.u16 	%rs1171, %rs594;
	mov.u16 	%rs1172, %rs595;
	mov.u16 	%rs1173, %rs596;
	mov.u16 	%rs1174, %rs597;
	mov.u16 	%rs1175, %rs598;
	mov.u16 	%rs1176, %rs599;
	mov.u16 	%rs1177, %rs600;
	mov.u16 	%rs1178, %rs601;
	mov.u16 	%rs1179, %rs602;
	mov.u16 	%rs1180, %rs603;
	mov.u16 	%rs1181, %rs604;
	mov.u16 	%rs1182, %rs605;
	mov.u16 	%rs1183, %rs606;
	mov.u16 	%rs1184, %rs607;
	mov.u16 	%rs1185, %rs608;
	mov.u16 	%rs1186, %rs609;
	mov.u16 	%rs1187, %rs610;
	mov.u16 	%rs1188, %rs611;
	mov.u16 	%rs1189, %rs612;
	mov.u16 	%rs1190, %rs613;
	mov.u16 	%rs1191, %rs614;
	mov.u16 	%rs1192, %rs615;
	mov.u16 	%rs1193, %rs616;
	mov.u16 	%rs1194, %rs617;
	mov.u16 	%rs1195, %rs618;
	mov.u16 	%rs1196, %rs619;
	mov.u16 	%rs1197, %rs620;
	mov.u16 	%rs1198, %rs621;
	mov.u16 	%rs1199, %rs622;
	mov.u16 	%rs1200, %rs623;
	mov.u16 	%rs1201, %rs624;
	mov.u16 	%rs1202, %rs625;
	mov.u16 	%rs1203, %rs626;
	mov.u16 	%rs1204, %rs627;
	mov.u16 	%rs1205, %rs628;
	mov.u16 	%rs1206, %rs629;
	mov.u16 	%rs1207, %rs630;
	mov.u16 	%rs1208, %rs631;
	mov.u16 	%rs1209, %rs632;
	mov.u16 	%rs1210, %rs633;
	mov.u16 	%rs1211, %rs634;
	mov.u32 	%r1678, %r46;
$L__BB6_411:
	bar.sync 	0;
	mov.u32 	%r561, _ZZN3cub18CUB_300001_SM_10006detail10merge_sort30DeviceMergeSortBlockSortKernelINS2_10policy_hubIN6thrust24THRUST_300001_SM_1000_NS6detail15normal_iteratorINS6_10device_ptrI9KeyStringEEEEE9Policy600ESC_NS8_INS9_IlEEEESC_SG_mN4cuda3std3__44lessISA_EESA_lEEvbT0_T1_T2_T3_T4_PT6_PT7_T5_NS1_7vsmem_tEE19static_temp_storage;
	mad.lo.s32 	%r562, %r25, 48, %r561;
	mad.lo.s32 	%r563, %r25, -40, %r562;
	st.shared.u64 	[%r563], %rd109;
	bar.sync 	0;
	shl.b32 	%r564, %r1678, 3;
	add.s32 	%r565, %r561, %r564;
	ld.shared.u64 	%rd109, [%r565];
	shl.b32 	%r1672, %r31, 1;
	setp.lt.u32 	%p318, %r31, 129;
	@%p318 bra 	$L__BB6_211;
	ld.param.s8 	%rs962, [_ZN3cub18CUB_300001_SM_10006detail10merge_sort30DeviceMergeSortBlockSortKernelINS2_10policy_hubIN6thrust24THRUST_300001_SM_1000_NS6detail15normal_iteratorINS6_10device_ptrI9KeyStringEEEEE9Policy600ESC_NS8_INS9_IlEEEESC_SG_mN4cuda3std3__44lessISA_EESA_lEEvbT0_T1_T2_T3_T4_PT6_PT7_T5_NS1_7vsmem_tE_param_0];
	mov.u32 	%r566, %ctaid.x;
	mul.wide.u32 	%rd38, %r566, 256;
	bar.sync 	0;
	setp.eq.s16 	%p319, %rs962, 0;
	@%p319 bra 	$L__BB6_421;
	cvt.u32.u16 	%r567, %rs1179;
	cvt.u32.u16 	%r568, %rs1178;
	prmt.b32 	%r569, %r568, %r567, 0x3340U;
	cvt.u32.u16 	%r570, %rs1177;
	cvt.u32.u16 	%r571, %rs1176;
	prmt.b32 	%r572, %r571, %r570, 0x3340U;
	prmt.b32 	%r573, %r572, %r569, 0x5410U;
	cvt.u32.u16 	%r574, %rs1175;
	cvt.u32.u16 	%r575, %rs1174;
	prmt.b32 	%r576, %r575, %r574, 0x3340U;
	cvt.u32.u16 	%r577, %rs1173;
	cvt.u32.u16 	%r578, %rs1172;
	prmt.b32 	%r579, %r578, %r577, 0x3340U;
	prmt.b32 	%r580, %r579, %r576, 0x5410U;
	cvt.u32.u16 	%r581, %rs1171;
	cvt.u32.u16 	%r582, %rs1170;
	prmt.b32 	%r583, %r582, %r581, 0x3340U;
	cvt.u32.u16 	%r584, %rs1169;
	cvt.u32.u16 	%r585, %rs1168;
	prmt.b32 	%r586, %r585, %r584, 0x3340U;
	prmt.b32 	%r587, %r586, %r583, 0x5410U;
	cvt.u32.u16 	%r588, %rs1167;
	cvt.u32.u16 	%r589, %rs1166;
	prmt.b32 	%r590, %r589, %r588, 0x3340U;
	cvt.u32.u16 	%r591, %rs1165;
	cvt.u32.u16 	%r592, %rs1164;
	prmt.b32 	%r593, %r592, %r591, 0x3340U;
	prmt.b32 	%r594, %r593, %r590, 0x5410U;
	st.shared.v4.b32 	[%r30], {%r594, %r587, %r580, %r573};
	cvt.u32.u16 	%r595, %rs1195;
	cvt.u32.u16 	%r596, %rs1194;
	prmt.b32 	%r597, %r596, %r595, 0x3340U;
	cvt.u32.u16 	%r598, %rs1193;
	cvt.u32.u16 	%r599, %rs1192;
	prmt.b32 	%r600, %r599, %r598, 0x3340U;
	prmt.b32 	%r601, %r600, %r597, 0x5410U;
	cvt.u32.u16 	%r602, %rs1191;
	cvt.u32.u16 	%r603, %rs1190;
	prmt.b32 	%r604, %r603, %r602, 0x3340U;
	cvt.u32.u16 	%r605, %rs1189;
	cvt.u32.u16 	%r606, %rs1188;
	prmt.b32 	%r607, %r606, %r605, 0x3340U;
	prmt.b32 	%r608, %r607, %r604, 0x5410U;
	cvt.u32.u16 	%r609, %rs1187;
	cvt.u32.u16 	%r610, %rs1186;
	prmt.b32 	%r611, %r610, %r609, 0x3340U;
	cvt.u32.u16 	%r612, %rs1185;
	cvt.u32.u16 	%r613, %rs1184;
	prmt.b32 	%r614, %r613, %r612, 0x3340U;
	prmt.b32 	%r615, %r614, %r611, 0x5410U;
	cvt.u32.u16 	%r616, %rs1183;
	cvt.u32.u16 	%r617, %rs1182;
	prmt.b32 	%r618, %r617, %r616, 0x3340U;
	cvt.u32.u16 	%r619, %rs1181;
	cvt.u32.u16 	%r620, %rs1180;
	prmt.b32 	%r621, %r620, %r619, 0x3340U;
	prmt.b32 	%r622, %r621, %r618, 0x5410U;
	st.shared.v4.b32 	[%r30+16], {%r622, %r615, %r608, %r601};
	cvt.u32.u16 	%r623, %rs1211;
	cvt.u32.u16 	%r624, %rs1210;
	prmt.b32 	%r625, %r624, %r623, 0x3340U;
	cvt.u32.u16 	%r626, %rs1209;
	cvt.u32.u16 	%r627, %rs1208;
	prmt.b32 	%r628, %r627, %r626, 0x3340U;
	prmt.b32 	%r629, %r628, %r625, 0x5410U;
	cvt.u32.u16 	%r630, %rs1207;
	cvt.u32.u16 	%r631, %rs1206;
	prmt.b32 	%r632, %r631, %r630, 0x3340U;
	cvt.u32.u16 	%r633, %rs1205;
	cvt.u32.u16 	%r634, %rs1204;
	prmt.b32 	%r635, %r634, %r633, 0x3340U;
	prmt.b32 	%r636, %r635, %r632, 0x5410U;
	cvt.u32.u16 	%r637, %rs1203;
	cvt.u32.u16 	%r638, %rs1202;
	prmt.b32 	%r639, %r638, %r637, 0x3340U;
	cvt.u32.u16 	%r640, %rs1201;
	cvt.u32.u16 	%r641, %rs1200;
	prmt.b32 	%r642, %r641, %r640, 0x3340U;
	prmt.b32 	%r643, %r642, %r639, 0x5410U;
	cvt.u32.u16 	%r644, %rs1199;
	cvt.u32.u16 	%r645, %rs1198;
	prmt.b32 	%r646, %r645, %r644, 0x3340U;
	cvt.u32.u16 	%r647, %rs1197;
	cvt.u32.u16 	%r648, %rs1196;
	prmt.b32 	%r649, %r648, %r647, 0x3340U;
	prmt.b32 	%r650, %r649, %r646, 0x5410U;
	st.shared.v4.b32 	[%r30+32], {%r650, %r643, %r636, %r629};
	bar.warp.sync 	-1;
	ld.shared.v4.b32 	{%r651, %r652, %r653, %r654}, [%r30];
	bfe.u32 	%r655, %r654, 24, 8;
	cvt.u16.u32 	%rs765, %r655;
	bfe.u32 	%r656, %r654, 16, 8;
	cvt.u16.u32 	%rs766, %r656;
	bfe.u32 	%r657, %r654, 8, 8;
	cvt.u16.u32 	%rs767, %r657;
	bfe.u32 	%r658, %r654, 0, 8;
	cvt.u16.u32 	%rs768, %r658;
	bfe.u32 	%r659, %r653, 24, 8;
	cvt.u16.u32 	%rs769, %r659;
	bfe.u32 	%r660, %r653, 16, 8;
	cvt.u16.u32 	%rs770, %r660;
	bfe.u32 	%r661, %r653, 8, 8;
	cvt.u16.u32 	%rs771, %r661;
	bfe.u32 	%r662, %r653, 0, 8;
	cvt.u16.u32 	%rs772, %r662;
	bfe.u32 	%r663, %r652, 24, 8;
	cvt.u16.u32 	%rs773, %r663;
	bfe.u32 	%r664, %r652, 16, 8;
	cvt.u16.u32 	%rs774, %r664;
	bfe.u32 	%r665, %r652, 8, 8;
	cvt.u16.u32 	%rs775, %r665;
	bfe.u32 	%r666, %r652, 0, 8;
	cvt.u16.u32 	%rs776, %r666;
	bfe.u32 	%r667, %r651, 24, 8;
	cvt.u16.u32 	%rs777, %r667;
	bfe.u32 	%r668, %r651, 16, 8;
	cvt.u16.u32 	%rs778, %r668;
	bfe.u32 	%r669, %r651, 8, 8;
	cvt.u16.u32 	%rs779, %r669;
	bfe.u32 	%r670, %r651, 0, 8;
	cvt.u16.u32 	%rs780, %r670;
	ld.shared.v4.b32 	{%r671, %r672, %r673, %r674}, [%r30+16];
	bfe.u32 	%r675, %r674, 24, 8;
	cvt.u16.u32 	%rs781, %r675;
	bfe.u32 	%r676, %r674, 16, 8;
	cvt.u16.u32 	%rs782, %r676;
	bfe.u32 	%r677, %r674, 8, 8;
	cvt.u16.u32 	%rs783, %r677;
	bfe.u32 	%r678, %r674, 0, 8;
	cvt.u16.u32 	%rs784, %r678;
	bfe.u32 	%r679, %r673, 24, 8;
	cvt.u16.u32 	%rs785, %r679;
	bfe.u32 	%r680, %r673, 16, 8;
	cvt.u16.u32 	%rs786, %r680;
	bfe.u32 	%r681, %r673, 8, 8;
	cvt.u16.u32 	%rs787, %r681;
	bfe.u32 	%r682, %r673, 0, 8;
	cvt.u16.u32 	%rs788, %r682;
	bfe.u32 	%r683, %r672, 24, 8;
	cvt.u16.u32 	%rs789, %r683;
	bfe.u32 	%r684, %r672, 16, 8;
	cvt.u16.u32 	%rs790, %r684;
	bfe.u32 	%r685, %r672, 8, 8;
	cvt.u16.u32 	%rs791, %r685;
	bfe.u32 	%r686, %r672, 0, 8;
	cvt.u16.u32 	%rs792, %r686;
	bfe.u32 	%r687, %r671, 24, 8;
	cvt.u16.u32 	%rs793, %r687;
	bfe.u32 	%r688, %r671, 16, 8;
	cvt.u16.u32 	%rs794, %r688;
	bfe.u32 	%r689, %r671, 8, 8;
	cvt.u16.u32 	%rs795, %r689;
	bfe.u32 	%r690, %r671, 0, 8;
	cvt.u16.u32 	%rs796, %r690;
	ld.shared.v4.b32 	{%r691, %r692, %r693, %r694}, [%r30+32];
	bfe.u32 	%r695, %r694, 24, 8;
	cvt.u16.u32 	%rs797, %r695;
	bfe.u32 	%r696, %r694, 16, 8;
	cvt.u16.u32 	%rs798, %r696;
	bfe.u32 	%r697, %r694, 8, 8;
	cvt.u16.u32 	%rs799, %r697;
	bfe.u32 	%r698, %r694, 0, 8;
	cvt.u16.u32 	%rs800, %r698;
	bfe.u32 	%r699, %r693, 24, 8;
	cvt.u16.u32 	%rs801, %r699;
	bfe.u32 	%r700, %r693, 16, 8;
	cvt.u16.u32 	%rs802, %r700;
	bfe.u32 	%r701, %r693, 8, 8;
	cvt.u16.u32 	%rs803, %r701;
	bfe.u32 	%r702, %r693, 0, 8;
	cvt.u16.u32 	%rs804, %r702;
	bfe.u32 	%r703, %r692, 24, 8;
	cvt.u16.u32 	%rs805, %r703;
	bfe.u32 	%r704, %r692, 16, 8;
	cvt.u16.u32 	%rs806, %r704;
	bfe.u32 	%r705, %r692, 8, 8;
	cvt.u16.u32 	%rs807, %r705;
	bfe.u32 	%r706, %r692, 0, 8;
	cvt.u16.u32 	%rs808, %r706;
	bfe.u32 	%r707, %r691, 24, 8;
	cvt.u16.u32 	%rs809, %r707;
	bfe.u32 	%r708, %r691, 16, 8;
	cvt.u16.u32 	%rs810, %r708;
	bfe.u32 	%r709, %r691, 8, 8;
	cvt.u16.u32 	%rs811, %r709;
	bfe.u32 	%r710, %r691, 0, 8;
	cvt.u16.u32 	%rs812, %r710;
	setp.ne.s32 	%p320, %r25, 0;
	@%p320 bra 	$L__BB6_415;
	st.volatile.shared.u32 	[_ZZN3cub18CUB_300001_SM_10006detail10merge_sort30DeviceMergeSortBlockSortKernelINS2_10policy_hubIN6thrust24THRUST_300001_SM_1000_NS6detail15normal_iteratorINS6_10device_ptrI9KeyStringEEEEE9Policy600ESC_NS8_INS9_IlEEEESC_SG_mN4cuda3std3__44lessISA_EESA_lEEvbT0_T1_T2_T3_T4_PT6_PT7_T5_NS1_7vsmem_tEE19static_temp_storage+12288], %r24;
$L__BB6_415:
	bar.sync 	0;
	ld.volatile.shared.u32 	%r711, [_ZZN3cub18CUB_300001_SM_10006detail10merge_sort30DeviceMergeSortBlockSortKernelINS2_10policy_hubIN6thrust24THRUST_300001_SM_1000_NS6detail15normal_iteratorINS6_10device_ptrI9KeyStringEEEEE9Policy600ESC_NS8_INS9_IlEEEESC_SG_mN4cuda3std3__44lessISA_EESA_lEEvbT0_T1_T2_T3_T4_PT6_PT7_T5_NS1_7vsmem_tEE19static_temp_storage+12288];
	and.b32  	%r712, %r25, 992;
	cvt.u64.u32 	%rd66, %r712;
	add.s64 	%rd67, %rd38, %rd66;
	and.b32  	%r713, %r25, 31;
	cvt.u64.u32 	%rd68, %r713;
	add.s64 	%rd39, %rd67, %rd68;
	setp.ge.s32 	%p321, %r25, %r711;
	@%p321 bra 	$L__BB6_417;
	mad.lo.s64 	%rd69, %rd39, 48, %rd3;
	st.global.u8 	[%rd69], %rs780;
	st.global.u8 	[%rd69+1], %rs779;
	st.global.u8 	[%rd69+2], %rs778;
	st.global.u8 	[%rd69+3], %rs777;
	st.global.u8 	[%rd69+4], %rs776;
	st.global.u8 	[%rd69+5], %rs775;
	st.global.u8 	[%rd69+6], %rs774;
	st.global.u8 	[%rd69+7], %rs773;
	st.global.u8 	[%rd69+8], %rs772;
	st.global.u8 	[%rd69+9], %rs771;
	st.global.u8 	[%rd69+10], %rs770;
	st.global.u8 	[%rd69+11], %rs769;
	st.global.u8 	[%rd69+12], %rs768;
	st.global.u8 	[%rd69+13], %rs767;
	st.global.u8 	[%rd69+14], %rs766;
	st.global.u8 	[%rd69+15], %rs765;
	st.global.u8 	[%rd69+16], %rs796;
	st.global.u8 	[%rd69+17], %rs795;
	st.global.u8 	[%rd69+18], %rs794;
	st.global.u8 	[%rd69+19], %rs793;
	st.global.u8 	[%rd69+20], %rs792;
	st.global.u8 	[%rd69+21], %rs791;
	st.global.u8 	[%rd69+22], %rs790;
	st.global.u8 	[%rd69+23], %rs789;
	st.global.u8 	[%rd69+24], %rs788;
	st.global.u8 	[%rd69+25], %rs787;
	st.global.u8 	[%rd69+26], %rs786;
	st.global.u8 	[%rd69+27], %rs785;
	st.global.u8 	[%rd69+28], %rs784;
	st.global.u8 	[%rd69+29], %rs783;
	st.global.u8 	[%rd69+30], %rs782;
	st.global.u8 	[%rd69+31], %rs781;
	st.global.u8 	[%rd69+32], %rs812;
	st.global.u8 	[%rd69+33], %rs811;
	st.global.u8 	[%rd69+34], %rs810;
	st.global.u8 	[%rd69+35], %rs809;
	st.global.u8 	[%rd69+36], %rs808;
	st.global.u8 	[%rd69+37], %rs807;
	st.global.u8 	[%rd69+38], %rs806;
	st.global.u8 	[%rd69+39], %rs805;
	st.global.u8 	[%rd69+40], %rs804;
	st.global.u8 	[%rd69+41], %rs803;
	st.global.u8 	[%rd69+42], %rs802;
	st.global.u8 	[%rd69+43], %rs801;
	st.global.u8 	[%rd69+44], %rs800;
	st.global.u8 	[%rd69+45], %rs799;
	st.global.u8 	[%rd69+46], %rs798;
	st.global.u8 	[%rd69+47], %rs797;
$L__BB6_417:
	setp.ne.s32 	%p322, %r25, 0;
	bar.sync 	0;
	st.shared.u64 	[%r29], %rd109;
	bar.warp.sync 	-1;
	ld.shared.u64 	%rd40, [%r29];
	@%p322 bra 	$L__BB6_419;
	st.volatile.shared.u32 	[_ZZN3cub18CUB_300001_SM_10006detail10merge_sort30DeviceMergeSortBlockSortKernelINS2_10policy_hubIN6thrust24THRUST_300001_SM_1000_NS6detail15normal_iteratorINS6_10device_ptrI9KeyStringEEEEE9Policy600ESC_NS8_INS9_IlEEEESC_SG_mN4cuda3std3__44lessISA_EESA_lEEvbT0_T1_T2_T3_T4_PT6_PT7_T5_NS1_7vsmem_tEE19static_temp_storage+2048], %r24;
$L__BB6_419:
	bar.sync 	0;
	ld.volatile.shared.u32 	%r714, [_ZZN3cub18CUB_300001_SM_10006detail10merge_sort30DeviceMergeSortBlockSortKernelINS2_10policy_hubIN6thrust24THRUST_300001_SM_1000_NS6detail15normal_iteratorINS6_10device_ptrI9KeyStringEEEEE9Policy600ESC_NS8_INS9_IlEEEESC_SG_mN4cuda3std3__44lessISA_EESA_lEEvbT0_T1_T2_T3_T4_PT6_PT7_T5_NS1_7vsmem_tEE19static_temp_storage+2048];
	shl.b64 	%rd70, %rd39, 3;
	add.s64 	%rd41, %rd4, %rd70;
	setp.ge.s32 	%p323, %r25, %r714;
	@%p323 bra 	$L__BB6_429;
	st.global.u64 	[%rd41], %rd40;
	bra.uni 	$L__BB6_429;
$L__BB6_421:
	cvt.u32.u16 	%r715, %rs1179;
	cvt.u32.u16 	%r716, %rs1178;
	prmt.b32 	%r717, %r716, %r715, 0x3340U;
	cvt.u32.u16 	%r718, %rs1177;
	cvt.u32.u16 	%r719, %rs1176;
	prmt.b32 	%r720, %r719, %r718, 0x3340U;
	prmt.b32 	%r721, %r720, %r717, 0x5410U;
	cvt.u32.u16 	%r722, %rs1175;
	cvt.u32.u16 	%r723, %rs1174;
	prmt.b32 	%r724, %r723, %r722, 0x3340U;
	cvt.u32.u16 	%r725, %rs1173;
	cvt.u32.u16 	%r726, %rs1172;
	prmt.b32 	%r727, %r726, %r725, 0x3340U;
	prmt.b32 	%r728, %r727, %r724, 0x5410U;
	cvt.u32.u16 	%r729, %rs1171;
	cvt.u32.u16 	%r730, %rs1170;
	prmt.b32 	%r731, %r730, %r729, 0x3340U;
	cvt.u32.u16 	%r732, %rs1169;
	cvt.u32.u16 	%r733, %rs1168;
	prmt.b32 	%r734, %r733, %r732, 0x3340U;
	prmt.b32 	%r735, %r734, %r731, 0x5410U;
	cvt.u32.u16 	%r736, %rs1167;
	cvt.u32.u16 	%r737, %rs1166;
	prmt.b32 	%r738, %r737, %r736, 0x3340U;
	cvt.u32.u16 	%r739, %rs1165;
	cvt.u32.u16 	%r740, %rs1164;
	prmt.b32 	%r741, %r740, %r739, 0x3340U;
	prmt.b32 	%r742, %r741, %r738, 0x5410U;
	st.shared.v4.b32 	[%r30], {%r742, %r735, %r728, %r721};
	cvt.u32.u16 	%r743, %rs1195;
	cvt.u32.u16 	%r744, %rs1194;
	prmt.b32 	%r745, %r744, %r743, 0x3340U;
	cvt.u32.u16 	%r746, %rs1193;
	cvt.u32.u16 	%r747, %rs1192;
	prmt.b32 	%r748, %r747, %r746, 0x3340U;
	prmt.b32 	%r749, %r748, %r745, 0x5410U;
	cvt.u32.u16 	%r750, %rs1191;
	cvt.u32.u16 	%r751, %rs1190;
	prmt.b32 	%r752, %r751, %r750, 0x3340U;
	cvt.u32.u16 	%r753, %rs1189;
	cvt.u32.u16 	%r754, %rs1188;
	prmt.b32 	%r755, %r754, %r753, 0x3340U;
	prmt.b32 	%r756, %r755, %r752, 0x5410U;
	cvt.u32.u16 	%r757, %rs1187;
	cvt.u32.u16 	%r758, %rs1186;
	prmt.b32 	%r759, %r758, %r757, 0x3340U;
	cvt.u32.u16 	%r760, %rs1185;
	cvt.u32.u16 	%r761, %rs1184;
	prmt.b32 	%r762, %r761, %r760, 0x3340U;
	prmt.b32 	%r763, %r762, %r759, 0x5410U;
	cvt.u32.u16 	%r764, %rs1183;
	cvt.u32.u16 	%r765, %rs1182;
	prmt.b32 	%r766, %r765, %r764, 0x3340U;
	cvt.u32.u16 	%r767, %rs1181;
	cvt.u32.u16 	%r768, %rs1180;
	prmt.b32 	%r769, %r768, %r767, 0x3340U;
	prmt.b32 	%r770, %r769, %r766, 0x5410U;
	st.shared.v4.b32 	[%r30+16], {%r770, %r763, %r756, %r749};
	cvt.u32.u16 	%r771, %rs1211;
	cvt.u32.u16 	%r772, %rs1210;
	prmt.b32 	%r773, %r772, %r771, 0x3340U;
	cvt.u32.u16 	%r774, %rs1209;
	cvt.u32.u16 	%r775, %rs1208;
	prmt.b32 	%r776, %r775, %r774, 0x3340U;
	prmt.b32 	%r777, %r776, %r773, 0x5410U;
	cvt.u32.u16 	%r778, %rs1207;
	cvt.u32.u16 	%r779, %rs1206;
	prmt.b32 	%r780, %r779, %r778, 0x3340U;
	cvt.u32.u16 	%r781, %rs1205;
	cvt.u32.u16 	%r782, %rs1204;
	prmt.b32 	%r783, %r782, %r781, 0x3340U;
	prmt.b32 	%r784, %r783, %r780, 0x5410U;
	cvt.u32.u16 	%r785, %rs1203;
	cvt.u32.u16 	%r786, %rs1202;
	prmt.b32 	%r787, %r786, %r785, 0x3340U;
	cvt.u32.u16 	%r788, %rs1201;
	cvt.u32.u16 	%r789, %rs1200;
	prmt.b32 	%r790, %r789, %r788, 0x3340U;
	prmt.b32 	%r791, %r790, %r787, 0x5410U;
	cvt.u32.u16 	%r792, %rs1199;
	cvt.u32.u16 	%r793, %rs1198;
	prmt.b32 	%r794, %r793, %r792, 0x3340U;
	cvt.u32.u16 	%r795, %rs1197;
	cvt.u32.u16 	%r796, %rs1196;
	prmt.b32 	%r797, %r796, %r795, 0x3340U;
	prmt.b32 	%r798, %r797, %r794, 0x5410U;
	st.shared.v4.b32 	[%r30+32], {%r798, %r791, %r784, %r777};
	bar.warp.sync 	-1;
	ld.shared.v4.b32 	{%r799, %r800, %r801, %r802}, [%r30];
	bfe.u32 	%r803, %r802, 24, 8;
	cvt.u16.u32 	%rs813, %r803;
	bfe.u32 	%r804, %r802, 16, 8;
	cvt.u16.u32 	%rs814, %r804;
	bfe.u32 	%r805, %r802, 8, 8;
	cvt.u16.u32 	%rs815, %r805;
	bfe.u32 	%r806, %r802, 0, 8;
	cvt.u16.u32 	%rs816, %r806;
	bfe.u32 	%r807, %r801, 24, 8;
	cvt.u16.u32 	%rs817, %r807;
	bfe.u32 	%r808, %r801, 16, 8;
	cvt.u16.u32 	%rs818, %r808;
	bfe.u32 	%r809, %r801, 8, 8;
	cvt.u16.u32 	%rs819, %r809;
	bfe.u32 	%r810, %r801, 0, 8;
	cvt.u16.u32 	%rs820, %r810;
	bfe.u32 	%r811, %r800, 24, 8;
	cvt.u16.u32 	%rs821, %r811;
	bfe.u32 	%r812, %r800, 16, 8;
	cvt.u16.u32 	%rs822, %r812;
	bfe.u32 	%r813, %r800, 8, 8;
	cvt.u16.u32 	%rs823, %r813;
	bfe.u32 	%r814, %r800, 0, 8;
	cvt.u16.u32 	%rs824, %r814;
	bfe.u32 	%r815, %r799, 24, 8;
	cvt.u16.u32 	%rs825, %r815;
	bfe.u32 	%r816, %r799, 16, 8;
	cvt.u16.u32 	%rs826, %r816;
	bfe.u32 	%r817, %r799, 8, 8;
	cvt.u16.u32 	%rs827, %r817;
	bfe.u32 	%r818, %r799, 0, 8;
	cvt.u16.u32 	%rs828, %r818;
	ld.shared.v4.b32 	{%r819, %r820, %r821, %r822}, [%r30+16];
	bfe.u32 	%r823, %r822, 24, 8;
	cvt.u16.u32 	%rs829, %r823;
	bfe.u32 	%r824, %r822, 16, 8;
	cvt.u16.u32 	%rs830, %r824;
	bfe.u32 	%r825, %r822, 8, 8;
	cvt.u16.u32 	%rs831, %r825;
	bfe.u32 	%r826, %r822, 0, 8;
	cvt.u16.u32 	%rs832, %r826;
	bfe.u32 	%r827, %r821, 24, 8;
	cvt.u16.u32 	%rs833, %r827;
	bfe.u32 	%r828, %r821, 16, 8;
	cvt.u16.u32 	%rs834, %r828;
	bfe.u32 	%r829, %r821, 8, 8;
	cvt.u16.u32 	%rs835, %r829;
	bfe.u32 	%r830, %r821, 0, 8;
	cvt.u16.u32 	%rs836, %r830;
	bfe.u32 	%r831, %r820, 24, 8;
	cvt.u16.u32 	%rs837, %r831;
	bfe.u32 	%r832, %r820, 16, 8;
	cvt.u16.u32 	%rs838, %r832;
	bfe.u32 	%r833, %r820, 8, 8;
	cvt.u16.u32 	%rs839, %r833;
	bfe.u32 	%r834, %r820, 0, 8;
	cvt.u16.u32 	%rs840, %r834;
	bfe.u32 	%r835, %r819, 24, 8;
	cvt.u16.u32 	%rs841, %r835;
	bfe.u32 	%r836, %r819, 16, 8;
	cvt.u16.u32 	%rs842, %r836;
	bfe.u32 	%r837, %r819, 8, 8;
	cvt.u16.u32 	%rs843, %r837;
	bfe.u32 	%r838, %r819, 0, 8;
	cvt.u16.u32 	%rs844, %r838;
	ld.shared.v4.b32 	{%r839, %r840, %r841, %r842}, [%r30+32];
	bfe.u32 	%r843, %r842, 24, 8;
	cvt.u16.u32 	%rs845, %r843;
	bfe.u32 	%r844, %r842, 16, 8;
	cvt.u16.u32 	%rs846, %r844;
	bfe.u32 	%r845, %r842, 8, 8;
	cvt.u16.u32 	%rs847, %r845;
	bfe.u32 	%r846, %r842, 0, 8;
	cvt.u16.u32 	%rs848, %r846;
	bfe.u32 	%r847, %r841, 24, 8;
	cvt.u16.u32 	%rs849, %r847;
	bfe.u32 	%r848, %r841, 16, 8;
	cvt.u16.u32 	%rs850, %r848;
	bfe.u32 	%r849, %r841, 8, 8;
	cvt.u16.u32 	%rs851, %r849;
	bfe.u32 	%r850, %r841, 0, 8;
	cvt.u16.u32 	%rs852, %r850;
	bfe.u32 	%r851, %r840, 24, 8;
	cvt.u16.u32 	%rs853, %r851;
	bfe.u32 	%r852, %r840, 16, 8;
	cvt.u16.u32 	%rs854, %r852;
	bfe.u32 	%r853, %r840, 8, 8;
	cvt.u16.u32 	%rs855, %r853;
	bfe.u32 	%r854, %r840, 0, 8;
	cvt.u16.u32 	%rs856, %r854;
	bfe.u32 	%r855, %r839, 24, 8;
	cvt.u16.u32 	%rs857, %r855;
	bfe.u32 	%r856, %r839, 16, 8;
	cvt.u16.u32 	%rs858, %r856;
	bfe.u32 	%r857, %r839, 8, 8;
	cvt.u16.u32 	%rs859, %r857;
	bfe.u32 	%r858, %r839, 0, 8;
	cvt.u16.u32 	%rs860, %r858;
	setp.ne.s32 	%p324, %r25, 0;
	@%p324 bra 	$L__BB6_423;
	st.volatile.shared.u32 	[_ZZN3cub18CUB_300001_SM_10006detail10merge_sort30DeviceMergeSortBlockSortKernelINS2_10policy_hubIN6thrust24THRUST_300001_SM_1000_NS6detail15normal_iteratorINS6_10device_ptrI9KeyStringEEEEE9Policy600ESC_NS8_INS9_IlEEEESC_SG_mN4cuda3std3__44lessISA_EESA_lEEvbT0_T1_T2_T3_T4_PT6_PT7_T5_NS1_7vsmem_tEE19static_temp_storage+12288], %r24;
$L__BB6_423:
	bar.sync 	0;
	ld.volatile.shared.u32 	%r859, [_ZZN3cub18CUB_300001_SM_10006detail10merge_sort30DeviceMergeSortBlockSortKernelINS2_10policy_hubIN6thrust24THRUST_300001_SM_1000_NS6detail15normal_iteratorINS6_10device_ptrI9KeyStringEEEEE9Policy600ESC_NS8_INS9_IlEEEESC_SG_mN4cuda3std3__44lessISA_EESA_lEEvbT0_T1_T2_T3_T4_PT6_PT7_T5_NS1_7vsmem_tEE19static_temp_storage+12288];
	cvt.u64.u32 	%rd71, %r25;
	add.s64 	%rd42, %rd38, %rd71;
	setp.ge.s32 	%p325, %r25, %r859;
	@%p325 bra 	$L__BB6_425;
	ld.param.u64 	%rd101, [_ZN3cub18CUB_300001_SM_10006detail10merge_sort30DeviceMergeSortBlockSortKernelINS2_10policy_hubIN6thrust24THRUST_300001_SM_1000_NS6detail15normal_iteratorINS6_10device_ptrI9KeyStringEEEEE9Policy600ESC_NS8_INS9_IlEEEESC_SG_mN4cuda3std3__44lessISA_EESA_lEEvbT0_T1_T2_T3_T4_PT6_PT7_T5_NS1_7vsmem_tE_param_6];
	cvta.to.global.u64 	%rd72, %rd101;
	mad.lo.s64 	%rd73, %rd42, 48, %rd72;
	st.global.u8 	[%rd73], %rs828;
	st.global.u8 	[%rd73+1], %rs827;
	st.global.u8 	[%rd73+2], %rs826;
	st.global.u8 	[%rd73+3], %rs825;
	st.global.u8 	[%rd73+4], %rs824;
	st.global.u8 	[%rd73+5], %rs823;
	st.global.u8 	[%rd73+6], %rs822;
	st.global.u8 	[%rd73+7], %rs821;
	st.global.u8 	[%rd73+8], %rs820;
	st.global.u8 	[%rd73+9], %rs819;
	st.global.u8 	[%rd73+10], %rs818;
	st.global.u8 	[%rd73+11], %rs817;
	st.global.u8 	[%rd73+12], %rs816;
	st.global.u8 	[%rd73+13], %rs815;
	st.global.u8 	[%rd73+14], %rs814;
	st.global.u8 	[%rd73+15], %rs813;
	st.global.u8 	[%rd73+16], %rs844;
	st.global.u8 	[%rd73+17], %rs843;
	st.global.u8 	[%rd73+18], %rs842;
	st.global.u8 	[%rd73+19], %rs841;
	st.global.u8 	[%rd73+20], %rs840;
	st.global.u8 	[%rd73+21], %rs839;
	st.global.u8 	[%rd73+22], %rs838;
	st.global.u8 	[%rd73+23], %rs837;
	st.global.u8 	[%rd73+24], %rs836;
	st.global.u8 	[%rd73+25], %rs835;
	st.global.u8 	[%rd73+26], %rs834;
	st.global.u8 	[%rd73+27], %rs833;
	st.global.u8 	[%rd73+28], %rs832;
	st.global.u8 	[%rd73+29], %rs831;
	st.global.u8 	[%rd73+30], %rs830;
	st.global.u8 	[%rd73+31], %rs829;
	st.global.u8 	[%rd73+32], %rs860;
	st.global.u8 	[%rd73+33], %rs859;
	st.global.u8 	[%rd73+34], %rs858;
	st.global.u8 	[%rd73+35], %rs857;
	st.global.u8 	[%rd73+36], %rs856;
	st.global.u8 	[%rd73+37], %rs855;
	st.global.u8 	[%rd73+38], %rs854;
	st.global.u8 	[%rd73+39], %rs853;
	st.global.u8 	[%rd73+40], %rs852;
	st.global.u8 	[%rd73+41], %rs851;
	st.global.u8 	[%rd73+42], %rs850;
	st.global.u8 	[%rd73+43], %rs849;
	st.global.u8 	[%rd73+44], %rs848;
	st.global.u8 	[%rd73+45], %rs847;
	st.global.u8 	[%rd73+46], %rs846;
	st.global.u8 	[%rd73+47], %rs845;
$L__BB6_425:
	setp.ne.s32 	%p326, %r25, 0;
	bar.sync 	0;
	st.shared.u64 	[%r29], %rd109;
	bar.warp.sync 	-1;
	ld.shared.u64 	%rd43, [%r29];
	@%p326 bra 	$L__BB6_427;
	st.volatile.shared.u32 	[_ZZN3cub18CUB_300001_SM_10006detail10merge_sort30DeviceMergeSortBlockSortKernelINS2_10policy_hubIN6thrust24THRUST_300001_SM_1000_NS6detail15normal_iteratorINS6_10device_ptrI9KeyStringEEEEE9Policy600ESC_NS8_INS9_IlEEEESC_SG_mN4cuda3std3__44lessISA_EESA_lEEvbT0_T1_T2_T3_T4_PT6_PT7_T5_NS1_7vsmem_tEE19static_temp_storage+2048], %r24;
$L__BB6_427:
	ld.param.u64 	%rd103, [_ZN3cub18CUB_300001_SM_10006detail10merge_sort30DeviceMergeSortBlockSortKernelINS2_10policy_hubIN6thrust24THRUST_300001_SM_1000_NS6detail15normal_iteratorINS6_10device_ptrI9KeyStringEEEEE9Policy600ESC_NS8_INS9_IlEEEESC_SG_mN4cuda3std3__44lessISA_EESA_lEEvbT0_T1_T2_T3_T4_PT6_PT7_T5_NS1_7vsmem_tE_param_7];
	bar.sync 	0;
	ld.volatile.shared.u32 	%r860, [_ZZN3cub18CUB_300001_SM_10006detail10merge_sort30DeviceMergeSortBlockSortKernelINS2_10policy_hubIN6thrust24THRUST_300001_SM_1000_NS6detail15normal_iteratorINS6_10device_ptrI9KeyStringEEEEE9Policy600ESC_NS8_INS9_IlEEEESC_SG_mN4cuda3std3__44lessISA_EESA_lEEvbT0_T1_T2_T3_T4_PT6_PT7_T5_NS1_7vsmem_tEE19static_temp_storage+2048];
	cvta.to.global.u64 	%rd74, %rd103;
	shl.b64 	%rd75, %rd42, 3;
	add.s64 	%rd44, %rd74, %rd75;
	setp.ge.s32 	%p327, %r25, %r860;
	@%p327 bra 	$L__BB6_429;
	st.global.u64 	[%rd44], %rd43;
$L__BB6_429:
	ret;

}
	// .globl	_ZN3cub18CUB_300001_SM_10006detail10merge_sort30DeviceMergeSortPartitionKernelIN6thrust24THRUST_300001_SM_1000_NS6detail15normal_iteratorINS5_10device_ptrI9KeyStringEEEEmN4cuda3std3__44lessIS9_EES9_EEvbT_PT2_T0_SK_PSK_T1_SK_i
.visible .entry _ZN3cub18CUB_300001_SM_10006detail10merge_sort30DeviceMergeSortPartitionKernelIN6thrust24THRUST_300001_SM_1000_NS6detail15normal_iteratorINS5_10device_ptrI9KeyStringEEEEmN4cuda3std3__44lessIS9_EES9_EEvbT_PT2_T0_SK_PSK_T1_SK_i(
	.param .u8 _ZN3cub18CUB_300001_SM_10006detail10merge_sort30DeviceMergeSortPartitionKernelIN6thrust24THRUST_300001_SM_1000_NS6detail15normal_iteratorINS5_10device_ptrI9KeyStringEEEEmN4cuda3std3__44lessIS9_EES9_EEvbT_PT2_T0_SK_PSK_T1_SK_i_param_0,
	.param .align 8 .b8 _ZN3cub18CUB_300001_SM_10006detail10merge_sort30DeviceMergeSortPartitionKernelIN6thrust24THRUST_300001_SM_1000_NS6detail15normal_iteratorINS5_10device_ptrI9KeyStringEEEEmN4cuda3std3__44lessIS9_EES9_EEvbT_PT2_T0_SK_PSK_T1_SK_i_param_1[8],
	.param .u64 .ptr .align 1 _ZN3cub18CUB_300001_SM_10006detail10merge_sort30DeviceMergeSortPartitionKernelIN6thrust24THRUST_300001_SM_1000_NS6detail15normal_iteratorINS5_10device_ptrI9KeyStringEEEEmN4cuda3std3__44lessIS9_EES9_EEvbT_PT2_T0_SK_PSK_T1_SK_i_param_2,
	.param .u64 _ZN3cub18CUB_300001_SM_10006detail10merge_sort30DeviceMergeSortPartitionKernelIN6thrust24THRUST_300001_SM_1000_NS6detail15normal_iteratorINS5_10device_ptrI9KeyStringEEEEmN4cuda3std3__44lessIS9_EES9_EEvbT_PT2_T0_SK_PSK_T1_SK_i_param_3,
	.param .u64 _ZN3cub18CUB_300001_SM_10006detail10merge_sort30DeviceMergeSortPartitionKernelIN6thrust24THRUST_300001_SM_1000_NS6detail15normal_iteratorINS5_10device_ptrI9KeyStringEEEEmN4cuda3std3__44lessIS9_EES9_EEvbT_PT2_T0_SK_PSK_T1_SK_i_param_4,
	.param .u64 .ptr .align 1 _ZN3cub18CUB_300001_SM_10006detail10merge_sort30DeviceMergeSortPartitionKernelIN6thrust24THRUST_300001_SM_1000_NS6detail15normal_iteratorINS5_10device_ptrI9KeyStringEEEEmN4cuda3std3__44lessIS9_EES9_EEvbT_PT2_T0_SK_PSK_T1_SK_i_param_5,
	.param .align 1 .b8 _ZN3cub18CUB_300001_SM_10006detail10merge_sort30DeviceMergeSortPartitionKernelIN6thrust24THRUST_300001_SM_1000_NS6detail15normal_iteratorINS5_10device_ptrI9KeyStringEEEEmN4cuda3std3__44lessIS9_EES9_EEvbT_PT2_T0_SK_PSK_T1_SK_i_param_6[1],
	.param .u64 _ZN3cub18CUB_300001_SM_10006detail10merge_sort30DeviceMergeSortPartitionKernelIN6thrust24THRUST_300001_SM_1000_NS6detail15normal_iteratorINS5_10device_ptrI9KeyStringEEEEmN4cuda3std3__44lessIS9_EES9_EEvbT_PT2_T0_SK_PSK_T1_SK_i_param_7,
	.param .u32 _ZN3cub18CUB_300001_SM_10006detail10merge_sort30DeviceMergeSortPartitionKernelIN6thrust24THRUST_300001_SM_1000_NS6detail15normal_iteratorINS5_10device_ptrI9KeyStringEEEEmN4cuda3std3__44lessIS9_EES9_EEvbT_PT2_T0_SK_PSK_T1_SK_i_param_8
)
{
	.local .align 1 .b8 	__local_depot7[96];
	.reg .b64 	%SP;
	.reg .b64 	%SPL;
	.reg .pred 	%p<316>;
	.reg .b16 	%rs<316>;
	.reg .b32 	%r<18>;
	.reg .b64 	%rd<99>;

	mov.u64 	%SPL, __local_depot7;
	ld.param.u64 	%rd36, [_ZN3cub18CUB_300001_SM_10006detail10merge_sort30DeviceMergeSortPartitionKernelIN6thrust24THRUST_300001_SM_1000_NS6detail15normal_iteratorINS5_10device_ptrI9KeyStringEEEEmN4cuda3std3__44lessIS9_EES9_EEvbT_PT2_T0_SK_PSK_T1_SK_i_param_1];
	ld.param.s8 	%rs73, [_ZN3cub18CUB_300001_SM_10006detail10merge_sort30DeviceMergeSortPartitionKernelIN6thrust24THRUST_300001_SM_1000_NS6detail15normal_iteratorINS5_10device_ptrI9KeyStringEEEEmN4cuda3std3__44lessIS9_EES9_EEvbT_PT2_T0_SK_PSK_T1_SK_i_param_0];
	ld.param.u64 	%rd38, [_ZN3cub18CUB_300001_SM_10006detail10merge_sort30DeviceMergeSortPartitionKernelIN6thrust24THRUST_300001_SM_1000_NS6detail15normal_iteratorINS5_10device_ptrI9KeyStringEEEEmN4cuda3std3__44lessIS9_EES9_EEvbT_PT2_T0_SK_PSK_T1_SK_i_param_3];
	ld.param.u64 	%rd39, [_ZN3cub18CUB_300001_SM_10006detail10merge_sort30DeviceMergeSortPartitionKernelIN6thrust24THRUST_300001_SM_1000_NS6detail15normal_iteratorINS5_10device_ptrI9KeyStringEEEEmN4cuda3std3__44lessIS9_EES9_EEvbT_PT2_T0_SK_PSK_T1_SK_i_param_4];
	ld.param.u64 	%rd40, [_ZN3cub18CUB_300001_SM_10006detail10merge_sort30DeviceMergeSortPartitionKernelIN6thrust24THRUST_300001_SM_1000_NS6detail15normal_iteratorINS5_10device_ptrI9KeyStringEEEEmN4cuda3std3__44lessIS9_EES9_EEvbT_PT2_T0_SK_PSK_T1_SK_i_param_5];
	ld.param.u64 	%rd41, [_ZN3cub18CUB_300001_SM_10006detail10merge_sort30DeviceMergeSortPartitionKernelIN6thrust24THRUST_300001_SM_1000_NS6detail15normal_iteratorINS5_10device_ptrI9KeyStringEEEEmN4cuda3std3__44lessIS9_EES9_EEvbT_PT2_T0_SK_PSK_T1_SK_i_param_7];
	ld.param.u32 	%r5, [_ZN3cub18CUB_300001_SM_10006detail10merge_sort30DeviceMergeSortPartitionKernelIN6thrust24THRUST_300001_SM_1000_NS6detail15normal_iteratorINS5_10device_ptrI9KeyStringEEEEmN4cuda3std3__44lessIS9_EES9_EEvbT_PT2_T0_SK_PSK_T1_SK_i_param_8];
	cvta.to.global.u64 	%rd1, %rd40;
	mov.u32 	%r6, %ntid.x;
	mov.u32 	%r7, %ctaid.x;
	mov.u32 	%r8, %tid.x;
	mad.lo.s32 	%r9, %r6, %r7, %r8;
	cvt.u64.u32 	%rd2, %r9;
	setp.le.u64 	%p3, %rd39, %rd2;
	@%p3 bra 	$L__BB7_205;
	shr.u64 	%rd42, %rd41, 1;
	add.s64 	%rd4, %rd41, 4294967295;
	neg.s64 	%rd43, %rd41;
	and.b64  	%rd44, %rd43, %rd2;
	cvt.s64.s32 	%rd5, %r5;
	mul.lo.s64 	%rd45, %rd44, %rd5;
	mul.lo.s64 	%rd46, %rd42, %rd5;
	min.u64 	%rd6, %rd45, %rd38;
	not.b64 	%rd47, %rd45;
	min.u64 	%rd48, %rd46, %rd47;
	add.s64 	%rd49, %rd48, %rd45;
	min.u64 	%rd7, %rd49, %rd38;
	not.b64 	%rd50, %rd7;
	min.u64 	%rd51, %rd46, %rd50;
	add.s64 	%rd52, %rd51, %rd7;
	min.u64 	%rd8, %rd52, %rd38;
	// begin inline asm
	griddepcontrol.wait;
	// end inline asm
	add.s64 	%rd53, %rd2, 1;
	setp.ne.s64 	%p4, %rd53, %rd39;
	@%p4 bra 	$L__BB7_3;
	shl.b64 	%rd90, %rd2, 3;
	add.s64 	%rd91, %rd1, %rd90;
	st.global.u64 	[%rd91], %rd7;
	bra.uni 	$L__BB7_205;
$L__BB7_3:
	sub.s64 	%rd54, %rd8, %rd6;
	and.b64  	%rd55, %rd4, %rd2;
	mul.lo.s64 	%rd56, %rd55, %rd5;
	min.u64 	%rd9, %rd56, %rd54;
	setp.eq.s16 	%p5, %rs73, 0;
	@%p5 bra 	$L__BB7_104;
	sub.s64 	%rd57, %rd7, %rd6;
	sub.s64 	%rd58, %rd8, %rd7;
	max.u64 	%rd59, %rd9, %rd58;
	sub.s64 	%rd98, %rd59, %rd58;
	min.u64 	%rd94, %rd57, %rd9;
	setp.ge.u64 	%p6, %rd98, %rd94;
	@%p6 bra 	$L__BB7_204;
	cvta.to.global.u64 	%rd12, %rd36;
	add.s64 	%rd13, %rd9, %rd7;
	add.u64 	%rd14, %SPL, 0;
	add.u64 	%rd15, %SPL, 48;
$L__BB7_6:
	sub.s64 	%rd62, %rd94, %rd98;
	shr.u64 	%rd63, %rd62, 1;
	add.s64 	%rd18, %rd63, %rd98;
	add.s64 	%rd64, %rd18, %rd6;
	mad.lo.s64 	%rd65, %rd64, 48, %rd12;
	ld.global.u8 	%rs312, [%rd65];
	ld.global.u8 	%rs74, [%rd65+1];
	ld.global.u8 	%rs75, [%rd65+2];
	ld.global.u8 	%rs76, [%rd65+3];
	ld.global.u8 	%rs77, [%rd65+4];
	ld.global.u8 	%rs78, [%rd65+5];
	ld.global.u8 	%rs79, [%rd65+6];
	ld.global.u8 	%rs80, [%rd65+7];
	ld.global.u8 	%rs81, [%rd65+8];
	ld.global.u8 	%rs82, [%rd65+9];
	ld.global.u8 	%rs83, [%rd65+10];
	ld.global.u8 	%rs84, [%rd65+11];
	ld.global.u8 	%rs85, [%rd65+12];
	ld.global.u8 	%rs86, [%rd65+13];
	ld.global.u8 	%rs87, [%rd65+14];
	ld.global.u8 	%rs88, [%rd65+15];
	ld.global.u8 	%rs89, [%rd65+16];
	ld.global.u8 	%rs90, [%rd65+17];
	ld.global.u8 	%rs91, [%rd65+18];
	ld.global.u8 	%rs92, [%rd65+19];
	ld.global.u8 	%rs93, [%rd65+20];
	ld.global.u8 	%rs94, [%rd65+21];
	ld.global.u8 	%rs95, [%rd65+22];
	ld.global.u8 	%rs96, [%rd65+23];
	ld.global.u8 	%rs97, [%rd65+24];
	ld.global.u8 	%rs98, [%rd65+25];
	ld.global.u8 	%rs99, [%rd65+26];
	ld.global.u8 	%rs100, [%rd65+27];
	ld.global.u8 	%rs101, [%rd65+28];
	ld.global.u8 	%rs102, [%rd65+29];
	ld.global.u8 	%rs103, [%rd65+30];
	ld.global.u8 	%rs104, [%rd65+31];
	ld.global.u8 	%rs105, [%rd65+32];
	ld.global.u8 	%rs106, [%rd65+33];
	ld.global.u8 	%rs107, [%rd65+34];
	ld.global.u8 	%rs108, [%rd65+35];
	ld.global.u8 	%rs109, [%rd65+36];
	ld.global.u8 	%rs110, [%rd65+37];
	ld.global.u8 	%rs111, [%rd65+38];
	ld.global.u8 	%rs112, [%rd65+39];
	ld.global.u8 	%rs113, [%rd65+40];
	ld.global.u8 	%rs114, [%rd65+41];
	ld.global.u8 	%rs115, [%rd65+42];
	ld.global.u8 	%rs116, [%rd65+43];
	ld.global.u8 	%rs117, [%rd65+44];
	ld.global.u8 	%rs118, [%rd65+45];
	ld.global.u8 	%rs119, [%rd65+46];
	ld.global.u8 	%rs120, [%rd65+47];
	not.b64 	%rd66, %rd18;
	add.s64 	%rd67, %rd13, %rd66;
	mad.lo.s64 	%rd68, %rd67, 48, %rd12;
	ld.global.u8 	%rs313, [%rd68];
	ld.global.u8 	%rs121, [%rd68+1];
	ld.global.u8 	%rs122, [%rd68+2];
	ld.global.u8 	%rs123, [%rd68+3];
	ld.global.u8 	%rs124, [%rd68+4];
	ld.global.u8 	%rs125, [%rd68+5];
	ld.global.u8 	%rs126, [%rd68+6];
	ld.global.u8 	%rs127, [%rd68+7];
	ld.global.u8 	%rs128, [%rd68+8];
	ld.global.u8 	%rs129, [%rd68+9];
	ld.global.u8 	%rs130, [%rd68+10];
	ld.global.u8 	%rs131, [%rd68+11];
	ld.global.u8 	%rs132, [%rd68+12];
	ld.global.u8 	%rs133, [%rd68+13];
	ld.global.u8 	%rs134, [%rd68+14];
	ld.global.u8 	%rs135, [%rd68+15];
	ld.global.u8 	%rs136, [%rd68+16];
	ld.global.u8 	%rs137, [%rd68+17];
	ld.global.u8 	%rs138, [%rd68+18];
	ld.global.u8 	%rs139, [%rd68+19];
	ld.global.u8 	%rs140, [%rd68+20];
	ld.global.u8 	%rs141, [%rd68+21];
	ld.global.u8 	%rs142, [%rd68+22];
	ld.global.u8 	%rs143, [%rd68+23];
	ld.global.u8 	%rs144, [%rd68+24];
	ld.global.u8 	%rs145, [%rd68+25];
	ld.global.u8 	%rs146, [%rd68+26];
	ld.global.u8 	%rs147, [%rd68+27];
	ld.global.u8 	%rs148, [%rd68+28];
	ld.global.u8 	%rs149, [%rd68+29];
	ld.global.u8 	%rs150, [%rd68+30];
	ld.global.u8 	%rs151, [%rd68+31];
	ld.global.u8 	%rs152, [%rd68+32];
	ld.global.u8 	%rs153, [%rd68+33];
	ld.global.u8 	%rs154, [%rd68+34];
	ld.global.u8 	%rs155, [%rd68+35];
	ld.global.u8 	%rs156, [%rd68+36];
	ld.global.u8 	%rs157, [%rd68+37];
	ld.global.u8 	%rs158, [%rd68+38];
	ld.global.u8 	%rs159, [%rd68+39];
	ld.global.u8 	%rs160, [%rd68+40];
	ld.global.u8 	%rs161, [%rd68+41];
	ld.global.u8 	%rs162, [%rd68+42];
	ld.global.u8 	%rs163, [%rd68+43];
	ld.global.u8 	%rs164, [%rd68+44];
	ld.global.u8 	%rs165, [%rd68+45];
	ld.global.u8 	%rs166, [%rd68+46];
	ld.global.u8 	%rs167, [%rd68+47];
	st.local.u8 	[%rd14], %rs313;
	st.local.u8 	[%rd14+1], %rs121;
	st.local.u8 	[%rd14+2], %rs122;
	st.local.u8 	[%rd14+3], %rs123;
	st.local.u8 	[%rd14+4], %rs124;
	st.local.u8 	[%rd14+5], %rs125;
	st.local.u8 	[%rd14+6], %rs126;
	st.local.u8 	[%rd14+7], %rs127;
	st.local.u8 	[%rd14+8], %rs128;
	st.local.u8 	[%rd14+9], %rs129;
	st.local.u8 	[%rd14+10], %rs130;
	st.local.u8 	[%rd14+11], %rs131;
	st.local.u8 	[%rd14+12], %rs132;
	st.local.u8 	[%rd14+13], %rs133;
	st.local.u8 	[%rd14+14], %rs134;
	st.local.u8 	[%rd14+15], %rs135;
	st.local.u8 	[%rd14+16], %rs136;
	st.local.u8 	[%rd14+17], %rs137;
	st.local.u8 	[%rd14+18], %rs138;
	st.local.u8 	[%rd14+19], %rs139;
	st.local.u8 	[%rd14+20], %rs140;
	st.local.u8 	[%rd14+21], %rs141;
	st.local.u8 	[%rd14+22], %rs142;
	st.local.u8 	[%rd14+23], %rs143;
	st.local.u8 	[%rd14+24], %rs144;
	st.local.u8 	[%rd14+25], %rs145;
	st.local.u8 	[%rd14+26], %rs146;
	st.local.u8 	[%rd14+27], %rs147;
	st.local.u8 	[%rd14+28], %rs148;
	st.local.u8 	[%rd14+29], %rs149;
	st.local.u8 	[%rd14+30], %rs150;
	st.local.u8 	[%rd14+31], %rs151;
	st.local.u8 	[%rd14+32], %rs152;
	st.local.u8 	[%rd14+33], %rs153;
	st.local.u8 	[%rd14+34], %rs154;
	st.local.u8 	[%rd14+35], %rs155;
	st.local.u8 	[%rd14+36], %rs156;
	st.local.u8 	[%rd14+37], %rs157;
	st.local.u8 	[%rd14+38], %rs158;
	st.local.u8 	[%rd14+39], %rs159;
	st.local.u8 	[%rd14+40], %rs160;
	st.local.u8 	[%rd14+41], %rs161;
	st.local.u8 	[%rd14+42], %rs162;
	st.local.u8 	[%rd14+43], %rs163;
	st.local.u8 	[%rd14+44], %rs164;
	st.local.u8 	[%rd14+45], %rs165;
	st.local.u8 	[%rd14+46], %rs166;
	st.local.u8 	[%rd14+47], %rs167;
	st.local.u8 	[%rd15], %rs312;
	st.local.u8 	[%rd15+1], %rs74;
	st.local.u8 	[%rd15+2], %rs75;
	st.local.u8 	[%rd15+3], %rs76;
	st.local.u8 	[%rd15+4], %rs77;
	st.local.u8 	[%rd15+5], %rs78;
	st.local.u8 	[%rd15+6], %rs79;
	st.local.u8 	[%rd15+7], %rs80;
	st.local.u8 	[%rd15+8], %rs81;
	st.local.u8 	[%rd15+9], %rs82;
	st.local.u8 	[%rd15+10], %rs83;
	st.local.u8 	[%rd15+11], %rs84;
	st.local.u8 	[%rd15+12], %rs85;
	st.local.u8 	[%rd15+13], %rs86;
	st.local.u8 	[%rd15+14], %rs87;
	st.local.u8 	[%rd15+15], %rs88;
	st.local.u8 	[%rd15+16], %rs89;
	st.local.u8 	[%rd15+17], %rs90;
	st.local.u8 	[%rd15+18], %rs91;
	st.local.u8 	[%rd15+19], %rs92;
	st.local.u8 	[%rd15+20], %rs93;
	st.local.u8 	[%rd15+21], %rs94;
	st.local.u8 	[%rd15+22], %rs95;
	st.local.u8 	[%rd15+23], %rs96;
	st.local.u8 	[%rd15+24], %rs97;
	st.local.u8 	[%rd15+25], %rs98;
	st.local.u8 	[%rd15+26], %rs99;
	st.local.u8 	[%rd15+27], %rs100;
	st.local.u8 	[%rd15+28], %rs101;
	st.local.u8 	[%rd15+29], %rs102;
	st.local.u8 	[%rd15+30], %rs103;
	st.local.u8 	[%rd15+31], %rs104;
	st.local.u8 	[%rd15+32], %rs105;
	st.local.u8 	[%rd15+33], %rs106;
	st.local.u8 	[%rd15+34], %rs107;
	st.local.u8 	[%rd15+35], %rs108;
	st.local.u8 	[%rd15+36], %rs109;
	st.local.u8 	[%rd15+37], %rs110;
	st.local.u8 	[%rd15+38], %rs111;
	st.local.u8 	[%rd15+39], %rs112;
	st.local.u8 	[%rd15+40], %rs113;
	st.local.u8 	[%rd15+41], %rs114;
	st.local.u8 	[%rd15+42], %rs115;
	st.local.u8 	[%rd15+43], %rs116;
	st.local.u8 	[%rd15+44], %rs117;
	st.local.u8 	[%rd15+45], %rs118;
	st.local.u8 	[%rd15+46], %rs119;
	st.local.u8 	[%rd15+47], %rs120;
	mov.b32 	%r1, 0;
$L__BB7_7:
	mul.wide.u32 	%rd69, %r1, 16;
	add.s64 	%rd19, %rd14, %rd69;
	add.s64 	%rd20, %rd15, %rd69;
	or.b16  	%rs168, %rs313, %rs312;
	and.b16  	%rs169, %rs168, 255;
	setp.ne.s16 	%p7, %rs169, 0;
	@%p7 bra 	$L__BB7_100;
$L__BB7_8:
	setp.lt.u32 	%p158, %r1, 2;
	mov.pred 	%p314, -1;
	@%p158 bra 	$L__BB7_99;
	bra.uni 	$L__BB7_103;
$L__BB7_9:
	ld.local.s8 	%rs5, [%rd19+1];
	setp.ne.s16 	%p20, %rs5, 0;
	@%p20 bra 	$L__BB7_12;
	ld.local.u8 	%rs192, [%rd20+1];
	setp.eq.s16 	%p155, %rs192, 0;
	@%p155 bra 	$L__BB7_8;
	mov.pred 	%p314, %p12;
	bra.uni 	$L__BB7_103;
$L__BB7_12:
	ld.local.s8 	%rs6, [%rd20+1];
	setp.eq.s16 	%p22, %rs6, 0;
	mov.pred 	%p314, %p8;
	@%p22 bra 	$L__BB7_103;
	setp.lt.s16 	%p24, %rs5, %rs6;
	mov.pred 	%p314, %p12;
	@%p24 bra 	$L__BB7_103;
	setp.ne.s16 	%p26, %rs5, %rs6;
	mov.pred 	%p314, %p8;
	@%p26 bra 	$L__BB7_103;
	ld.local.s8 	%rs7, [%rd19+2];
	setp.ne.s16 	%p27, %rs7, 0;
	@%p27 bra 	$L__BB7_18;
	ld.local.u8 	%rs191, [%rd20+2];
	setp.eq.s16 	%p153, %rs191, 0;
	@%p153 bra 	$L__BB7_8;
	mov.pred 	%p314, %p12;
	bra.uni 	$L__BB7_103;
$L__BB7_18:
	ld.local.s8 	%rs8, [%rd20+2];
	setp.eq.s16 	%p29, %rs8, 0;
	mov.pred 	%p314, %p8;
	@%p29 bra 	$L__BB7_103;
	setp.lt.s16 	%p31, %rs7, %rs8;
	mov.pred 	%p314, %p12;
	@%p31 bra 	$L__BB7_103;
	setp.ne.s16 	%p33, %rs7, %rs8;
	mov.pred 	%p314, %p8;
	@%p33 bra 	$L__BB7_103;
	ld.local.s8 	%rs9, [%rd19+3];
	setp.ne.s16 	%p34, %rs9, 0;
	@%p34 bra 	$L__BB7_24;
	ld.local.u8 	%rs190, [%rd20+3];
	setp.eq.s16 	%p151, %rs190, 0;
	@%p151 bra 	$L__BB7_8;
	mov.pred 	%p314, %p12;
	bra.uni 	$L__BB7_103;
$L__BB7_24:
	ld.local.s8 	%rs10, [%rd20+3];
	setp.eq.s16 	%p36, %rs10, 0;
	mov.pred 	%p314, %p8;
	@%p36 bra 	$L__BB7_103;
	setp.lt.s16 	%p38, %rs9, %rs10;
	mov.pred 	%p314, %p12;
	@%p38 bra 	$L__BB7_103;
	setp.ne.s16 	%p40, %rs9, %rs10;
	mov.pred 	%p314, %p8;
	@%p40 bra 	$L__BB7_103;
	ld.local.s8 	%rs11, [%rd19+4];
	setp.ne.s16 	%p41, %rs11, 0;
	@%p41 bra 	$L__BB7_30;
	ld.local.u8 	%rs189, [%rd20+4];
	setp.eq.s16 	%p149, %rs189, 0;
	@%p149 bra 	$L__BB7_8;
	mov.pred 	%p314, %p12;
	bra.uni 	$L__BB7_103;
$L__BB7_30:
	ld.local.s8 	%rs12, [%rd20+4];
	setp.eq.s16 	%p43, %rs12, 0;
	mov.pred 	%p314, %p8;
	@%p43 bra 	$L__BB7_103;
	setp.lt.s16 	%p45, %rs11, %rs12;
	mov.pred 	%p314, %p12;
	@%p45 bra 	$L__BB7_103;
	setp.ne.s16 	%p47, %rs11, %rs12;
	mov.pred 	%p314, %p8;
	@%p47 bra 	$L__BB7_103;
	ld.local.s8 	%rs13, [%rd19+5];
	setp.ne.s16 	%p48, %rs13, 0;
	@%p48 bra 	$L__BB7_36;
	ld.local.u8 	%rs188, [%rd20+5];
	setp.eq.s16 	%p147, %rs188, 0;
	@%p147 bra 	$L__BB7_8;
	mov.pred 	%p314, %p12;
	bra.uni 	$L__BB7_103;
$L__BB7_36:
	ld.local.s8 	%rs14, [%rd20+5];
	setp.eq.s16 	%p50, %rs14, 0;
	mov.pred 	%p314, %p8;
	@%p50 bra 	$L__BB7_103;
	setp.lt.s16 	%p52, %rs13, %rs14;
	mov.pred 	%p314, %p12;
	@%p52 bra 	$L__BB7_103;
	setp.ne.s16 	%p54, %rs13, %rs14;
	mov.pred 	%p314, %p8;
	@%p54 bra 	$L__BB7_103;
	ld.local.s8 	%rs15, [%rd19+6];
	setp.ne.s16 	%p55, %rs15, 0;
	@%p55 bra 	$L__BB7_42;
	ld.local.u8 	%rs187, [%rd20+6];
	setp.eq.s16 	%p145, %rs187, 0;
	@%p145 bra 	$L__BB7_8;
	mov.pred 	%p314, %p12;
	bra.uni 	$L__BB7_103;
$L__BB7_42:
	ld.local.s8 	%rs16, [%rd20+6];
	setp.eq.s16 	%p57, %rs16, 0;
	mov.pred 	%p314, %p8;
	@%p57 bra 	$L__BB7_103;
	setp.lt.s16 	%p59, %rs15, %rs16;
	mov.pred 	%p314, %p12;
	@%p59 bra 	$L__BB7_103;
	setp.ne.s16 	%p61, %rs15, %rs16;
	mov.pred 	%p314, %p8;
	@%p61 bra 	$L__BB7_103;
	ld.local.s8 	%rs17, [%rd19+7];
	setp.ne.s16 	%p62, %rs17, 0;
	@%p62 bra 	$L__BB7_48;
	ld.local.u8 	%rs186, [%rd20+7];
	setp.eq.s16 	%p143, %rs186, 0;
	@%p143 bra 	$L__BB7_8;
	mov.pred 	%p314, %p12;
	bra.uni 	$L__BB7_103;
$L__BB7_48:
	ld.local.s8 	%rs18, [%rd20+7];
	setp.eq.s16 	%p64, %rs18, 0;
	mov.pred 	%p314, %p8;
	@%p64 bra 	$L__BB7_103;
	setp.lt.s16 	%p66, %rs17, %rs18;
	mov.pred 	%p314, %p12;
	@%p66 bra 	$L__BB7_103;
	setp.ne.s16 	%p68, %rs17, %rs18;
	mov.pred 	%p314, %p8;
	@%p68 bra 	$L__BB7_103;
	ld.local.s8 	%rs19, [%rd19+8];
	setp.ne.s16 	%p69, %rs19, 0;
	@%p69 bra 	$L__BB7_54;
	ld.local.u8 	%rs185, [%rd20+8];
	setp.eq.s16 	%p141, %rs185, 0;
	@%p141 bra 	$L__BB7_8;
	mov.pred 	%p314, %p12;
	bra.uni 	$L__BB7_103;
$L__BB7_54:
	ld.local.s8 	%rs20, [%rd20+8];
	setp.eq.s16 	%p71, %rs20, 0;
	mov.pred 	%p314, %p8;
	@%p71 bra 	$L__BB7_103;
	setp.lt.s16 	%p73, %rs19, %rs20;
	mov.pred 	%p314, %p12;
	@%p73 bra 	$L__BB7_103;
	setp.ne.s16 	%p75, %rs19, %rs20;
	mov.pred 	%p314, %p8;
	@%p75 bra 	$L__BB7_103;
	ld.local.s8 	%rs21, [%rd19+9];
	setp.ne.s16 	%p76, %rs21, 0;
	@%p76 bra 	$L__BB7_60;
	ld.local.u8 	%rs184, [%rd20+9];
	setp.eq.s16 	%p139, %rs184, 0;
	@%p139 bra 	$L__BB7_8;
	mov.pred 	%p314, %p12;
	bra.uni 	$L__BB7_103;
$L__BB7_60:
	ld.local.s8 	%rs22, [%rd20+9];
	setp.eq.s16 	%p78, %rs22, 0;
	mov.pred 	%p314, %p8;
	@%p78 bra 	$L__BB7_103;
	setp.lt.s16 	%p80, %rs21, %rs22;
	mov.pred 	%p314, %p12;
	@%p80 bra 	$L__BB7_103;
	setp.ne.s16 	%p82, %rs21, %rs22;
	mov.pred 	%p314, %p8;
	@%p82 bra 	$L__BB7_103;
	ld.local.s8 	%rs23, [%rd19+10];
	setp.ne.s16 	%p83, %rs23, 0;
	@%p83 bra 	$L__BB7_66;
	ld.local.u8 	%rs183, [%rd20+10];
	setp.eq.s16 	%p137, %rs183, 0;
	@%p137 bra 	$L__BB7_8;
	mov.pred 	%p314, %p12;
	bra.uni 	$L__BB7_103;
$L__BB7_66:
	ld.local.s8 	%rs24, [%rd20+10];
	setp.eq.s16 	%p85, %rs24, 0;
	mov.pred 	%p314, %p8;
	@%p85 bra 	$L__BB7_103;
	setp.lt.s16 	%p87, %rs23, %rs24;
	mov.pred 	%p314, %p12;
	@%p87 bra 	$L__BB7_103;
	setp.ne.s16 	%p89, %rs23, %rs24;
	mov.pred 	%p314, %p8;
	@%p89 bra 	$L__BB7_103;
	ld.local.s8 	%rs25, [%rd19+11];
	setp.ne.s16 	%p90, %rs25, 0;
	@%p90 bra 	$L__BB7_72;
	ld.local.u8 	%rs182, [%rd20+11];
	setp.eq.s16 	%p135, %rs182, 0;
	@%p135 bra 	$L__BB7_8;
	mov.pred 	%p314, %p12;
	bra.uni 	$L__BB7_103;
$L__BB7_72:
	ld.local.s8 	%rs26, [%rd20+11];
	setp.eq.s16 	%p92, %rs26, 0;
	mov.pred 	%p314, %p8;
	@%p92 bra 	$L__BB7_103;
	setp.lt.s16 	%p94, %rs25, %rs26;
	mov.pred 	%p314, %p12;
	@%p94 bra 	$L__BB7_103;
	setp.ne.s16 	%p96, %rs25, %rs26;
	mov.pred 	%p314, %p8;
	@%p96 bra 	$L__BB7_103;
	ld.local.s8 	%rs27, [%rd19+12];
	setp.ne.s16 	%p97, %rs27, 0;
	@%p97 bra 	$L__BB7_78;
	ld.local.u8 	%rs181, [%rd20+12];
	setp.eq.s16 	%p133, %rs181, 0;
	@%p133 bra 	$L__BB7_8;
	mov.pred 	%p314, %p12;
	bra.uni 	$L__BB7_103;
$L__BB7_78:
	ld.local.s8 	%rs28, [%rd20+12];
	setp.eq.s16 	%p99, %rs28, 0;
	mov.pred 	%p314, %p8;
	@%p99 bra 	$L__BB7_103;
	setp.lt.s16 	%p101, %rs27, %rs28;
	mov.pred 	%p314, %p12;
	@%p101 bra 	$L__BB7_103;
	setp.ne.s16 	%p103, %rs27, %rs28;
	mov.pred 	%p314, %p8;
	@%p103 bra 	$L__BB7_103;
	ld.local.s8 	%rs29, [%rd19+13];
	setp.ne.s16 	%p104, %rs29, 0;
	@%p104 bra 	$L__BB7_84;
	ld.local.u8 	%rs180, [%rd20+13];
	setp.eq.s16 	%p131, %rs180, 0;
	@%p131 bra 	$L__BB7_8;
	mov.pred 	%p314, %p12;
	bra.uni 	$L__BB7_103;
$L__BB7_84:
	ld.local.s8 	%rs30, [%rd20+13];
	setp.eq.s16 	%p106, %rs30, 0;
	mov.pred 	%p314, %p8;
	@%p106 bra 	$L__BB7_103;
	setp.lt.s16 	%p108, %rs29, %rs30;
	mov.pred 	%p314, %p12;
	@%p108 bra 	$L__BB7_103;
	setp.ne.s16 	%p110, %rs29, %rs30;
	mov.pred 	%p314, %p8;
	@%p110 bra 	$L__BB7_103;
	ld.local.s8 	%rs31, [%rd19+14];
	setp.ne.s16 	%p111, %rs31, 0;
	@%p111 bra 	$L__BB7_90;
	ld.local.u8 	%rs179, [%rd20+14];
	setp.eq.s16 	%p129, %rs179, 0;
	@%p129 bra 	$L__BB7_8;
	mov.pred 	%p314, %p12;
	bra.uni 	$L__BB7_103;
$L__BB7_90:
	ld.local.s8 	%rs32, [%rd20+14];
	setp.eq.s16 	%p113, %rs32, 0;
	mov.pred 	%p314, %p8;
	@%p113 bra 	$L__BB7_103;
	setp.lt.s16 	%p115, %rs31, %rs32;
	mov.pred 	%p314, %p12;
	@%p115 bra 	$L__BB7_103;
	setp.ne.s16 	%p117, %rs31, %rs32;
	mov.pred 	%p314, %p8;
	@%p117 bra 	$L__BB7_103;
	ld.local.s8 	%rs33, [%rd19+15];
	setp.ne.s16 	%p118, %rs33, 0;
	@%p118 bra 	$L__BB7_96;
	ld.local.u8 	%rs178, [%rd20+15];
	setp.eq.s16 	%p127, %rs178, 0;
	@%p127 bra 	$L__BB7_8;
	mov.pred 	%p314, %p12;
	bra.uni 	$L__BB7_103;
$L__BB7_96:
	ld.local.s8 	%rs34, [%rd20+15];
	setp.eq.s16 	%p120, %rs34, 0;
	mov.pred 	%p314, %p8;
	@%p120 bra 	$L__BB7_103;
	setp.lt.s16 	%p122, %rs33, %rs34;
	mov.pred 	%p314, %p12;
	@%p122 bra 	$L__BB7_103;
	setp.eq.s16 	%p124, %rs33, %rs34;
	setp.lt.u32 	%p125, %r1, 2;
	and.pred  	%p126, %p124, %p125;
	mov.pred 	%p314, %p8;
	@%p126 bra 	$L__BB7_99;
	bra.uni 	$L__BB7_103;
$L__BB7_99:
	add.s32 	%r1, %r1, 1;
	ld.local.u8 	%rs313, [%rd19+16];
	ld.local.u8 	%rs312, [%rd20+16];
	bra.uni 	$L__BB7_7;
$L__BB7_100:
	setp.ne.s16 	%p9, %rs313, 0;
	setp.eq.s16 	%p10, %rs312, 0;
	and.pred  	%p11, %p9, %p10;
	mov.pred 	%p8, -1;
	mov.pred 	%p314, %p8;
	@%p11 bra 	$L__BB7_103;
	cvt.s16.s8 	%rs172, %rs312;
	setp.ne.s16 	%p13, %rs312, 0;
	cvt.s16.s8 	%rs174, %rs313;
	setp.eq.s16 	%p14, %rs313, 0;
	and.pred  	%p15, %p14, %p13;
	setp.lt.s16 	%p16, %rs174, %rs172;
	or.pred  	%p17, %p15, %p16;
	mov.pred 	%p12, 0;
	mov.pred 	%p314, %p12;
	@%p17 bra 	$L__BB7_103;
	setp.eq.s16 	%p19, %rs313, %rs312;
	mov.pred 	%p314, %p8;
	@%p19 bra 	$L__BB7_9;
$L__BB7_103:
	add.s64 	%rd70, %rd18, 1;
	selp.b64 	%rd98, %rd70, %rd98, %p314;
	selp.b64 	%rd94, %rd94, %rd18, %p314;
	setp.lt.u64 	%p159, %rd98, %rd94;
	@%p159 bra 	$L__BB7_6;
	bra.uni 	$L__BB7_204;
$L__BB7_104:
	sub.s64 	%rd71, %rd7, %rd6;
	sub.s64 	%rd72, %rd8, %rd7;
	max.u64 	%rd73, %rd9, %rd72;
	sub.s64 	%rd98, %rd73, %rd72;
	min.u64 	%rd96, %rd71, %rd9;
	setp.ge.u64 	%p160, %rd98, %rd96;
	@%p160 bra 	$L__BB7_204;
	add.s64 	%rd25, %rd9, %rd7;
	add.u64 	%rd26, %SPL, 0;
	add.u64 	%rd27, %SPL, 48;
$L__BB7_106:
	ld.param.u64 	%rd92, [_ZN3cub18CUB_300001_SM_10006detail10merge_sort30DeviceMergeSortPartitionKernelIN6thrust24THRUST_300001_SM_1000_NS6detail15normal_iteratorINS5_10device_ptrI9KeyStringEEEEmN4cuda3std3__44lessIS9_EES9_EEvbT_PT2_T0_SK_PSK_T1_SK_i_param_2];
	sub.s64 	%rd76, %rd96, %rd98;
	shr.u64 	%rd77, %rd76, 1;
	add.s64 	%rd30, %rd77, %rd98;
	add.s64 	%rd78, %rd30, %rd6;
	cvta.to.global.u64 	%rd79, %rd92;
	mad.lo.s64 	%rd80, %rd78, 48, %rd79;
	ld.global.u8 	%rs314, [%rd80];
	ld.global.u8 	%rs193, [%rd80+1];
	ld.global.u8 	%rs194, [%rd80+2];
	ld.global.u8 	%rs195, [%rd80+3];
	ld.global.u8 	%rs196, [%rd80+4];
	ld.global.u8 	%rs197, [%rd80+5];
	ld.global.u8 	%rs198, [%rd80+6];
	ld.global.u8 	%rs199, [%rd80+7];
	ld.global.u8 	%rs200, [%rd80+8];
	ld.global.u8 	%rs201, [%rd80+9];
	ld.global.u8 	%rs202, [%rd80+10];
	ld.global.u8 	%rs203, [%rd80+11];
	ld.global.u8 	%rs204, [%rd80+12];
	ld.global.u8 	%rs205, [%rd80+13];
	ld.global.u8 	%rs206, [%rd80+14];
	ld.global.u8 	%rs207, [%rd80+15];
	ld.global.u8 	%rs208, [%rd80+16];
	ld.global.u8 	%rs209, [%rd80+17];
	ld.global.u8 	%rs210, [%rd80+18];
	ld.global.u8 	%rs211, [%rd80+19];
	ld.global.u8 	%rs212, [%rd80+20];
	ld.global.u8 	%rs213, [%rd80+21];
	ld.global.u8 	%rs214, [%rd80+22];
	ld.global.u8 	%rs215, [%rd80+23];
	ld.global.u8 	%rs216, [%rd80+24];
	ld.global.u8 	%rs217, [%rd80+25];
	ld.global.u8 	%rs218, [%rd80+26];
	ld.global.u8 	%rs219, [%rd80+27];
	ld.global.u8 	%rs220, [%rd80+28];
	ld.global.u8 	%rs221, [%rd80+29];
	ld.global.u8 	%rs222, [%rd80+30];
	ld.global.u8 	%rs223, [%rd80+31];
	ld.global.u8 	%rs224, [%rd80+32];
	ld.global.u8 	%rs225, [%rd80+33];
	ld.global.u8 	%rs226, [%rd80+34];
	ld.global.u8 	%rs227, [%rd80+35];
	ld.global.u8 	%rs228, [%rd80+36];
	ld.global.u8 	%rs229, [%rd80+37];
	ld.global.u8 	%rs230, [%rd80+38];
	ld.global.u8 	%rs231, [%rd80+39];
	ld.global.u8 	%rs232, [%rd80+40];
	ld.global.u8 	%rs233, [%rd80+41];
	ld.global.u8 	%rs234, [%rd80+42];
	ld.global.u8 	%rs235, [%rd80+43];
	ld.global.u8 	%rs236, [%rd80+44];
	ld.global.u8 	%rs237, [%rd80+45];
	ld.global.u8 	%rs238, [%rd80+46];
	ld.global.u8 	%rs239, [%rd80+47];
	not.b64 	%rd81, %rd30;
	add.s64 	%rd82, %rd25, %rd81;
	mad.lo.s64 	%rd83, %rd82, 48, %rd79;
	ld.global.u8 	%rs315, [%rd83];
	ld.global.u8 	%rs240, [%rd83+1];
	ld.global.u8 	%rs241, [%rd83+2];
	ld.global.u8 	%rs242, [%rd83+3];
	ld.global.u8 	%rs243, [%rd83+4];
	ld.global.u8 	%rs244, [%rd83+5];
	ld.global.u8 	%rs245, [%rd83+6];
	ld.global.u8 	%rs246, [%rd83+7];
	ld.global.u8 	%rs247, [%rd83+8];
	ld.global.u8 	%rs248, [%rd83+9];
	ld.global.u8 	%rs249, [%rd83+10];
	ld.global.u8 	%rs250, [%rd83+11];
	ld.global.u8 	%rs251, [%rd83+12];
	ld.global.u8 	%rs252, [%rd83+13];
	ld.global.u8 	%rs253, [%rd83+14];
	ld.global.u8 	%rs254, [%rd83+15];
	ld.global.u8 	%rs255, [%rd83+16];
	ld.global.u8 	%rs256, [%rd83+17];
	ld.global.u8 	%rs257, [%rd83+18];
	ld.global.u8 	%rs258, [%rd83+19];
	ld.global.u8 	%rs259, [%rd83+20];
	ld.global.u8 	%rs260, [%rd83+21];
	ld.global.u8 	%rs261, [%rd83+22];
	ld.global.u8 	%rs262, [%rd83+23];
	ld.global.u8 	%rs263, [%rd83+24];
	ld.global.u8 	%rs264, [%rd83+25];
	ld.global.u8 	%rs265, [%rd83+26];
	ld.global.u8 	%rs266, [%rd83+27];
	ld.global.u8 	%rs267, [%rd83+28];
	ld.global.u8 	%rs268, [%rd83+29];
	ld.global.u8 	%rs269, [%rd83+30];
	ld.global.u8 	%rs270, [%rd83+31];
	ld.global.u8 	%rs271, [%rd83+32];
	ld.global.u8 	%rs272, [%rd83+33];
	ld.global.u8 	%rs273, [%rd83+34];
	ld.global.u8 	%rs274, [%rd83+35];
	ld.global.u8 	%rs275, [%rd83+36];
	ld.global.u8 	%rs276, [%rd83+37];
	ld.global.u8 	%rs277, [%rd83+38];
	ld.global.u8 	%rs278, [%rd83+39];
	ld.global.u8 	%rs279, [%rd83+40];
	ld.global.u8 	%rs280, [%rd83+41];
	ld.global.u8 	%rs281, [%rd83+42];
	ld.global.u8 	%rs282, [%rd83+43];
	ld.global.u8 	%rs283, [%rd83+44];
	ld.global.u8 	%rs284, [%rd83+45];
	ld.global.u8 	%rs285, [%rd83+46];
	ld.global.u8 	%rs286, [%rd83+47];
	st.local.u8 	[%rd26], %rs315;
	st.local.u8 	[%rd26+1], %rs240;
	st.local.u8 	[%rd26+2], %rs241;
	st.local.u8 	[%rd26+3], %rs242;
	st.local.u8 	[%rd26+4], %rs243;
	st.local.u8 	[%rd26+5], %rs244;
	st.local.u8 	[%rd26+6], %rs245;
	st.local.u8 	[%rd26+7], %rs246;
	st.local.u8 	[%rd26+8], %rs247;
	st.local.u8 	[%rd26+9], %rs248;
	st.local.u8 	[%rd26+10], %rs249;
	st.local.u8 	[%rd26+11], %rs250;
	st.local.u8 	[%rd26+12], %rs251;
	st.local.u8 	[%rd26+13], %rs252;
	st.local.u8 	[%rd26+14], %rs253;
	st.local.u8 	[%rd26+15], %rs254;
	st.local.u8 	[%rd26+16], %rs255;
	st.local.u8 	[%rd26+17], %rs256;
	st.local.u8 	[%rd26+18], %rs257;
	st.local.u8 	[%rd26+19], %rs258;
	st.local.u8 	[%rd26+20], %rs259;
	st.local.u8 	[%rd26+21], %rs260;
	st.local.u8 	[%rd26+22], %rs261;
	st.local.u8 	[%rd26+23], %rs262;
	st.local.u8 	[%rd26+24], %rs263;
	st.local.u8 	[%rd26+25], %rs264;
	st.local.u8 	[%rd26+26], %rs265;
	st.local.u8 	[%rd26+27], %rs266;
	st.local.u8 	[%rd26+28], %rs267;
	st.local.u8 	[%rd26+29], %rs268;
	st.local.u8 	[%rd26+30], %rs269;
	st.local.u8 	[%rd26+31], %rs270;
	st.local.u8 	[%rd26+32], %rs271;
	st.local.u8 	[%rd26+33], %rs272;
	st.local.u8 	[%rd26+34], %rs273;
	st.local.u8 	[%rd26+35], %rs274;
	st.local.u8 	[%rd26+36], %rs275;
	st.local.u8 	[%rd26+37], %rs276;
	st.local.u8 	[%rd26+38], %rs277;
	st.local.u8 	[%rd26+39], %rs278;
	st.local.u8 	[%rd26+40], %rs279;
	st.local.u8 	[%rd26+41], %rs280;
	st.local.u8 	[%rd26+42], %rs281;
	st.local.u8 	[%rd26+43], %rs282;
	st.local.u8 	[%rd26+44], %rs283;
	st.local.u8 	[%rd26+45], %rs284;
	st.local.u8 	[%rd26+46], %rs285;
	st.local.u8 	[%rd26+47], %rs286;
	st.local.u8 	[%rd27], %rs314;
	st.local.u8 	[%rd27+1], %rs193;
	st.local.u8 	[%rd27+2], %rs194;
	st.local.u8 	[%rd27+3], %rs195;
	st.local.u8 	[%rd27+4], %rs196;
	st.local.u8 	[%rd27+5], %rs197;
	st.local.u8 	[%rd27+6], %rs198;
	st.local.u8 	[%rd27+7], %rs199;
	st.local.u8 	[%rd27+8], %rs200;
	st.local.u8 	[%rd27+9], %rs201;
	st.local.u8 	[%rd27+10], %rs202;
	st.local.u8 	[%rd27+11], %rs203;
	st.local.u8 	[%rd27+12], %rs204;
	st.local.u8 	[%rd27+13], %rs205;
	st.local.u8 	[%rd27+14], %rs206;
	st.local.u8 	[%rd27+15], %rs207;
	st.local.u8 	[%rd27+16], %rs208;
	st.local.u8 	[%rd27+17], %rs209;
	st.local.u8 	[%rd27+18], %rs210;
	st.local.u8 	[%rd27+19], %rs211;
	st.local.u8 	[%rd27+20], %rs212;
	st.local.u8 	[%rd27+21], %rs213;
	st.local.u8 	[%rd27+22], %rs214;
	st.local.u8 	[%rd27+23], %rs215;
	st.local.u8 	[%rd27+24], %rs216;
	st.local.u8 	[%rd27+25], %rs217;
	st.local.u8 	[%rd27+26], %rs218;
	st.local.u8 	[%rd27+27], %rs219;
	st.local.u8 	[%rd27+28], %rs220;
	st.local.u8 	[%rd27+29], %rs221;
	st.local.u8 	[%rd27+30], %rs222;
	st.local.u8 	[%rd27+31], %rs223;
	st.local.u8 	[%rd27+32], %rs224;
	st.local.u8 	[%rd27+33], %rs225;
	st.local.u8 	[%rd27+34], %rs226;
	st.local.u8 	[%rd27+35], %rs227;
	st.local.u8 	[%rd27+36], %rs228;
	st.local.u8 	[%rd27+37], %rs229;
	st.local.u8 	[%rd27+38], %rs230;
	st.local.u8 	[%rd27+39], %rs231;
	st.local.u8 	[%rd27+40], %rs232;
	st.local.u8 	[%rd27+41], %rs233;
	st.local.u8 	[%rd27+42], %rs234;
	st.local.u8 	[%rd27+43], %rs235;
	st.local.u8 	[%rd27+44], %rs236;
	st.local.u8 	[%rd27+45], %rs237;
	st.local.u8 	[%rd27+46], %rs238;
	st.local.u8 	[%rd27+47], %rs239;
	mov.b32 	%r3, 0;
$L__BB7_107:
	mul.wide.u32 	%rd84, %r3, 16;
	add.s64 	%rd31, %rd26, %rd84;
	add.s64 	%rd32, %rd27, %rd84;
	or.b16  	%rs287, %rs315, %rs314;
	and.b16  	%rs288, %rs287, 255;
	setp.ne.s16 	%p161, %rs288, 0;
	@%p161 bra 	$L__BB7_200;
$L__BB7_108:
	setp.lt.u32 	%p312, %r3, 2;
	mov.pred 	%p315, -1;
	@%p312 bra 	$L__BB7_199;
	bra.uni 	$L__BB7_203;
$L__BB7_109:
	ld.local.s8 	%rs41, [%rd31+1];
	setp.ne.s16 	%p174, %rs41, 0;
	@%p174 bra 	$L__BB7_112;
	ld.local.u8 	%rs311, [%rd32+1];
	setp.eq.s16 	%p309, %rs311, 0;
	@%p309 bra 	$L__BB7_108;
	mov.pred 	%p315, %p166;
	bra.uni 	$L__BB7_203;
$L__BB7_112:
	ld.local.s8 	%rs42, [%rd32+1];
	setp.eq.s16 	%p176, %rs42, 0;
	mov.pred 	%p315, %p162;
	@%p176 bra 	$L__BB7_203;
	setp.lt.s16 	%p178, %rs41, %rs42;
	mov.pred 	%p315, %p166;
	@%p178 bra 	$L__BB7_203;
	setp.ne.s16 	%p180, %rs41, %rs42;
	mov.pred 	%p315, %p162;
	@%p180 bra 	$L__BB7_203;
	ld.local.s8 	%rs43, [%rd31+2];
	setp.ne.s16 	%p181, %rs43, 0;
	@%p181 bra 	$L__BB7_118;
	ld.local.u8 	%rs310, [%rd32+2];
	setp.eq.s16 	%p307, %rs310, 0;
	@%p307 bra 	$L__BB7_108;
	mov.pred 	%p315, %p166;
	bra.uni 	$L__BB7_203;
$L__BB7_118:
	ld.local.s8 	%rs44, [%rd32+2];
	setp.eq.s16 	%p183, %rs44, 0;
	mov.pred 	%p315, %p162;
	@%p183 bra 	$L__BB7_203;
	setp.lt.s16 	%p185, %rs43, %rs44;
	mov.pred 	%p315, %p166;
	@%p185 bra 	$L__BB7_203;
	setp.ne.s16 	%p187, %rs43, %rs44;
	mov.pred 	%p315, %p162;
	@%p187 bra 	$L__BB7_203;
	ld.local.s8 	%rs45, [%rd31+3];
	setp.ne.s16 	%p188, %rs45, 0;
	@%p188 bra 	$L__BB7_124;
	ld.local.u8 	%rs309, [%rd32+3];
	setp.eq.s16 	%p305, %rs309, 0;
	@%p305 bra 	$L__BB7_108;
	mov.pred 	%p315, %p166;
	bra.uni 	$L__BB7_203;
$L__BB7_124:
	ld.local.s8 	%rs46, [%rd32+3];
	setp.eq.s16 	%p190, %rs46, 0;
	mov.pred 	%p315, %p162;
	@%p190 bra 	$L__BB7_203;
	setp.lt.s16 	%p192, %rs45, %rs46;
	mov.pred 	%p315, %p166;
	@%p192 bra 	$L__BB7_203;
	setp.ne.s16 	%p194, %rs45, %rs46;
	mov.pred 	%p315, %p162;
	@%p194 bra 	$L__BB7_203;
	ld.local.s8 	%rs47, [%rd31+4];
	setp.ne.s16 	%p195, %rs47, 0;
	@%p195 bra 	$L__BB7_130;
	ld.local.u8 	%rs308, [%rd32+4];
	setp.eq.s16 	%p303, %rs308, 0;
	@%p303 bra 	$L__BB7_108;
	mov.pred 	%p315, %p166;
	bra.uni 	$L__BB7_203;
$L__BB7_130:
	ld.local.s8 	%rs48, [%rd32+4];
	setp.eq.s16 	%p197, %rs48, 0;
	mov.pred 	%p315, %p162;
	@%p197 bra 	$L__BB7_203;
	setp.lt.s16 	%p199, %rs47, %rs48;
	mov.pred 	%p315, %p166;
	@%p199 bra 	$L__BB7_203;
	setp.ne.s16 	%p201, %rs47, %rs48;
	mov.pred 	%p315, %p162;
	@%p201 bra 	$L__BB7_203;
	ld.local.s8 	%rs49, [%rd31+5];
	setp.ne.s16 	%p202, %rs49, 0;
	@%p202 bra 	$L__BB7_136;
	ld.local.u8 	%rs307, [%rd32+5];
	setp.eq.s16 	%p301, %rs307, 0;
	@%p301 bra 	$L__BB7_108;
	mov.pred 	%p315, %p166;
	bra.uni 	$L__BB7_203;
$L__BB7_136:
	ld.local.s8 	%rs50, [%rd32+5];
	setp.eq.s16 	%p204, %rs50, 0;
	mov.pred 	%p315, %p162;
	@%p204 bra 	$L__BB7_203;
	setp.lt.s16 	%p206, %rs49, %rs50;
	mov.pred 	%p315, %p166;
	@%p206 bra 	$L__BB7_203;
	setp.ne.s16 	%p208, %rs49, %rs50;
	mov.pred 	%p315, %p162;
	@%p208 bra 	$L__BB7_203;
	ld.local.s8 	%rs51, [%rd31+6];
	setp.ne.s16 	%p209, %rs51, 0;
	@%p209 bra 	$L__BB7_142;
	ld.local.u8 	%rs306, [%rd32+6];
	setp.eq.s16 	%p299, %rs306, 0;
	@%p299 bra 	$L__BB7_108;
	mov.pred 	%p315, %p166;
	bra.uni 	$L__BB7_203;
$L__BB7_142:
	ld.local.s8 	%rs52, [%rd32+6];
	setp.eq.s16 	%p211, %rs52, 0;
	mov.pred 	%p315, %p162;
	@%p211 bra 	$L__BB7_203;
	setp.lt.s16 	%p213, %rs51, %rs52;
	mov.pred 	%p315, %p166;
	@%p213 bra 	$L__BB7_203;
	setp.ne.s16 	%p215, %rs51, %rs52;
	mov.pred 	%p315, %p162;
	@%p215 bra 	$L__BB7_203;
	ld.local.s8 	%rs53, [%rd31+7];
	setp.ne.s16 	%p216, %rs53, 0;
	@%p216 bra 	$L__BB7_148;
	ld.local.u8 	%rs305, [%rd32+7];
	setp.eq.s16 	%p297, %rs305, 0;
	@%p297 bra 	$L__BB7_108;
	mov.pred 	%p315, %p166;
	bra.uni 	$L__BB7_203;
$L__BB7_148:
	ld.local.s8 	%rs54, [%rd32+7];
	setp.eq.s16 	%p218, %rs54, 0;
	mov.pred 	%p315, %p162;
	@%p218 bra 	$L__BB7_203;
	setp.lt.s16 	%p220, %rs53, %rs54;
	mov.pred 	%p315, %p166;
	@%p220 bra 	$L__BB7_203;
	setp.ne.s16 	%p222, %rs53, %rs54;
	mov.pred 	%p315, %p162;
	@%p222 bra 	$L__BB7_203;
	ld.local.s8 	%rs55, [%rd31+8];
	setp.ne.s16 	%p223, %rs55, 0;
	@%p223 bra 	$L__BB7_154;
	ld.local.u8 	%rs304, [%rd32+8];
	setp.eq.s16 	%p295, %rs304, 0;
	@%p295 bra 	$L__BB7_108;
	mov.pred 	%p315, %p166;
	bra.uni 	$L__BB7_203;
$L__BB7_154:
	ld.local.s8 	%rs56, [%rd32+8];
	setp.eq.s16 	%p225, %rs56, 0;
	mov.pred 	%p315, %p162;
	@%p225 bra 	$L__BB7_203;
	setp.lt.s16 	%p227, %rs55, %rs56;
	mov.pred 	%p315, %p166;
	@%p227 bra 	$L__BB7_203;
	setp.ne.s16 	%p229, %rs55, %rs56;
	mov.pred 	%p315, %p162;
	@%p229 bra 	$L__BB7_203;
	ld.local.s8 	%rs57, [%rd31+9];
	setp.ne.s16 	%p230, %rs57, 0;
	@%p230 bra 	$L__BB7_160;
	ld.local.u8 	%rs303, [%rd32+9];
	setp.eq.s16 	%p293, %rs303, 0;
	@%p293 bra 	$L__BB7_108;
	mov.pred 	%p315, %p166;
	bra.uni 	$L__BB7_203;
$L__BB7_160:
	ld.local.s8 	%rs58, [%rd32+9];
	setp.eq.s16 	%p232, %rs58, 0;
	mov.pred 	%p315, %p162;
	@%p232 bra 	$L__BB7_203;
	setp.lt.s16 	%p234, %rs57, %rs58;
	mov.pred 	%p315, %p166;
	@%p234 bra 	$L__BB7_203;
	setp.ne.s16 	%p236, %rs57, %rs58;
	mov.pred 	%p315, %p162;
	@%p236 bra 	$L__BB7_203;
	ld.local.s8 	%rs59, [%rd31+10];
	setp.ne.s16 	%p237, %rs59, 0;
	@%p237 bra 	$L__BB7_166;
	ld.local.u8 	%rs302, [%rd32+10];
	setp.eq.s16 	%p291, %rs302, 0;
	@%p291 bra 	$L__BB7_108;
	mov.pred 	%p315, %p166;
	bra.uni 	$L__BB7_203;
$L__BB7_166:
	ld.local.s8 	%rs60, [%rd32+10];
	setp.eq.s16 	%p239, %rs60, 0;
	mov.pred 	%p315, %p162;
	@%p239 bra 	$L__BB7_203;
	setp.lt.s16 	%p241, %rs59, %rs60;
	mov.pred 	%p315, %p166;
	@%p241 bra 	$L__BB7_203;
	setp.ne.s16 	%p243, %rs59, %rs60;
	mov.pred 	%p315, %p162;
	@%p243 bra 	$L__BB7_203;
	ld.local.s8 	%rs61, [%rd31+11];
	setp.ne.s16 	%p244, %rs61, 0;
	@%p244 bra 	$L__BB7_172;
	ld.local.u8 	%rs301, [%rd32+11];
	setp.eq.s16 	%p289, %rs301, 0;
	@%p289 bra 	$L__BB7_108;
	mov.pred 	%p315, %p166;
	bra.uni 	$L__BB7_203;
$L__BB7_172:
	ld.local.s8 	%rs62, [%rd32+11];
	setp.eq.s16 	%p246, %rs62, 0;
	mov.pred 	%p315, %p162;
	@%p246 bra 	$L__BB7_203;
	setp.lt.s16 	%p248, %rs61, %rs62;
	mov.pred 	%p315, %p166;
	@%p248 bra 	$L__BB7_203;
	setp.ne.s16 	%p250, %rs61, %rs62;
	mov.pred 	%p315, %p162;
	@%p250 bra 	$L__BB7_203;
	ld.local.s8 	%rs63, [%rd31+12];
	setp.ne.s16 	%p251, %rs63, 0;
	@%p251 bra 	$L__BB7_178;
	ld.local.u8 	%rs300, [%rd32+12];
	setp.eq.s16 	%p287, %rs300, 0;
	@%p287 bra 	$L__BB7_108;
	mov.pred 	%p315, %p166;
	bra.uni 	$L__BB7_203;
$L__BB7_178:
	ld.local.s8 	%rs64, [%rd32+12];
	setp.eq.s16 	%p253, %rs64, 0;
	mov.pred 	%p315, %p162;
	@%p253 bra 	$L__BB7_203;
	setp.lt.s16 	%p255, %rs63, %rs64;
	mov.pred 	%p315, %p166;
	@%p255 bra 	$L__BB7_203;
	setp.ne.s16 	%p257, %rs63, %rs64;
	mov.pred 	%p315, %p162;
	@%p257 bra 	$L__BB7_203;
	ld.local.s8 	%rs65, [%rd31+13];
	setp.ne.s16 	%p258, %rs65, 0;
	@%p258 bra 	$L__BB7_184;
	ld.local.u8 	%rs299, [%rd32+13];
	setp.eq.s16 	%p285, %rs299, 0;
	@%p285 bra 	$L__BB7_108;
	mov.pred 	%p315, %p166;
	bra.uni 	$L__BB7_203;
$L__BB7_184:
	ld.local.s8 	%rs66, [%rd32+13];
	setp.eq.s16 	%p260, %rs66, 0;
	mov.pred 	%p315, %p162;
	@%p260 bra 	$L__BB7_203;
	setp.lt.s16 	%p262, %rs65, %rs66;
	mov.pred 	%p315, %p166;
	@%p262 bra 	$L__BB7_203;
	setp.ne.s16 	%p264, %rs65, %rs66;
	mov.pred 	%p315, %p162;
	@%p264 bra 	$L__BB7_203;
	ld.local.s8 	%rs67, [%rd31+14];
	setp.ne.s16 	%p265, %rs67, 0;
	@%p265 bra 	$L__BB7_190;
	ld.local.u8 	%rs298, [%rd32+14];
	setp.eq.s16 	%p283, %rs298, 0;
	@%p283 bra 	$L__BB7_108;
	mov.pred 	%p315, %p166;
	bra.uni 	$L__BB7_203;
$L__BB7_190:
	ld.local.s8 	%rs68, [%rd32+14];
	setp.eq.s16 	%p267, %rs68, 0;
	mov.pred 	%p315, %p162;
	@%p267 bra 	$L__BB7_203;
	setp.lt.s16 	%p269, %rs67, %rs68;
	mov.pred 	%p315, %p166;
	@%p269 bra 	$L__BB7_203;
	setp.ne.s16 	%p271, %rs67, %rs68;
	mov.pred 	%p315, %p162;
	@%p271 bra 	$L__BB7_203;
	ld.local.s8 	%rs69, [%rd31+15];
	setp.ne.s16 	%p272, %rs69, 0;
	@%p272 bra 	$L__BB7_196;
	ld.local.u8 	%rs297, [%rd32+15];
	setp.eq.s16 	%p281, %rs297, 0;
	@%p281 bra 	$L__BB7_108;
	mov.pred 	%p315, %p166;
	bra.uni 	$L__BB7_203;
$L__BB7_196:
	ld.local.s8 	%rs70, [%rd32+15];
	setp.eq.s16 	%p274, %rs70, 0;
	mov.pred 	%p315, %p162;
	@%p274 bra 	$L__BB7_203;
	setp.lt.s16 	%p276, %rs69, %rs70;
	mov.pred 	%p315, %p166;
	@%p276 bra 	$L__BB7_203;
	setp.eq.s16 	%p278, %rs69, %rs70;
	setp.lt.u32 	%p279, %r3, 2;
	and.pred  	%p280, %p278, %p279;
	mov.pred 	%p315, %p162;
	@%p280 bra 	$L__BB7_199;
	bra.uni 	$L__BB7_203;
$L__BB7_199:
	add.s32 	%r3, %r3, 1;
	ld.local.u8 	%rs315, [%rd31+16];
	ld.local.u8 	%rs314, [%rd32+16];
	bra.uni 	$L__BB7_107;
$L__BB7_200:
	setp.ne.s16 	%p163, %rs315, 0;
	setp.eq.s16 	%p164, %rs314, 0;
	and.pred  	%p165, %p163, %p164;
	mov.pred 	%p162, -1;
	mov.pred 	%p315, %p162;
	@%p165 bra 	$L__BB7_203;
	cvt.s16.s8 	%rs291, %rs314;
	setp.ne.s16 	%p167, %rs314, 0;
	cvt.s16.s8 	%rs293, %rs315;
	setp.eq.s16 	%p168, %rs315, 0;
	and.pred  	%p169, %p168, %p167;
	setp.lt.s16 	%p170, %rs293, %rs291;
	or.pred  	%p171, %p169, %p170;
	mov.pred 	%p166, 0;
	mov.pred 	%p315, %p166;
	@%p171 bra 	$L__BB7_203;
	setp.eq.s16 	%p173, %rs315, %rs314;
	mov.pred 	%p315, %p162;
	@%p173 bra 	$L__BB7_109;
$L__BB7_203:
	add.s64 	%rd85, %rd30, 1;
	selp.b64 	%rd98, %rd85, %rd98, %p315;
	selp.b64 	%rd96, %rd96, %rd30, %p315;
	setp.lt.u64 	%p313, %rd98, %rd96;
	@%p313 bra 	$L__BB7_106;
$L__BB7_204:
	ld.param.u64 	%rd93, [_ZN3cub18CUB_300001_SM_10006detail10merge_sort30DeviceMergeSortPartitionKernelIN6thrust24THRUST_300001_SM_1000_NS6detail15normal_iteratorINS5_10device_ptrI9KeyStringEEEEmN4cuda3std3__44lessIS9_EES9_EEvbT_PT2_T0_SK_PSK_T1_SK_i_param_5];
	add.s64 	%rd86, %rd98, %rd6;
	cvta.to.global.u64 	%rd87, %rd93;
	mov.u32 	%r12, %ntid.x;
	mov.u32 	%r13, %ctaid.x;
	mov.u32 	%r14, %tid.x;
	mad.lo.s32 	%r15, %r12, %r13, %r14;
	mul.wide.u32 	%rd88, %r15, 8;
	add.s64 	%rd89, %rd87, %rd88;
	st.global.u64 	[%rd89], %rd86;
$L__BB7_205:
	ret;

}
	// .globl	_ZN3cub18CUB_300001_SM_10006detail10merge_sort26DeviceMergeSortMergeKernelINS2_10policy_hubIN6thrust24THRUST_300001_SM_1000_NS6detail15normal_iteratorINS6_10device_ptrI9KeyStringEEEEE9Policy600ESC_NS8_INS9_IlEEEESC_SG_mN4cuda3std3__44lessISA_EESA_lEEvbT2_T3_T4_PT6_PT7_T5_PSO_SO_NS1_7vsmem_tE
.visible .entry _ZN3cub18CUB_300001_SM_10006detail10merge_sort26DeviceMergeSortMergeKernelINS2_10policy_hubIN6thrust24THRUST_300001_SM_1000_NS6detail15normal_iteratorINS6_10device_ptrI9KeyStringEEEEE9Policy600ESC_NS8_INS9_IlEEEESC_SG_mN4cuda3std3__44lessISA_EESA_lEEvbT2_T3_T4_PT6_PT7_T5_PSO_SO_NS1_7vsmem_tE(
	.param .u8 _ZN3cub18CUB_300001_SM_10006detail10merge_sort26DeviceMergeSortMergeKernelINS2_10policy_hubIN6thrust24THRUST_300001_SM_1000_NS6detail15normal_iteratorINS6_10device_ptrI9KeyStringEEEEE9Policy600ESC_NS8_INS9_IlEEEESC_SG_mN4cuda3std3__44lessISA_EESA_lEEvbT2_T3_T4_PT6_PT7_T5_PSO_SO_NS1_7vsmem_tE_param_0,
	.param .align 8 .b8 _ZN3cub18CUB_300001_SM_10006detail10merge_sort26DeviceMergeSortMergeKernelINS2_10policy_hubIN6thrust24THRUST_300001_SM_1000_NS6detail15normal_iteratorINS6_10device_ptrI9KeyStringEEEEE9Policy600ESC_NS8_INS9_IlEEEESC_SG_mN4cuda3std3__44lessISA_EESA_lEEvbT2_T3_T4_PT6_PT7_T5_PSO_SO_NS1_7vsmem_tE_param_1[8],
	.param .align 8 .b8 _ZN3cub18CUB_300001_SM_10006detail10merge_sort26DeviceMergeSortMergeKernelINS2_10policy_hubIN6thrust24THRUST_300001_SM_1000_NS6detail15normal_iteratorINS6_10device_ptrI9KeyStringEEEEE9Policy600ESC_NS8_INS9_IlEEEESC_SG_mN4cuda3std3__44lessISA_EESA_lEEvbT2_T3_T4_PT6_PT7_T5_PSO_SO_NS1_7vsmem_tE_param_2[8],
	.param .u64 _ZN3cub18CUB_300001_SM_10006detail10merge_sort26DeviceMergeSortMergeKernelINS2_10policy_hubIN6thrust24THRUST_300001_SM_1000_NS6detail15normal_iteratorINS6_10device_ptrI9KeyStringEEEEE9Policy600ESC_NS8_INS9_IlEEEESC_SG_mN4cuda3std3__44lessISA_EESA_lEEvbT2_T3_T4_PT6_PT7_T5_PSO_SO_NS1_7vsmem_tE_param_3,
	.param .u64 .ptr .align 1 _ZN3cub18CUB_300001_SM_10006detail10merge_sort26DeviceMergeSortMergeKernelINS2_10policy_hubIN6thrust24THRUST_300001_SM_1000_NS6detail15normal_iteratorINS6_10device_ptrI9KeyStringEEEEE9Policy600ESC_NS8_INS9_IlEEEESC_SG_mN4cuda3std3__44lessISA_EESA_lEEvbT2_T3_T4_PT6_PT7_T5_PSO_SO_NS1_7vsmem_tE_param_4,
	.param .u64 .ptr .align 1 _ZN3cub18CUB_300001_SM_10006detail10merge_sort26DeviceMergeSortMergeKernelINS2_10policy_hubIN6thrust24THRUST_300001_SM_1000_NS6detail15normal_iteratorINS6_10device_ptrI9KeyStringEEEEE9Policy600ESC_NS8_INS9_IlEEEESC_SG_mN4cuda3std3__44lessISA_EESA_lEEvbT2_T3_T4_PT6_PT7_T5_PSO_SO_NS1_7vsmem_tE_param_5,
	.param .align 1 .b8 _ZN3cub18CUB_300001_SM_10006detail10merge_sort26DeviceMergeSortMergeKernelINS2_10policy_hubIN6thrust24THRUST_300001_SM_1000_NS6detail15normal_iteratorINS6_10device_ptrI9KeyStringEEEEE9Policy600ESC_NS8_INS9_IlEEEESC_SG_mN4cuda3std3__44lessISA_EESA_lEEvbT2_T3_T4_PT6_PT7_T5_PSO_SO_NS1_7vsmem_tE_param_6[1],
	.param .u64 .ptr .align 1 _ZN3cub18CUB_300001_SM_10006detail10merge_sort26DeviceMergeSortMergeKernelINS2_10policy_hubIN6thrust24THRUST_300001_SM_1000_NS6detail15normal_iteratorINS6_10device_ptrI9KeyStringEEEEE9Policy600ESC_NS8_INS9_IlEEEESC_SG_mN4cuda3std3__44lessISA_EESA_lEEvbT2_T3_T4_PT6_PT7_T5_PSO_SO_NS1_7vsmem_tE_param_7,
	.param .u64 _ZN3cub18CUB_300001_SM_10006detail10merge_sort26DeviceMergeSortMergeKernelINS2_10policy_hubIN6thrust24THRUST_300001_SM_1000_NS6detail15normal_iteratorINS6_10device_ptrI9KeyStringEEEEE9Policy600ESC_NS8_INS9_IlEEEESC_SG_mN4cuda3std3__44lessISA_EESA_lEEvbT2_T3_T4_PT6_PT7_T5_PSO_SO_NS1_7vsmem_tE_param_8,
	.param .align 8 .b8 _ZN3cub18CUB_300001_SM_10006detail10merge_sort26DeviceMergeSortMergeKernelINS2_10policy_hubIN6thrust24THRUST_300001_SM_1000_NS6detail15normal_iteratorINS6_10device_ptrI9KeyStringEEEEE9Policy600ESC_NS8_INS9_IlEEEESC_SG_mN4cuda3std3__44lessISA_EESA_lEEvbT2_T3_T4_PT6_PT7_T5_PSO_SO_NS1_7vsmem_tE_param_9[8]
)
.maxntid 256
{
	.local .align 1 .b8 	__local_depot8[192];
	.reg .b64 	%SP;
	.reg .b64 	%SPL;
	.reg .pred 	%p<662>;
	.reg .b16 	%rs<1316>;
	.reg .b32 	%r<1420>;
	.reg .b64 	%rd<443>;
	// demoted variable
	.shared .align 16 .b8 _ZZN3cub18CUB_300001_SM_10006detail10merge_sort26DeviceMergeSortMergeKernelINS2_10policy_hubIN6thrust24THRUST_300001_SM_1000_NS6detail15normal_iteratorINS6_10device_ptrI9KeyStringEEEEE9Policy600ESC_NS8_INS9_IlEEEESC_SG_mN4cuda3std3__44lessISA_EESA_lEEvbT2_T3_T4_PT6_PT7_T5_PSO_SO_NS1_7vsmem_tEE19static_temp_storage[12336];
	mov.u64 	%SPL, __local_depot8;
	ld.param.u64 	%rd54, [_ZN3cub18CUB_300001_SM_10006detail10merge_sort26DeviceMergeSortMergeKernelINS2_10policy_hubIN6thrust24THRUST_300001_SM_1000_NS6detail15normal_iteratorINS6_10device_ptrI9KeyStringEEEEE9Policy600ESC_NS8_INS9_IlEEEESC_SG_mN4cuda3std3__44lessISA_EESA_lEEvbT2_T3_T4_PT6_PT7_T5_PSO_SO_NS1_7vsmem_tE_param_2];
	ld.param.u64 	%rd55, [_ZN3cub18CUB_300001_SM_10006detail10merge_sort26DeviceMergeSortMergeKernelINS2_10policy_hubIN6thrust24THRUST_300001_SM_1000_NS6detail15normal_iteratorINS6_10device_ptrI9KeyStringEEEEE9Policy600ESC_NS8_INS9_IlEEEESC_SG_mN4cuda3std3__44lessISA_EESA_lEEvbT2_T3_T4_PT6_PT7_T5_PSO_SO_NS1_7vsmem_tE_param_1];
	ld.param.u64 	%rd50, [_ZN3cub18CUB_300001_SM_10006detail10merge_sort26DeviceMergeSortMergeKernelINS2_10policy_hubIN6thrust24THRUST_300001_SM_1000_NS6detail15normal_iteratorINS6_10device_ptrI9KeyStringEEEEE9Policy600ESC_NS8_INS9_IlEEEESC_SG_mN4cuda3std3__44lessISA_EESA_lEEvbT2_T3_T4_PT6_PT7_T5_PSO_SO_NS1_7vsmem_tE_param_3];
	ld.param.u64 	%rd56, [_ZN3cub18CUB_300001_SM_10006detail10merge_sort26DeviceMergeSortMergeKernelINS2_10policy_hubIN6thrust24THRUST_300001_SM_1000_NS6detail15normal_iteratorINS6_10device_ptrI9KeyStringEEEEE9Policy600ESC_NS8_INS9_IlEEEESC_SG_mN4cuda3std3__44lessISA_EESA_lEEvbT2_T3_T4_PT6_PT7_T5_PSO_SO_NS1_7vsmem_tE_param_7];
	cvta.to.global.u64 	%rd1, %rd56;
	cvta.to.global.u64 	%rd2, %rd55;
	cvta.to.global.u64 	%rd3, %rd54;
	mov.u32 	%r47, %ctaid.x;
	mov.u32 	%r48, %nctaid.x;
	cvt.u64.u32 	%rd4, %r47;
	mul.wide.u32 	%rd5, %r47, 256;
	mov.u32 	%r1, %tid.x;
	add.s32 	%r49, %r48, -1;
	setp.ge.u32 	%p5, %r47, %r49;
	@%p5 bra 	$L__BB8_222;
	ld.param.u64 	%rd437, [_ZN3cub18CUB_300001_SM_10006detail10merge_sort26DeviceMergeSortMergeKernelINS2_10policy_hubIN6thrust24THRUST_300001_SM_1000_NS6detail15normal_iteratorINS6_10device_ptrI9KeyStringEEEEE9Policy600ESC_NS8_INS9_IlEEEESC_SG_mN4cuda3std3__44lessISA_EESA_lEEvbT2_T3_T4_PT6_PT7_T5_PSO_SO_NS1_7vsmem_tE_param_8];
	ld.param.s8 	%rs1112, [_ZN3cub18CUB_300001_SM_10006detail10merge_sort26DeviceMergeSortMergeKernelINS2_10policy_hubIN6thrust24THRUST_300001_SM_1000_NS6detail15normal_iteratorINS6_10device_ptrI9KeyStringEEEEE9Policy600ESC_NS8_INS9_IlEEEESC_SG_mN4cuda3std3__44lessISA_EESA_lEEvbT2_T3_T4_PT6_PT7_T5_PSO_SO_NS1_7vsmem_tE_param_0];
	shl.b64 	%rd239, %rd4, 3;
	add.s64 	%rd240, %rd1, %rd239;
	ld.global.u64 	%rd6, [%rd240];
	ld.global.u64 	%rd241, [%rd240+8];
	neg.s64 	%rd242, %rd437;
	and.b64  	%rd243, %rd242, %rd4;
	shl.b64 	%rd7, %rd243, 8;
	shl.b64 	%rd244, %rd437, 7;
	and.b64  	%rd245, %rd244, -256;
	sub.s64 	%rd246, %rd4, %rd243;
	shl.b64 	%rd247, %rd246, 8;
	sub.s64 	%rd248, %rd6, %rd7;
	sub.s64 	%rd249, %rd241, %rd7;
	sub.s64 	%rd250, %rd50, %rd7;
	max.u64 	%rd251, %rd250, %rd245;
	sub.s64 	%rd252, %rd251, %rd245;
	sub.s64 	%rd253, %rd247, %rd248;
	min.u64 	%rd8, %rd253, %rd252;
	setp.eq.s64 	%p338, %rd246, -1;
	selp.b64 	%rd254, 255, 256, %p338;
	add.s64 	%rd255, %rd254, %rd247;
	sub.s64 	%rd256, %rd255, %rd249;
	or.b64  	%rd257, %rd242, %rd4;
	setp.eq.s64 	%p339, %rd257, -1;
	min.u64 	%rd258, %rd245, %rd250;
	selp.b64 	%rd259, %rd258, %rd249, %p339;
	selp.b64 	%rd260, %rd245, %rd256, %p339;
	min.u64 	%rd261, %rd260, %rd252;
	cvt.u32.u64 	%r734, %rd248;
	cvt.u32.u64 	%r735, %rd259;
	sub.s32 	%r2, %r735, %r734;
	cvt.u32.u64 	%r736, %rd261;
	cvt.u32.u64 	%r737, %rd8;
	sub.s32 	%r3, %r736, %r737;
	// begin inline asm
	griddepcontrol.wait;
	// end inline asm
	setp.eq.s16 	%p340, %rs1112, 0;
	@%p340 bra 	$L__BB8_5;
	setp.ge.s32 	%p341, %r1, %r2;
	@%p341 bra 	$L__BB8_4;
	cvt.u64.u32 	%rd269, %r1;
	add.s64 	%rd270, %rd6, %rd269;
	mad.lo.s64 	%rd271, %rd270, 48, %rd2;
	ld.global.u8 	%rs1163, [%rd271];
	ld.global.u8 	%rs1162, [%rd271+1];
	ld.global.u8 	%rs1161, [%rd271+2];
	ld.global.u8 	%rs1160, [%rd271+3];
	ld.global.u8 	%rs1159, [%rd271+4];
	ld.global.u8 	%rs1158, [%rd271+5];
	ld.global.u8 	%rs1157, [%rd271+6];
	ld.global.u8 	%rs1156, [%rd271+7];
	ld.global.u8 	%rs1155, [%rd271+8];
	ld.global.u8 	%rs1154, [%rd271+9];
	ld.global.u8 	%rs1153, [%rd271+10];
	ld.global.u8 	%rs1152, [%rd271+11];
	ld.global.u8 	%rs1151, [%rd271+12];
	ld.global.u8 	%rs1150, [%rd271+13];
	ld.global.u8 	%rs1149, [%rd271+14];
	ld.global.u8 	%rs1148, [%rd271+15];
	ld.global.u8 	%rs1147, [%rd271+16];
	ld.global.u8 	%rs1146, [%rd271+17];
	ld.global.u8 	%rs1145, [%rd271+18];
	ld.global.u8 	%rs1144, [%rd271+19];
	ld.global.u8 	%rs1143, [%rd271+20];
	ld.global.u8 	%rs1142, [%rd271+21];
	ld.global.u8 	%rs1141, [%rd271+22];
	ld.global.u8 	%rs1140, [%rd271+23];
	ld.global.u8 	%rs1139, [%rd271+24];
	ld.global.u8 	%rs1138, [%rd271+25];
	ld.global.u8 	%rs1137, [%rd271+26];
	ld.global.u8 	%rs1136, [%rd271+27];
	ld.global.u8 	%rs1135, [%rd271+28];
	ld.global.u8 	%rs1134, [%rd271+29];
	ld.global.u8 	%rs1133, [%rd271+30];
	ld.global.u8 	%rs1132, [%rd271+31];
	ld.global.u8 	%rs1131, [%rd271+32];
	ld.global.u8 	%rs1130, [%rd271+33];
	ld.global.u8 	%rs1129, [%rd271+34];
	ld.global.u8 	%rs1128, [%rd271+35];
	ld.global.u8 	%rs1127, [%rd271+36];
	ld.global.u8 	%rs1126, [%rd271+37];
	ld.global.u8 	%rs1125, [%rd271+38];
	ld.global.u8 	%rs1124, [%rd271+39];
	ld.global.u8 	%rs1123, [%rd271+40];
	ld.global.u8 	%rs1122, [%rd271+41];
	ld.global.u8 	%rs1121, [%rd271+42];
	ld.global.u8 	%rs1120, [%rd271+43];
	ld.global.u8 	%rs1119, [%rd271+44];
	ld.global.u8 	%rs1118, [%rd271+45];
	ld.global.u8 	%rs1117, [%rd271+46];
	ld.global.u8 	%rs1116, [%rd271+47];
	bra.uni 	$L__BB8_8;
$L__BB8_4:
	ld.param.u64 	%rd438, [_ZN3cub18CUB_300001_SM_10006detail10merge_sort26DeviceMergeSortMergeKernelINS2_10policy_hubIN6thrust24THRUST_300001_SM_1000_NS6detail15normal_iteratorINS6_10device_ptrI9KeyStringEEEEE9Policy600ESC_NS8_INS9_IlEEEESC_SG_mN4cuda3std3__44lessISA_EESA_lEEvbT2_T3_T4_PT6_PT7_T5_PSO_SO_NS1_7vsmem_tE_param_8];
	sub.s32 	%r739, %r1, %r2;
	cvt.s64.s32 	%rd262, %r739;
	shl.b64 	%rd263, %rd438, 7;
	and.b64  	%rd264, %rd263, 1152921504606846720;
	add.s64 	%rd265, %rd7, %rd264;
	add.s64 	%rd266, %rd265, %rd8;
	add.s64 	%rd267, %rd266, %rd262;
	mad.lo.s64 	%rd268, %rd267, 48, %rd2;
	ld.global.u8 	%rs1163, [%rd268];
	ld.global.u8 	%rs1162, [%rd268+1];
	ld.global.u8 	%rs1161, [%rd268+2];
	ld.global.u8 	%rs1160, [%rd268+3];
	ld.global.u8 	%rs1159, [%rd268+4];
	ld.global.u8 	%rs1158, [%rd268+5];
	ld.global.u8 	%rs1157, [%rd268+6];
	ld.global.u8 	%rs1156, [%rd268+7];
	ld.global.u8 	%rs1155, [%rd268+8];
	ld.global.u8 	%rs1154, [%rd268+9];
	ld.global.u8 	%rs1153, [%rd268+10];
	ld.global.u8 	%rs1152, [%rd268+11];
	ld.global.u8 	%rs1151, [%rd268+12];
	ld.global.u8 	%rs1150, [%rd268+13];
	ld.global.u8 	%rs1149, [%rd268+14];
	ld.global.u8 	%rs1148, [%rd268+15];
	ld.global.u8 	%rs1147, [%rd268+16];
	ld.global.u8 	%rs1146, [%rd268+17];
	ld.global.u8 	%rs1145, [%rd268+18];
	ld.global.u8 	%rs1144, [%rd268+19];
	ld.global.u8 	%rs1143, [%rd268+20];
	ld.global.u8 	%rs1142, [%rd268+21];
	ld.global.u8 	%rs1141, [%rd268+22];
	ld.global.u8 	%rs1140, [%rd268+23];
	ld.global.u8 	%rs1139, [%rd268+24];
	ld.global.u8 	%rs1138, [%rd268+25];
	ld.global.u8 	%rs1137, [%rd268+26];
	ld.global.u8 	%rs1136, [%rd268+27];
	ld.global.u8 	%rs1135, [%rd268+28];
	ld.global.u8 	%rs1134, [%rd268+29];
	ld.global.u8 	%rs1133, [%rd268+30];
	ld.global.u8 	%rs1132, [%rd268+31];
	ld.global.u8 	%rs1131, [%rd268+32];
	ld.global.u8 	%rs1130, [%rd268+33];
	ld.global.u8 	%rs1129, [%rd268+34];
	ld.global.u8 	%rs1128, [%rd268+35];
	ld.global.u8 	%rs1127, [%rd268+36];
	ld.global.u8 	%rs1126, [%rd268+37];
	ld.global.u8 	%rs1125, [%rd268+38];
	ld.global.u8 	%rs1124, [%rd268+39];
	ld.global.u8 	%rs1123, [%rd268+40];
	ld.global.u8 	%rs1122, [%rd268+41];
	ld.global.u8 	%rs1121, [%rd268+42];
	ld.global.u8 	%rs1120, [%rd268+43];
	ld.global.u8 	%rs1119, [%rd268+44];
	ld.global.u8 	%rs1118, [%rd268+45];
	ld.global.u8 	%rs1117, [%rd268+46];
	ld.global.u8 	%rs1116, [%rd268+47];
	bra.uni 	$L__BB8_8;
$L__BB8_5:
	setp.ge.s32 	%p342, %r1, %r2;
	@%p342 bra 	$L__BB8_7;
	ld.param.u64 	%rd427, [_ZN3cub18CUB_300001_SM_10006detail10merge_sort26DeviceMergeSortMergeKernelINS2_10policy_hubIN6thrust24THRUST_300001_SM_1000_NS6detail15normal_iteratorINS6_10device_ptrI9KeyStringEEEEE9Policy600ESC_NS8_INS9_IlEEEESC_SG_mN4cuda3std3__44lessISA_EESA_lEEvbT2_T3_T4_PT6_PT7_T5_PSO_SO_NS1_7vsmem_tE_param_4];
	cvt.u64.u32 	%rd280, %r1;
	add.s64 	%rd281, %rd6, %rd280;
	cvta.to.global.u64 	%rd282, %rd427;
	mad.lo.s64 	%rd283, %rd281, 48, %rd282;
	ld.global.u8 	%rs1163, [%rd283];
	ld.global.u8 	%rs1162, [%rd283+1];
	ld.global.u8 	%rs1161, [%rd283+2];
	ld.global.u8 	%rs1160, [%rd283+3];
	ld.global.u8 	%rs1159, [%rd283+4];
	ld.global.u8 	%rs1158, [%rd283+5];
	ld.global.u8 	%rs1157, [%rd283+6];
	ld.global.u8 	%rs1156, [%rd283+7];
	ld.global.u8 	%rs1155, [%rd283+8];
	ld.global.u8 	%rs1154, [%rd283+9];
	ld.global.u8 	%rs1153, [%rd283+10];
	ld.global.u8 	%rs1152, [%rd283+11];
	ld.global.u8 	%rs1151, [%rd283+12];
	ld.global.u8 	%rs1150, [%rd283+13];
	ld.global.u8 	%rs1149, [%rd283+14];
	ld.global.u8 	%rs1148, [%rd283+15];
	ld.global.u8 	%rs1147, [%rd283+16];
	ld.global.u8 	%rs1146, [%rd283+17];
	ld.global.u8 	%rs1145, [%rd283+18];
	ld.global.u8 	%rs1144, [%rd283+19];
	ld.global.u8 	%rs1143, [%rd283+20];
	ld.global.u8 	%rs1142, [%rd283+21];
	ld.global.u8 	%rs1141, [%rd283+22];
	ld.global.u8 	%rs1140, [%rd283+23];
	ld.global.u8 	%rs1139, [%rd283+24];
	ld.global.u8 	%rs1138, [%rd283+25];
	ld.global.u8 	%rs1137, [%rd283+26];
	ld.global.u8 	%rs1136, [%rd283+27];
	ld.global.u8 	%rs1135, [%rd283+28];
	ld.global.u8 	%rs1134, [%rd283+29];
	ld.global.u8 	%rs1133, [%rd283+30];
	ld.global.u8 	%rs1132, [%rd283+31];
	ld.global.u8 	%rs1131, [%rd283+32];
	ld.global.u8 	%rs1130, [%rd283+33];
	ld.global.u8 	%rs1129, [%rd283+34];
	ld.global.u8 	%rs1128, [%rd283+35];
	ld.global.u8 	%rs1127, [%rd283+36];
	ld.global.u8 	%rs1126, [%rd283+37];
	ld.global.u8 	%rs1125, [%rd283+38];
	ld.global.u8 	%rs1124, [%rd283+39];
	ld.global.u8 	%rs1123, [%rd283+40];
	ld.global.u8 	%rs1122, [%rd283+41];
	ld.global.u8 	%rs1121, [%rd283+42];
	ld.global.u8 	%rs1120, [%rd283+43];
	ld.global.u8 	%rs1119, [%rd283+44];
	ld.global.u8 	%rs1118, [%rd283+45];
	ld.global.u8 	%rs1117, [%rd283+46];
	ld.global.u8 	%rs1116, [%rd283+47];
	bra.uni 	$L__BB8_8;
$L__BB8_7:
	ld.param.u64 	%rd439, [_ZN3cub18CUB_300001_SM_10006detail10merge_sort26DeviceMergeSortMergeKernelINS2_10policy_hubIN6thrust24THRUST_300001_SM_1000_NS6detail15normal_iteratorINS6_10device_ptrI9KeyStringEEEEE9Policy600ESC_NS8_INS9_IlEEEESC_SG_mN4cuda3std3__44lessISA_EESA_lEEvbT2_T3_T4_PT6_PT7_T5_PSO_SO_NS1_7vsmem_tE_param_8];
	ld.param.u64 	%rd426, [_ZN3cub18CUB_300001_SM_10006detail10merge_sort26DeviceMergeSortMergeKernelINS2_10policy_hubIN6thrust24THRUST_300001_SM_1000_NS6detail15normal_iteratorINS6_10device_ptrI9KeyStringEEEEE9Policy600ESC_NS8_INS9_IlEEEESC_SG_mN4cuda3std3__44lessISA_EESA_lEEvbT2_T3_T4_PT6_PT7_T5_PSO_SO_NS1_7vsmem_tE_param_4];
	sub.s32 	%r742, %r1, %r2;
	cvt.s64.s32 	%rd272, %r742;
	shl.b64 	%rd273, %rd439, 7;
	and.b64  	%rd274, %rd273, 1152921504606846720;
	add.s64 	%rd275, %rd7, %rd274;
	add.s64 	%rd276, %rd275, %rd8;
	add.s64 	%rd277, %rd276, %rd272;
	cvta.to.global.u64 	%rd278, %rd426;
	mad.lo.s64 	%rd279, %rd277, 48, %rd278;
	ld.global.u8 	%rs1163, [%rd279];
	ld.global.u8 	%rs1162, [%rd279+1];
	ld.global.u8 	%rs1161, [%rd279+2];
	ld.global.u8 	%rs1160, [%rd279+3];
	ld.global.u8 	%rs1159, [%rd279+4];
	ld.global.u8 	%rs1158, [%rd279+5];
	ld.global.u8 	%rs1157, [%rd279+6];
	ld.global.u8 	%rs1156, [%rd279+7];
	ld.global.u8 	%rs1155, [%rd279+8];
	ld.global.u8 	%rs1154, [%rd279+9];
	ld.global.u8 	%rs1153, [%rd279+10];
	ld.global.u8 	%rs1152, [%rd279+11];
	ld.global.u8 	%rs1151, [%rd279+12];
	ld.global.u8 	%rs1150, [%rd279+13];
	ld.global.u8 	%rs1149, [%rd279+14];
	ld.global.u8 	%rs1148, [%rd279+15];
	ld.global.u8 	%rs1147, [%rd279+16];
	ld.global.u8 	%rs1146, [%rd279+17];
	ld.global.u8 	%rs1145, [%rd279+18];
	ld.global.u8 	%rs1144, [%rd279+19];
	ld.global.u8 	%rs1143, [%rd279+20];
	ld.global.u8 	%rs1142, [%rd279+21];
	ld.global.u8 	%rs1141, [%rd279+22];
	ld.global.u8 	%rs1140, [%rd279+23];
	ld.global.u8 	%rs1139, [%rd279+24];
	ld.global.u8 	%rs1138, [%rd279+25];
	ld.global.u8 	%rs1137, [%rd279+26];
	ld.global.u8 	%rs1136, [%rd279+27];
	ld.global.u8 	%rs1135, [%rd279+28];
	ld.global.u8 	%rs1134, [%rd279+29];
	ld.global.u8 	%rs1133, [%rd279+30];
	ld.global.u8 	%rs1132, [%rd279+31];
	ld.global.u8 	%rs1131, [%rd279+32];
	ld.global.u8 	%rs1130, [%rd279+33];
	ld.global.u8 	%rs1129, [%rd279+34];
	ld.global.u8 	%rs1128, [%rd279+35];
	ld.global.u8 	%rs1127, [%rd279+36];
	ld.global.u8 	%rs1126, [%rd279+37];
	ld.global.u8 	%rs1125, [%rd279+38];
	ld.global.u8 	%rs1124, [%rd279+39];
	ld.global.u8 	%rs1123, [%rd279+40];
	ld.global.u8 	%rs1122, [%rd279+41];
	ld.global.u8 	%rs1121, [%rd279+42];
	ld.global.u8 	%rs1120, [%rd279+43];
	ld.global.u8 	%rs1119, [%rd279+44];
	ld.global.u8 	%rs1118, [%rd279+45];
	ld.global.u8 	%rs1117, [%rd279+46];
	ld.global.u8 	%rs1116, [%rd279+47];
$L__BB8_8:
	ld.param.u64 	%rd440, [_ZN3cub18CUB_300001_SM_10006detail10merge_sort26DeviceMergeSortMergeKernelINS2_10policy_hubIN6thrust24THRUST_300001_SM_1000_NS6detail15normal_iteratorINS6_10device_ptrI9KeyStringEEEEE9Policy600ESC_NS8_INS9_IlEEEESC_SG_mN4cuda3std3__44lessISA_EESA_lEEvbT2_T3_T4_PT6_PT7_T5_PSO_SO_NS1_7vsmem_tE_param_8];
	ld.param.s8 	%rs1113, [_ZN3cub18CUB_300001_SM_10006detail10merge_sort26DeviceMergeSortMergeKernelINS2_10policy_hubIN6thrust24THRUST_300001_SM_1000_NS6detail15normal_iteratorINS6_10device_ptrI9KeyStringEEEEE9Policy600ESC_NS8_INS9_IlEEEESC_SG_mN4cuda3std3__44lessISA_EESA_lEEvbT2_T3_T4_PT6_PT7_T5_PSO_SO_NS1_7vsmem_tE_param_0];
	shl.b64 	%rd284, %rd440, 7;
	and.b64  	%rd9, %rd284, -256;
	setp.eq.s16 	%p343, %rs1113, 0;
	mov.u32 	%r744, _ZZN3cub18CUB_300001_SM_10006detail10merge_sort26DeviceMergeSortMergeKernelINS2_10policy_hubIN6thrust24THRUST_300001_SM_1000_NS6detail15normal_iteratorINS6_10device_ptrI9KeyStringEEEEE9Policy600ESC_NS8_INS9_IlEEEESC_SG_mN4cuda3std3__44lessISA_EESA_lEEvbT2_T3_T4_PT6_PT7_T5_PSO_SO_NS1_7vsmem_tEE19static_temp_storage;
	mad.lo.s32 	%r745, %r1, 48, %r744;
	cvt.u32.u16 	%r746, %rs1148;
	cvt.u32.u16 	%r747, %rs1149;
	prmt.b32 	%r748, %r747, %r746, 0x3340U;
	cvt.u32.u16 	%r749, %rs1150;
	cvt.u32.u16 	%r750, %rs1151;
	prmt.b32 	%r751, %r750, %r749, 0x3340U;
	prmt.b32 	%r752, %r751, %r748, 0x5410U;
	cvt.u32.u16 	%r753, %rs1152;
	cvt.u32.u16 	%r754, %rs1153;
	prmt.b32 	%r755, %r754, %r753, 0x3340U;
	cvt.u32.u16 	%r756, %rs1154;
	cvt.u32.u16 	%r757, %rs1155;
	prmt.b32 	%r758, %r757, %r756, 0x3340U;
	prmt.b32 	%r759, %r758, %r755, 0x5410U;
	cvt.u32.u16 	%r760, %rs1156;
	cvt.u32.u16 	%r761, %rs1157;
	prmt.b32 	%r762, %r761, %r760, 0x3340U;
	cvt.u32.u16 	%r763, %rs1158;
	cvt.u32.u16 	%r764, %rs1159;
	prmt.b32 	%r765, %r764, %r763, 0x3340U;
	prmt.b32 	%r766, %r765, %r762, 0x5410U;
	cvt.u32.u16 	%r767, %rs1160;
	cvt.u32.u16 	%r768, %rs1161;
	prmt.b32 	%r769, %r768, %r767, 0x3340U;
	cvt.u32.u16 	%r770, %rs1162;
	cvt.u32.u16 	%r771, %rs1163;
	prmt.b32 	%r772, %r771, %r770, 0x3340U;
	prmt.b32 	%r773, %r772, %r769, 0x5410U;
	st.shared.v4.b32 	[%r745], {%r773, %r766, %r759, %r752};
	cvt.u32.u16 	%r774, %rs1132;
	cvt.u32.u16 	%r775, %rs1133;
	prmt.b32 	%r776, %r775, %r774, 0x3340U;
	cvt.u32.u16 	%r777, %rs1134;
	cvt.u32.u16 	%r778, %rs1135;
	prmt.b32 	%r779, %r778, %r777, 0x3340U;
	prmt.b32 	%r780, %r779, %r776, 0x5410U;
	cvt.u32.u16 	%r781, %rs1136;
	cvt.u32.u16 	%r782, %rs1137;
	prmt.b32 	%r783, %r782, %r781, 0x3340U;
	cvt.u32.u16 	%r784, %rs1138;
	cvt.u32.u16 	%r785, %rs1139;
	prmt.b32 	%r786, %r785, %r784, 0x3340U;
	prmt.b32 	%r787, %r786, %r783, 0x5410U;
	cvt.u32.u16 	%r788, %rs1140;
	cvt.u32.u16 	%r789, %rs1141;
	prmt.b32 	%r790, %r789, %r788, 0x3340U;
	cvt.u32.u16 	%r791, %rs1142;
	cvt.u32.u16 	%r792, %rs1143;
	prmt.b32 	%r793, %r792, %r791, 0x3340U;
	prmt.b32 	%r794, %r793, %r790, 0x5410U;
	cvt.u32.u16 	%r795, %rs1144;
	cvt.u32.u16 	%r796, %rs1145;
	prmt.b32 	%r797, %r796, %r795, 0x3340U;
	cvt.u32.u16 	%r798, %rs1146;
	cvt.u32.u16 	%r799, %rs1147;
	prmt.b32 	%r800, %r799, %r798, 0x3340U;
	prmt.b32 	%r801, %r800, %r797, 0x5410U;
	st.shared.v4.b32 	[%r745+16], {%r801, %r794, %r787, %r780};
	cvt.u32.u16 	%r802, %rs1116;
	cvt.u32.u16 	%r803, %rs1117;
	prmt.b32 	%r804, %r803, %r802, 0x3340U;
	cvt.u32.u16 	%r805, %rs1118;
	cvt.u32.u16 	%r806, %rs1119;
	prmt.b32 	%r807, %r806, %r805, 0x3340U;
	prmt.b32 	%r808, %r807, %r804, 0x5410U;
	cvt.u32.u16 	%r809, %rs1120;
	cvt.u32.u16 	%r810, %rs1121;
	prmt.b32 	%r811, %r810, %r809, 0x3340U;
	cvt.u32.u16 	%r812, %rs1122;
	cvt.u32.u16 	%r813, %rs1123;
	prmt.b32 	%r814, %r813, %r812, 0x3340U;
	prmt.b32 	%r815, %r814, %r811, 0x5410U;
	cvt.u32.u16 	%r816, %rs1124;
	cvt.u32.u16 	%r817, %rs1125;
	prmt.b32 	%r818, %r817, %r816, 0x3340U;
	cvt.u32.u16 	%r819, %rs1126;
	cvt.u32.u16 	%r820, %rs1127;
	prmt.b32 	%r821, %r820, %r819, 0x3340U;
	prmt.b32 	%r822, %r821, %r818, 0x5410U;
	cvt.u32.u16 	%r823, %rs1128;
	cvt.u32.u16 	%r824, %rs1129;
	prmt.b32 	%r825, %r824, %r823, 0x3340U;
	cvt.u32.u16 	%r826, %rs1130;
	cvt.u32.u16 	%r827, %rs1131;
	prmt.b32 	%r828, %r827, %r826, 0x3340U;
	prmt.b32 	%r829, %r828, %r825, 0x5410U;
	st.shared.v4.b32 	[%r745+32], {%r829, %r822, %r815, %r808};
	@%p343 bra 	$L__BB8_12;
	add.s64 	%rd285, %rd7, %rd9;
	add.s64 	%rd10, %rd285, %rd8;
	setp.ge.s32 	%p344, %r1, %r2;
	@%p344 bra 	$L__BB8_11;
	cvt.u64.u32 	%rd290, %r1;
	add.s64 	%rd291, %rd6, %rd290;
	shl.b64 	%rd292, %rd291, 3;
	add.s64 	%rd293, %rd3, %rd292;
	ld.global.u64 	%rd441, [%rd293];
	bra.uni 	$L__BB8_15;
$L__BB8_11:
	sub.s32 	%r830, %r1, %r2;
	cvt.s64.s32 	%rd286, %r830;
	add.s64 	%rd287, %rd10, %rd286;
	shl.b64 	%rd288, %rd287, 3;
	add.s64 	%rd289, %rd3, %rd288;
	ld.global.u64 	%rd441, [%rd289];
	bra.uni 	$L__BB8_15;
$L__BB8_12:
	ld.param.u64 	%rd431, [_ZN3cub18CUB_300001_SM_10006detail10merge_sort26DeviceMergeSortMergeKernelINS2_10policy_hubIN6thrust24THRUST_300001_SM_1000_NS6detail15normal_iteratorINS6_10device_ptrI9KeyStringEEEEE9Policy600ESC_NS8_INS9_IlEEEESC_SG_mN4cuda3std3__44lessISA_EESA_lEEvbT2_T3_T4_PT6_PT7_T5_PSO_SO_NS1_7vsmem_tE_param_5];
	cvta.to.global.u64 	%rd13, %rd431;
	add.s64 	%rd294, %rd7, %rd9;
	add.s64 	%rd14, %rd294, %rd8;
	setp.ge.s32 	%p345, %r1, %r2;
	@%p345 bra 	$L__BB8_14;
	cvt.u64.u32 	%rd299, %r1;
	add.s64 	%rd300, %rd6, %rd299;
	shl.b64 	%rd301, %rd300, 3;
	add.s64 	%rd302, %rd13, %rd301;
	ld.global.u64 	%rd441, [%rd302];
	bra.uni 	$L__BB8_15;
$L__BB8_14:
	sub.s32 	%r831, %r1, %r2;
	cvt.s64.s32 	%rd295, %r831;
	add.s64 	%rd296, %rd14, %rd295;
	shl.b64 	%rd297, %rd296, 3;
	add.s64 	%rd298, %rd13, %rd297;
	ld.global.u64 	%rd441, [%rd298];
$L__BB8_15:
	bar.sync 	0;
	// begin inline asm
	griddepcontrol.launch_dependents;
	// end inline asm
	add.s32 	%r5, %r3, %r2;
	min.s32 	%r6, %r1, %r5;
	setp.lt.s32 	%p346, %r6, %r3;
	sub.s32 	%r832, %r6, %r3;
	selp.b32 	%r1411, 0, %r832, %p346;
	min.s32 	%r1408, %r6, %r2;
	setp.ge.s32 	%p347, %r1411, %r1408;
	@%p347 bra 	$L__BB8_115;
	add.u64 	%rd18, %SPL, 96;
	add.u64 	%rd19, %SPL, 144;
$L__BB8_17:
	sub.s32 	%r834, %r1408, %r1411;
	shr.u32 	%r835, %r834, 31;
	add.s32 	%r836, %r834, %r835;
	shr.s32 	%r837, %r836, 1;
	add.s32 	%r11, %r837, %r1411;
	mov.u32 	%r838, _ZZN3cub18CUB_300001_SM_10006detail10merge_sort26DeviceMergeSortMergeKernelINS2_10policy_hubIN6thrust24THRUST_300001_SM_1000_NS6detail15normal_iteratorINS6_10device_ptrI9KeyStringEEEEE9Policy600ESC_NS8_INS9_IlEEEESC_SG_mN4cuda3std3__44lessISA_EESA_lEEvbT2_T3_T4_PT6_PT7_T5_PSO_SO_NS1_7vsmem_tEE19static_temp_storage;
	mad.lo.s32 	%r839, %r11, 48, %r838;
	ld.shared.v4.b32 	{%r840, %r841, %r842, %r843}, [%r839];
	bfe.u32 	%r844, %r843, 24, 8;
	bfe.u32 	%r845, %r843, 16, 8;
	bfe.u32 	%r846, %r843, 8, 8;
	bfe.u32 	%r847, %r843, 0, 8;
	bfe.u32 	%r848, %r842, 24, 8;
	bfe.u32 	%r849, %r842, 16, 8;
	bfe.u32 	%r850, %r842, 8, 8;
	bfe.u32 	%r851, %r842, 0, 8;
	bfe.u32 	%r852, %r841, 24, 8;
	bfe.u32 	%r853, %r841, 16, 8;
	bfe.u32 	%r854, %r841, 8, 8;
	bfe.u32 	%r855, %r841, 0, 8;
	bfe.u32 	%r856, %r840, 24, 8;
	bfe.u32 	%r857, %r840, 16, 8;
	bfe.u32 	%r858, %r840, 8, 8;
	bfe.u32 	%r859, %r840, 0, 8;
	cvt.u16.u32 	%rs1164, %r859;
	ld.shared.v4.b32 	{%r860, %r861, %r862, %r863}, [%r839+16];
	bfe.u32 	%r864, %r863, 24, 8;
	bfe.u32 	%r865, %r863, 16, 8;
	bfe.u32 	%r866, %r863, 8, 8;
	bfe.u32 	%r867, %r863, 0, 8;
	bfe.u32 	%r868, %r862, 24, 8;
	bfe.u32 	%r869, %r862, 16, 8;
	bfe.u32 	%r870, %r862, 8, 8;
	bfe.u32 	%r871, %r862, 0, 8;
	bfe.u32 	%r872, %r861, 24, 8;
	bfe.u32 	%r873, %r861, 16, 8;
	bfe.u32 	%r874, %r861, 8, 8;
	bfe.u32 	%r875, %r861, 0, 8;
	bfe.u32 	%r876, %r860, 24, 8;
	bfe.u32 	%r877, %r860, 16, 8;
	bfe.u32 	%r878, %r860, 8, 8;
	bfe.u32 	%r879, %r860, 0, 8;
	ld.shared.v4.b32 	{%r880, %r881, %r882, %r883}, [%r839+32];
	bfe.u32 	%r884, %r883, 24, 8;
	bfe.u32 	%r885, %r883, 16, 8;
	bfe.u32 	%r886, %r883, 8, 8;
	bfe.u32 	%r887, %r883, 0, 8;
	bfe.u32 	%r888, %r882, 24, 8;
	bfe.u32 	%r889, %r882, 16, 8;
	bfe.u32 	%r890, %r882, 8, 8;
	bfe.u32 	%r891, %r882, 0, 8;
	bfe.u32 	%r892, %r881, 24, 8;
	bfe.u32 	%r893, %r881, 16, 8;
	bfe.u32 	%r894, %r881, 8, 8;
	bfe.u32 	%r895, %r881, 0, 8;
	bfe.u32 	%r896, %r880, 24, 8;
	bfe.u32 	%r897, %r880, 16, 8;
	bfe.u32 	%r898, %r880, 8, 8;
	bfe.u32 	%r899, %r880, 0, 8;
	not.b32 	%r900, %r11;
	add.s32 	%r901, %r6, %r2;
	add.s32 	%r902, %r901, %r900;
	mad.lo.s32 	%r903, %r902, 48, %r838;
	ld.shared.v4.b32 	{%r904, %r905, %r906, %r907}, [%r903];
	bfe.u32 	%r908, %r907, 24, 8;
	bfe.u32 	%r909, %r907, 16, 8;
	bfe.u32 	%r910, %r907, 8, 8;
	bfe.u32 	%r911, %r907, 0, 8;
	bfe.u32 	%r912, %r906, 24, 8;
	bfe.u32 	%r913, %r906, 16, 8;
	bfe.u32 	%r914, %r906, 8, 8;
	bfe.u32 	%r915, %r906, 0, 8;
	bfe.u32 	%r916, %r905, 24, 8;
	bfe.u32 	%r917, %r905, 16, 8;
	bfe.u32 	%r918, %r905, 8, 8;
	bfe.u32 	%r919, %r905, 0, 8;
	bfe.u32 	%r920, %r904, 24, 8;
	bfe.u32 	%r921, %r904, 16, 8;
	bfe.u32 	%r922, %r904, 8, 8;
	bfe.u32 	%r923, %r904, 0, 8;
	cvt.u16.u32 	%rs1165, %r923;
	ld.shared.v4.b32 	{%r924, %r925, %r926, %r927}, [%r903+16];
	bfe.u32 	%r928, %r927, 24, 8;
	bfe.u32 	%r929, %r927, 16, 8;
	bfe.u32 	%r930, %r927, 8, 8;
	bfe.u32 	%r931, %r927, 0, 8;
	bfe.u32 	%r932, %r926, 24, 8;
	bfe.u32 	%r933, %r926, 16, 8;
	bfe.u32 	%r934, %r926, 8, 8;
	bfe.u32 	%r935, %r926, 0, 8;
	bfe.u32 	%r936, %r925, 24, 8;
	bfe.u32 	%r937, %r925, 16, 8;
	bfe.u32 	%r938, %r925, 8, 8;
	bfe.u32 	%r939, %r925, 0, 8;
	bfe.u32 	%r940, %r924, 24, 8;
	bfe.u32 	%r941, %r924, 16, 8;
	bfe.u32 	%r942, %r924, 8, 8;
	bfe.u32 	%r943, %r924, 0, 8;
	ld.shared.v4.b32 	{%r944, %r945, %r946, %r947}, [%r903+32];
	bfe.u32 	%r948, %r947, 24, 8;
	bfe.u32 	%r949, %r947, 16, 8;
	bfe.u32 	%r950, %r947, 8, 8;
	bfe.u32 	%r951, %r947, 0, 8;
	bfe.u32 	%r952, %r946, 24, 8;
	bfe.u32 	%r953, %r946, 16, 8;
	bfe.u32 	%r954, %r946, 8, 8;
	bfe.u32 	%r955, %r946, 0, 8;
	bfe.u32 	%r956, %r945, 24, 8;
	bfe.u32 	%r957, %r945, 16, 8;
	bfe.u32 	%r958, %r945, 8, 8;
	bfe.u32 	%r959, %r945, 0, 8;
	bfe.u32 	%r960, %r944, 24, 8;
	bfe.u32 	%r961, %r944, 16, 8;
	bfe.u32 	%r962, %r944, 8, 8;
	bfe.u32 	%r963, %r944, 0, 8;
	st.local.u8 	[%rd18], %rs1165;
	st.local.u8 	[%rd18+1], %r922;
	st.local.u8 	[%rd18+2], %r921;
	st.local.u8 	[%rd18+3], %r920;
	st.local.u8 	[%rd18+4], %r919;
	st.local.u8 	[%rd18+5], %r918;
	st.local.u8 	[%rd18+6], %r917;
	st.local.u8 	[%rd18+7], %r916;
	st.local.u8 	[%rd18+8], %r915;
	st.local.u8 	[%rd18+9], %r914;
	st.local.u8 	[%rd18+10], %r913;
	st.local.u8 	[%rd18+11], %r912;
	st.local.u8 	[%rd18+12], %r911;
	st.local.u8 	[%rd18+13], %r910;
	st.local.u8 	[%rd18+14], %r909;
	st.local.u8 	[%rd18+15], %r908;
	st.local.u8 	[%rd18+16], %r943;
	st.local.u8 	[%rd18+17], %r942;
	st.local.u8 	[%rd18+18], %r941;
	st.local.u8 	[%rd18+19], %r940;
	st.local.u8 	[%rd18+20], %r939;
	st.local.u8 	[%rd18+21], %r938;
	st.local.u8 	[%rd18+22], %r937;
	st.local.u8 	[%rd18+23], %r936;
	st.local.u8 	[%rd18+24], %r935;
	st.local.u8 	[%rd18+25], %r934;
	st.local.u8 	[%rd18+26], %r933;
	st.local.u8 	[%rd18+27], %r932;
	st.local.u8 	[%rd18+28], %r931;
	st.local.u8 	[%rd18+29], %r930;
	st.local.u8 	[%rd18+30], %r929;
	st.local.u8 	[%rd18+31], %r928;
	st.local.u8 	[%rd18+32], %r963;
	st.local.u8 	[%rd18+33], %r962;
	st.local.u8 	[%rd18+34], %r961;
	st.local.u8 	[%rd18+35], %r960;
	st.local.u8 	[%rd18+36], %r959;
	st.local.u8 	[%rd18+37], %r958;
	st.local.u8 	[%rd18+38], %r957;
	st.local.u8 	[%rd18+39], %r956;
	st.local.u8 	[%rd18+40], %r955;
	st.local.u8 	[%rd18+41], %r954;
	st.local.u8 	[%rd18+42], %r953;
	st.local.u8 	[%rd18+43], %r952;
	st.local.u8 	[%rd18+44], %r951;
	st.local.u8 	[%rd18+45], %r950;
	st.local.u8 	[%rd18+46], %r949;
	st.local.u8 	[%rd18+47], %r948;
	st.local.u8 	[%rd19], %rs1164;
	st.local.u8 	[%rd19+1], %r858;
	st.local.u8 	[%rd19+2], %r857;
	st.local.u8 	[%rd19+3], %r856;
	st.local.u8 	[%rd19+4], %r855;
	st.local.u8 	[%rd19+5], %r854;
	st.local.u8 	[%rd19+6], %r853;
	st.local.u8 	[%rd19+7], %r852;
	st.local.u8 	[%rd19+8], %r851;
	st.local.u8 	[%rd19+9], %r850;
	st.local.u8 	[%rd19+10], %r849;
	st.local.u8 	[%rd19+11], %r848;
	st.local.u8 	[%rd19+12], %r847;
	st.local.u8 	[%rd19+13], %r846;
	st.local.u8 	[%rd19+14], %r845;
	st.local.u8 	[%rd19+15], %r844;
	st.local.u8 	[%rd19+16], %r879;
	st.local.u8 	[%rd19+17], %r878;
	st.local.u8 	[%rd19+18], %r877;
	st.local.u8 	[%rd19+19], %r876;
	st.local.u8 	[%rd19+20], %r875;
	st.local.u8 	[%rd19+21], %r874;
	st.local.u8 	[%rd19+22], %r873;
	st.local.u8 	[%rd19+23], %r872;
	st.local.u8 	[%rd19+24], %r871;
	st.local.u8 	[%rd19+25], %r870;
	st.local.u8 	[%rd19+26], %r869;
	st.local.u8 	[%rd19+27], %r868;
	st.local.u8 	[%rd19+28], %r867;
	st.local.u8 	[%rd19+29], %r866;
	st.local.u8 	[%rd19+30], %r865;
	st.local.u8 	[%rd19+31], %r864;
	st.local.u8 	[%rd19+32], %r899;
	st.local.u8 	[%rd19+33], %r898;
	st.local.u8 	[%rd19+34], %r897;
	st.local.u8 	[%rd19+35], %r896;
	st.local.u8 	[%rd19+36], %r895;
	st.local.u8 	[%rd19+37], %r894;
	st.local.u8 	[%rd19+38], %r893;
	st.local.u8 	[%rd19+39], %r892;
	st.local.u8 	[%rd19+40], %r891;
	st.local.u8 	[%rd19+41], %r890;
	st.local.u8 	[%rd19+42], %r889;
	st.local.u8 	[%rd19+43], %r888;
	st.local.u8 	[%rd19+44], %r887;
	st.local.u8 	[%rd19+45], %r886;
	st.local.u8 	[%rd19+46], %r885;
	st.local.u8 	[%rd19+47], %r884;
	mov.b32 	%r12, 0;
$L__BB8_18:
	mul.wide.u32 	%rd305, %r12, 16;
	add.s64 	%rd20, %rd18, %rd305;
	add.s64 	%rd21, %rd19, %rd305;
	or.b16  	%rs1058, %rs1165, %rs1164;
	and.b16  	%rs1059, %rs1058, 255;
	setp.ne.s16 	%p348, %rs1059, 0;
	@%p348 bra 	$L__BB8_111;
$L__BB8_19:
	setp.lt.u32 	%p499, %r12, 2;
	mov.pred 	%p658, -1;
	@%p499 bra 	$L__BB8_110;
	bra.uni 	$L__BB8_114;
$L__BB8_20:
	ld.local.s8 	%rs245, [%rd20+1];
	setp.ne.s16 	%p361, %rs245, 0;
	@%p361 bra 	$L__BB8_23;
	ld.local.u8 	%rs1082, [%rd21+1];
	setp.eq.s16 	%p496, %rs1082, 0;
	@%p496 bra 	$L__BB8_19;
	mov.pred 	%p658, %p353;
	bra.uni 	$L__BB8_114;
$L__BB8_23:
	ld.local.s8 	%rs246, [%rd21+1];
	setp.eq.s16 	%p363, %rs246, 0;
	mov.pred 	%p658, %p349;
	@%p363 bra 	$L__BB8_114;
	setp.lt.s16 	%p365, %rs245, %rs246;
	mov.pred 	%p658, %p353;
	@%p365 bra 	$L__BB8_114;
	setp.ne.s16 	%p367, %rs245, %rs246;
	mov.pred 	%p658, %p349;
	@%p367 bra 	$L__BB8_114;
	ld.local.s8 	%rs247, [%rd20+2];
	setp.ne.s16 	%p368, %rs247, 0;
	@%p368 bra 	$L__BB8_29;
	ld.local.u8 	%rs1081, [%rd21+2];
	setp.eq.s16 	%p494, %rs1081, 0;
	@%p494 bra 	$L__BB8_19;
	mov.pred 	%p658, %p353;
	bra.uni 	$L__BB8_114;
$L__BB8_29:
	ld.local.s8 	%rs248, [%rd21+2];
	setp.eq.s16 	%p370, %rs248, 0;
	mov.pred 	%p658, %p349;
	@%p370 bra 	$L__BB8_114;
	setp.lt.s16 	%p372, %rs247, %rs248;
	mov.pred 	%p658, %p353;
	@%p372 bra 	$L__BB8_114;
	setp.ne.s16 	%p374, %rs247, %rs248;
	mov.pred 	%p658, %p349;
	@%p374 bra 	$L__BB8_114;
	ld.local.s8 	%rs249, [%rd20+3];
	setp.ne.s16 	%p375, %rs249, 0;
	@%p375 bra 	$L__BB8_35;
	ld.local.u8 	%rs1080, [%rd21+3];
	setp.eq.s16 	%p492, %rs1080, 0;
	@%p492 bra 	$L__BB8_19;
	mov.pred 	%p658, %p353;
	bra.uni 	$L__BB8_114;
$L__BB8_35:
	ld.local.s8 	%rs250, [%rd21+3];
	setp.eq.s16 	%p377, %rs250, 0;
	mov.pred 	%p658, %p349;
	@%p377 bra 	$L__BB8_114;
	setp.lt.s16 	%p379, %rs249, %rs250;
	mov.pred 	%p658, %p353;
	@%p379 bra 	$L__BB8_114;
	setp.ne.s16 	%p381, %rs249, %rs250;
	mov.pred 	%p658, %p349;
	@%p381 bra 	$L__BB8_114;
	ld.local.s8 	%rs251, [%rd20+4];
	setp.ne.s16 	%p382, %rs251, 0;
	@%p382 bra 	$L__BB8_41;
	ld.local.u8 	%rs1079, [%rd21+4];
	setp.eq.s16 	%p490, %rs1079, 0;
	@%p490 bra 	$L__BB8_19;
	mov.pred 	%p658, %p353;
	bra.uni 	$L__BB8_114;
$L__BB8_41:
	ld.local.s8 	%rs252, [%rd21+4];
	setp.eq.s16 	%p384, %rs252, 0;
	mov.pred 	%p658, %p349;
	@%p384 bra 	$L__BB8_114;
	setp.lt.s16 	%p386, %rs251, %rs252;
	mov.pred 	%p658, %p353;
	@%p386 bra 	$L__BB8_114;
	setp.ne.s16 	%p388, %rs251, %rs252;
	mov.pred 	%p658, %p349;
	@%p388 bra 	$L__BB8_114;
	ld.local.s8 	%rs253, [%rd20+5];
	setp.ne.s16 	%p389, %rs253, 0;
	@%p389 bra 	$L__BB8_47;
	ld.local.u8 	%rs1078, [%rd21+5];
	setp.eq.s16 	%p488, %rs1078, 0;
	@%p488 bra 	$L__BB8_19;
	mov.pred 	%p658, %p353;
	bra.uni 	$L__BB8_114;
$L__BB8_47:
	ld.local.s8 	%rs254, [%rd21+5];
	setp.eq.s16 	%p391, %rs254, 0;
	mov.pred 	%p658, %p349;
	@%p391 bra 	$L__BB8_114;
	setp.lt.s16 	%p393, %rs253, %rs254;
	mov.pred 	%p658, %p353;
	@%p393 bra 	$L__BB8_114;
	setp.ne.s16 	%p395, %rs253, %rs254;
	mov.pred 	%p658, %p349;
	@%p395 bra 	$L__BB8_114;
	ld.local.s8 	%rs255, [%rd20+6];
	setp.ne.s16 	%p396, %rs255, 0;
	@%p396 bra 	$L__BB8_53;
	ld.local.u8 	%rs1077, [%rd21+6];
	setp.eq.s16 	%p486, %rs1077, 0;
	@%p486 bra 	$L__BB8_19;
	mov.pred 	%p658, %p353;
	bra.uni 	$L__BB8_114;
$L__BB8_53:
	ld.local.s8 	%rs256, [%rd21+6];
	setp.eq.s16 	%p398, %rs256, 0;
	mov.pred 	%p658, %p349;
	@%p398 bra 	$L__BB8_114;
	setp.lt.s16 	%p400, %rs255, %rs256;
	mov.pred 	%p658, %p353;
	@%p400 bra 	$L__BB8_114;
	setp.ne.s16 	%p402, %rs255, %rs256;
	mov.pred 	%p658, %p349;
	@%p402 bra 	$L__BB8_114;
	ld.local.s8 	%rs257, [%rd20+7];
	setp.ne.s16 	%p403, %rs257, 0;
	@%p403 bra 	$L__BB8_59;
	ld.local.u8 	%rs1076, [%rd21+7];
	setp.eq.s16 	%p484, %rs1076, 0;
	@%p484 bra 	$L__BB8_19;
	mov.pred 	%p658, %p353;
	bra.uni 	$L__BB8_114;
$L__BB8_59:
	ld.local.s8 	%rs258, [%rd21+7];
	setp.eq.s16 	%p405, %rs258, 0;
	mov.pred 	%p658, %p349;
	@%p405 bra 	$L__BB8_114;
	setp.lt.s16 	%p407, %rs257, %rs258;
	mov.pred 	%p658, %p353;
	@%p407 bra 	$L__BB8_114;
	setp.ne.s16 	%p409, %rs257, %rs258;
	mov.pred 	%p658, %p349;
	@%p409 bra 	$L__BB8_114;
	ld.local.s8 	%rs259, [%rd20+8];
	setp.ne.s16 	%p410, %rs259, 0;
	@%p410 bra 	$L__BB8_65;
	ld.local.u8 	%rs1075, [%rd21+8];
	setp.eq.s16 	%p482, %rs1075, 0;
	@%p482 bra 	$L__BB8_19;
	mov.pred 	%p658, %p353;
	bra.uni 	$L__BB8_114;
$L__BB8_65:
	ld.local.s8 	%rs260, [%rd21+8];
	setp.eq.s16 	%p412, %rs260, 0;
	mov.pred 	%p658, %p349;
	@%p412 bra 	$L__BB8_114;
	setp.lt.s16 	%p414, %rs259, %rs260;
	mov.pred 	%p658, %p353;
	@%p414 bra 	$L__BB8_114;
	setp.ne.s16 	%p416, %rs259, %rs260;
	mov.pred 	%p658, %p349;
	@%p416 bra 	$L__BB8_114;
	ld.local.s8 	%rs261, [%rd20+9];
	setp.ne.s16 	%p417, %rs261, 0;
	@%p417 bra 	$L__BB8_71;
	ld.local.u8 	%rs1074, [%rd21+9];
	setp.eq.s16 	%p480, %rs1074, 0;
	@%p480 bra 	$L__BB8_19;
	mov.pred 	%p658, %p353;
	bra.uni 	$L__BB8_114;
$L__BB8_71:
	ld.local.s8 	%rs262, [%rd21+9];
	setp.eq.s16 	%p419, %rs262, 0;
	mov.pred 	%p658, %p349;
	@%p419 bra 	$L__BB8_114;
	setp.lt.s16 	%p421, %rs261, %rs262;
	mov.pred 	%p658, %p353;
	@%p421 bra 	$L__BB8_114;
	setp.ne.s16 	%p423, %rs261, %rs262;
	mov.pred 	%p658, %p349;
	@%p423 bra 	$L__BB8_114;
	ld.local.s8 	%rs263, [%rd20+10];
	setp.ne.s16 	%p424, %rs263, 0;
	@%p424 bra 	$L__BB8_77;
	ld.local.u8 	%rs1073, [%rd21+10];
	setp.eq.s16 	%p478, %rs1073, 0;
	@%p478 bra 	$L__BB8_19;
	mov.pred 	%p658, %p353;
	bra.uni 	$L__BB8_114;
$L__BB8_77:
	ld.local.s8 	%rs264, [%rd21+10];
	setp.eq.s16 	%p426, %rs264, 0;
	mov.pred 	%p658, %p349;
	@%p426 bra 	$L__BB8_114;
	setp.lt.s16 	%p428, %rs263, %rs264;
	mov.pred 	%p658, %p353;
	@%p428 bra 	$L__BB8_114;
	setp.ne.s16 	%p430, %rs263, %rs264;
	mov.pred 	%p658, %p349;
	@%p430 bra 	$L__BB8_114;
	ld.local.s8 	%rs265, [%rd20+11];
	setp.ne.s16 	%p431, %rs265, 0;
	@%p431 bra 	$L__BB8_83;
	ld.local.u8 	%rs1072, [%rd21+11];
	setp.eq.s16 	%p476, %rs1072, 0;
	@%p476 bra 	$L__BB8_19;
	mov.pred 	%p658, %p353;
	bra.uni 	$L__BB8_114;
$L__BB8_83:
	ld.local.s8 	%rs266, [%rd21+11];
	setp.eq.s16 	%p433, %rs266, 0;
	mov.pred 	%p658, %p349;
	@%p433 bra 	$L__BB8_114;
	setp.lt.s16 	%p435, %rs265, %rs266;
	mov.pred 	%p658, %p353;
	@%p435 bra 	$L__BB8_114;
	setp.ne.s16 	%p437, %rs265, %rs266;
	mov.pred 	%p658, %p349;
	@%p437 bra 	$L__BB8_114;
	ld.local.s8 	%rs267, [%rd20+12];
	setp.ne.s16 	%p438, %rs267, 0;
	@%p438 bra 	$L__BB8_89;
	ld.local.u8 	%rs1071, [%rd21+12];
	setp.eq.s16 	%p474, %rs1071, 0;
	@%p474 bra 	$L__BB8_19;
	mov.pred 	%p658, %p353;
	bra.uni 	$L__BB8_114;
$L__BB8_89:
	ld.local.s8 	%rs268, [%rd21+12];
	setp.eq.s16 	%p440, %rs268, 0;
	mov.pred 	%p658, %p349;
	@%p440 bra 	$L__BB8_114;
	setp.lt.s16 	%p442, %rs267, %rs268;
	mov.pred 	%p658, %p353;
	@%p442 bra 	$L__BB8_114;
	setp.ne.s16 	%p444, %rs267, %rs268;
	mov.pred 	%p658, %p349;
	@%p444 bra 	$L__BB8_114;
	ld.local.s8 	%rs269, [%rd20+13];
	setp.ne.s16 	%p445, %rs269, 0;
	@%p445 bra 	$L__BB8_95;
	ld.local.u8 	%rs1070, [%rd21+13];
	setp.eq.s16 	%p472, %rs1070, 0;
	@%p472 bra 	$L__BB8_19;
	mov.pred 	%p658, %p353;
	bra.uni 	$L__BB8_114;
$L__BB8_95:
	ld.local.s8 	%rs270, [%rd21+13];
	setp.eq.s16 	%p447, %rs270, 0;
	mov.pred 	%p658, %p349;
	@%p447 bra 	$L__BB8_114;
	setp.lt.s16 	%p449, %rs269, %rs270;
	mov.pred 	%p658, %p353;
	@%p449 bra 	$L__BB8_114;
	setp.ne.s16 	%p451, %rs269, %rs270;
	mov.pred 	%p658, %p349;
	@%p451 bra 	$L__BB8_114;
	ld.local.s8 	%rs271, [%rd20+14];
	setp.ne.s16 	%p452, %rs271, 0;
	@%p452 bra 	$L__BB8_101;
	ld.local.u8 	%rs1069, [%rd21+14];
	setp.eq.s16 	%p470, %rs1069, 0;
	@%p470 bra 	$L__BB8_19;
	mov.pred 	%p658, %p353;
	bra.uni 	$L__BB8_114;
$L__BB8_101:
	ld.local.s8 	%rs272, [%rd21+14];
	setp.eq.s16 	%p454, %rs272, 0;
	mov.pred 	%p658, %p349;
	@%p454 bra 	$L__BB8_114;
	setp.lt.s16 	%p456, %rs271, %rs272;
	mov.pred 	%p658, %p353;
	@%p456 bra 	$L__BB8_114;
	setp.ne.s16 	%p458, %rs271, %rs272;
	mov.pred 	%p658, %p349;
	@%p458 bra 	$L__BB8_114;
	ld.local.s8 	%rs273, [%rd20+15];
	setp.ne.s16 	%p459, %rs273, 0;
	@%p459 bra 	$L__BB8_107;
	ld.local.u8 	%rs1068, [%rd21+15];
	setp.eq.s16 	%p468, %rs1068, 0;
	@%p468 bra 	$L__BB8_19;
	mov.pred 	%p658, %p353;
	bra.uni 	$L__BB8_114;
$L__BB8_107:
	ld.local.s8 	%rs274, [%rd21+15];
	setp.eq.s16 	%p461, %rs274, 0;
	mov.pred 	%p658, %p349;
	@%p461 bra 	$L__BB8_114;
	setp.lt.s16 	%p463, %rs273, %rs274;
	mov.pred 	%p658, %p353;
	@%p463 bra 	$L__BB8_114;
	setp.eq.s16 	%p465, %rs273, %rs274;
	setp.lt.u32 	%p466, %r12, 2;
	and.pred  	%p467, %p465, %p466;
	mov.pred 	%p658, %p349;
	@%p467 bra 	$L__BB8_110;
	bra.uni 	$L__BB8_114;
$L__BB8_110:
	add.s32 	%r12, %r12, 1;
	ld.local.u8 	%rs1165, [%rd20+16];
	ld.local.u8 	%rs1164, [%rd21+16];
	bra.uni 	$L__BB8_18;
$L__BB8_111:
	and.b16  	%rs1060, %rs1165, 255;
	setp.ne.s16 	%p350, %rs1060, 0;
	and.b16  	%rs1061, %rs1164, 255;
	setp.eq.s16 	%p351, %rs1061, 0;
	and.pred  	%p352, %p350, %p351;
	mov.pred 	%p349, -1;
	mov.pred 	%p658, %p349;
	@%p352 bra 	$L__BB8_114;
	cvt.s16.s8 	%rs1062, %rs1164;
	setp.ne.s16 	%p354, %rs1061, 0;
	cvt.s16.s8 	%rs1064, %rs1165;
	setp.eq.s16 	%p355, %rs1060, 0;
	and.pred  	%p356, %p355, %p354;
	setp.lt.s16 	%p357, %rs1064, %rs1062;
	or.pred  	%p358, %p356, %p357;
	mov.pred 	%p353, 0;
	mov.pred 	%p658, %p353;
	@%p358 bra 	$L__BB8_114;
	setp.eq.s16 	%p360, %rs1060, %rs1061;
	mov.pred 	%p658, %p349;
	@%p360 bra 	$L__BB8_20;
$L__BB8_114:
	add.s32 	%r964, %r11, 1;
	selp.b32 	%r1411, %r964, %r1411, %p658;
	selp.b32 	%r1408, %r1408, %r11, %p658;
	setp.lt.s32 	%p500, %r1411, %r1408;
	@%p500 bra 	$L__BB8_17;
$L__BB8_115:
	sub.s32 	%r965, %r6, %r1411;
	add.s32 	%r1413, %r965, %r2;
	mov.u32 	%r966, _ZZN3cub18CUB_300001_SM_10006detail10merge_sort26DeviceMergeSortMergeKernelINS2_10policy_hubIN6thrust24THRUST_300001_SM_1000_NS6detail15normal_iteratorINS6_10device_ptrI9KeyStringEEEEE9Policy600ESC_NS8_INS9_IlEEEESC_SG_mN4cuda3std3__44lessISA_EESA_lEEvbT2_T3_T4_PT6_PT7_T5_PSO_SO_NS1_7vsmem_tEE19static_temp_storage;
	mad.lo.s32 	%r967, %r1411, 48, %r966;
	ld.shared.v4.b32 	{%r968, %r969, %r970, %r971}, [%r967];
	bfe.u32 	%r972, %r968, 0, 8;
	cvt.u16.u32 	%rs277, %r972;
	bfe.u32 	%r973, %r968, 8, 8;
	cvt.u16.u32 	%rs278, %r973;
	bfe.u32 	%r974, %r968, 16, 8;
	cvt.u16.u32 	%rs279, %r974;
	bfe.u32 	%r975, %r968, 24, 8;
	cvt.u16.u32 	%rs280, %r975;
	bfe.u32 	%r976, %r969, 0, 8;
	cvt.u16.u32 	%rs281, %r976;
	bfe.u32 	%r977, %r969, 8, 8;
	cvt.u16.u32 	%rs282, %r977;
	bfe.u32 	%r978, %r969, 16, 8;
	cvt.u16.u32 	%rs283, %r978;
	bfe.u32 	%r979, %r969, 24, 8;
	cvt.u16.u32 	%rs284, %r979;
	bfe.u32 	%r980, %r970, 0, 8;
	cvt.u16.u32 	%rs285, %r980;
	bfe.u32 	%r981, %r970, 8, 8;
	cvt.u16.u32 	%rs286, %r981;
	bfe.u32 	%r982, %r970, 16, 8;
	cvt.u16.u32 	%rs287, %r982;
	bfe.u32 	%r983, %r970, 24, 8;
	cvt.u16.u32 	%rs288, %r983;
	bfe.u32 	%r984, %r971, 0, 8;
	cvt.u16.u32 	%rs289, %r984;
	bfe.u32 	%r985, %r971, 8, 8;
	cvt.u16.u32 	%rs290, %r985;
	bfe.u32 	%r986, %r971, 16, 8;
	cvt.u16.u32 	%rs291, %r986;
	bfe.u32 	%r987, %r971, 24, 8;
	cvt.u16.u32 	%rs292, %r987;
	ld.shared.v4.b32 	{%r988, %r989, %r990, %r991}, [%r967+16];
	bfe.u32 	%r992, %r988, 0, 8;
	cvt.u16.u32 	%rs293, %r992;
	bfe.u32 	%r993, %r988, 8, 8;
	cvt.u16.u32 	%rs294, %r993;
	bfe.u32 	%r994, %r988, 16, 8;
	cvt.u16.u32 	%rs295, %r994;
	bfe.u32 	%r995, %r988, 24, 8;
	cvt.u16.u32 	%rs296, %r995;
	bfe.u32 	%r996, %r989, 0, 8;
	cvt.u16.u32 	%rs297, %r996;
	bfe.u32 	%r997, %r989, 8, 8;
	cvt.u16.u32 	%rs298, %r997;
	bfe.u32 	%r998, %r989, 16, 8;
	cvt.u16.u32 	%rs299, %r998;
	bfe.u32 	%r999, %r989, 24, 8;
	cvt.u16.u32 	%rs300, %r999;
	bfe.u32 	%r1000, %r990, 0, 8;
	cvt.u16.u32 	%rs301, %r1000;
	bfe.u32 	%r1001, %r990, 8, 8;
	cvt.u16.u32 	%rs302, %r1001;
	bfe.u32 	%r1002, %r990, 16, 8;
	cvt.u16.u32 	%rs303, %r1002;
	bfe.u32 	%r1003, %r990, 24, 8;
	cvt.u16.u32 	%rs304, %r1003;
	bfe.u32 	%r1004, %r991, 0, 8;
	cvt.u16.u32 	%rs305, %r1004;
	bfe.u32 	%r1005, %r991, 8, 8;
	cvt.u16.u32 	%rs306, %r1005;
	bfe.u32 	%r1006, %r991, 16, 8;
	cvt.u16.u32 	%rs307, %r1006;
	bfe.u32 	%r1007, %r991, 24, 8;
	cvt.u16.u32 	%rs308, %r1007;
	ld.shared.v4.b32 	{%r1008, %r1009, %r1010, %r1011}, [%r967+32];
	bfe.u32 	%r1012, %r1008, 0, 8;
	cvt.u16.u32 	%rs309, %r1012;
	bfe.u32 	%r1013, %r1008, 8, 8;
	cvt.u16.u32 	%rs310, %r1013;
	bfe.u32 	%r1014, %r1008, 16, 8;
	cvt.u16.u32 	%rs311, %r1014;
	bfe.u32 	%r1015, %r1008, 24, 8;
	cvt.u16.u32 	%rs312, %r1015;
	bfe.u32 	%r1016, %r1009, 0, 8;
	cvt.u16.u32 	%rs313, %r1016;
	bfe.u32 	%r1017, %r1009, 8, 8;
	cvt.u16.u32 	%rs314, %r1017;
	bfe.u32 	%r1018, %r1009, 16, 8;
	cvt.u16.u32 	%rs315, %r1018;
	bfe.u32 	%r1019, %r1009, 24, 8;
	cvt.u16.u32 	%rs316, %r1019;
	bfe.u32 	%r1020, %r1010, 0, 8;
	cvt.u16.u32 	%rs317, %r1020;
	bfe.u32 	%r1021, %r1010, 8, 8;
	cvt.u16.u32 	%rs318, %r1021;
	bfe.u32 	%r1022, %r1010, 16, 8;
	cvt.u16.u32 	%rs319, %r1022;
	bfe.u32 	%r1023, %r1010, 24, 8;
	cvt.u16.u32 	%rs320, %r1023;
	bfe.u32 	%r1024, %r1011, 0, 8;
	cvt.u16.u32 	%rs321, %r1024;
	bfe.u32 	%r1025, %r1011, 8, 8;
	cvt.u16.u32 	%rs322, %r1025;
	bfe.u32 	%r1026, %r1011, 16, 8;
	cvt.u16.u32 	%rs323, %r1026;
	bfe.u32 	%r1027, %r1011, 24, 8;
	cvt.u16.u32 	%rs324, %r1027;
	mad.lo.s32 	%r1028, %r1413, 48, %r966;
	ld.shared.v4.b32 	{%r1029, %r1030, %r1031, %r1032}, [%r1028];
	bfe.u32 	%r1033, %r1029, 0, 8;
	cvt.u16.u32 	%rs1168, %r1033;
	bfe.u32 	%r1034, %r1029, 8, 8;
	cvt.u16.u32 	%rs1169, %r1034;
	bfe.u32 	%r1035, %r1029, 16, 8;
	cvt.u16.u32 	%rs1170, %r1035;
	bfe.u32 	%r1036, %r1029, 24, 8;
	cvt.u16.u32 	%rs1171, %r1036;
	bfe.u32 	%r1037, %r1030, 0, 8;
	cvt.u16.u32 	%rs1172, %r1037;
	bfe.u32 	%r1038, %r1030, 8, 8;
	cvt.u16.u32 	%rs1173, %r1038;
	bfe.u32 	%r1039, %r1030, 16, 8;
	cvt.u16.u32 	%rs1174, %r1039;
	bfe.u32 	%r1040, %r1030, 24, 8;
	cvt.u16.u32 	%rs1175, %r1040;
	bfe.u32 	%r1041, %r1031, 0, 8;
	cvt.u16.u32 	%rs1176, %r1041;
	bfe.u32 	%r1042, %r1031, 8, 8;
	cvt.u16.u32 	%rs1177, %r1042;
	bfe.u32 	%r1043, %r1031, 16, 8;
	cvt.u16.u32 	%rs1178, %r1043;
	bfe.u32 	%r1044, %r1031, 24, 8;
	cvt.u16.u32 	%rs1179, %r1044;
	bfe.u32 	%r1045, %r1032, 0, 8;
	cvt.u16.u32 	%rs1180, %r1045;
	bfe.u32 	%r1046, %r1032, 8, 8;
	cvt.u16.u32 	%rs1181, %r1046;
	bfe.u32 	%r1047, %r1032, 16, 8;
	cvt.u16.u32 	%rs1182, %r1047;
	bfe.u32 	%r1048, %r1032, 24, 8;
	cvt.u16.u32 	%rs1183, %r1048;
	ld.shared.v4.b32 	{%r1049, %r1050, %r1051, %r1052}, [%r1028+16];
	bfe.u32 	%r1053, %r1049, 0, 8;
	cvt.u16.u32 	%rs1184, %r1053;
	bfe.u32 	%r1054, %r1049, 8, 8;
	cvt.u16.u32 	%rs1185, %r1054;
	bfe.u32 	%r1055, %r1049, 16, 8;
	cvt.u16.u32 	%rs1186, %r1055;
	bfe.u32 	%r1056, %r1049, 24, 8;
	cvt.u16.u32 	%rs1187, %r1056;
	bfe.u32 	%r1057, %r1050, 0, 8;
	cvt.u16.u32 	%rs1188, %r1057;
	bfe.u32 	%r1058, %r1050, 8, 8;
	cvt.u16.u32 	%rs1189, %r1058;
	bfe.u32 	%r1059, %r1050, 16, 8;
	cvt.u16.u32 	%rs1190, %r1059;
	bfe.u32 	%r1060, %r1050, 24, 8;
	cvt.u16.u32 	%rs1191, %r1060;
	bfe.u32 	%r1061, %r1051, 0, 8;
	cvt.u16.u32 	%rs1192, %r1061;
	bfe.u32 	%r1062, %r1051, 8, 8;
	cvt.u16.u32 	%rs1193, %r1062;
	bfe.u32 	%r1063, %r1051, 16, 8;
	cvt.u16.u32 	%rs1194, %r1063;
	bfe.u32 	%r1064, %r1051, 24, 8;
	cvt.u16.u32 	%rs1195, %r1064;
	bfe.u32 	%r1065, %r1052, 0, 8;
	cvt.u16.u32 	%rs1196, %r1065;
	bfe.u32 	%r1066, %r1052, 8, 8;
	cvt.u16.u32 	%rs1197, %r1066;
	bfe.u32 	%r1067, %r1052, 16, 8;
	cvt.u16.u32 	%rs1198, %r1067;
	bfe.u32 	%r1068, %r1052, 24, 8;
	cvt.u16.u32 	%rs1199, %r1068;
	ld.shared.v4.b32 	{%r1069, %r1070, %r1071, %r1072}, [%r1028+32];
	bfe.u32 	%r1073, %r1069, 0, 8;
	cvt.u16.u32 	%rs1200, %r1073;
	bfe.u32 	%r1074, %r1069, 8, 8;
	cvt.u16.u32 	%rs1201, %r1074;
	bfe.u32 	%r1075, %r1069, 16, 8;
	cvt.u16.u32 	%rs1202, %r1075;
	bfe.u32 	%r1076, %r1069, 24, 8;
	cvt.u16.u32 	%rs1203, %r1076;
	bfe.u32 	%r1077, %r1070, 0, 8;
	cvt.u16.u32 	%rs1204, %r1077;
	bfe.u32 	%r1078, %r1070, 8, 8;
	cvt.u16.u32 	%rs1205, %r1078;
	bfe.u32 	%r1079, %r1070, 16, 8;
	cvt.u16.u32 	%rs1206, %r1079;
	bfe.u32 	%r1080, %r1070, 24, 8;
	cvt.u16.u32 	%rs1207, %r1080;
	bfe.u32 	%r1081, %r1071, 0, 8;
	cvt.u16.u32 	%rs1208, %r1081;
	bfe.u32 	%r1082, %r1071, 8, 8;
	cvt.u16.u32 	%rs1209, %r1082;
	bfe.u32 	%r1083, %r1071, 16, 8;
	cvt.u16.u32 	%rs1210, %r1083;
	bfe.u32 	%r1084, %r1071, 24, 8;
	cvt.u16.u32 	%rs1211, %r1084;
	bfe.u32 	%r1085, %r1072, 0, 8;
	cvt.u16.u32 	%rs1212, %r1085;
	bfe.u32 	%r1086, %r1072, 8, 8;
	cvt.u16.u32 	%rs1213, %r1086;
	bfe.u32 	%r1087, %r1072, 16, 8;
	cvt.u16.u32 	%rs1214, %r1087;
	bfe.u32 	%r1088, %r1072, 24, 8;
	cvt.u16.u32 	%rs1215, %r1088;
	setp.ge.s32 	%p501, %r1413, %r5;
	@%p501 bra 	$L__BB8_215;
	setp.ge.s32 	%p502, %r1411, %r2;
	@%p502 bra 	$L__BB8_216;
	add.u64 	%rd22, %SPL, 0;
	add.u64 	%rd23, %SPL, 48;
	st.local.u8 	[%rd22], %rs1168;
	st.local.u8 	[%rd22+1], %rs1169;
	st.local.u8 	[%rd22+2], %rs1170;
	st.local.u8 	[%rd22+3], %rs1171;
	st.local.u8 	[%rd22+4], %rs1172;
	st.local.u8 	[%rd22+5], %rs1173;
	st.local.u8 	[%rd22+6], %rs1174;
	st.local.u8 	[%rd22+7], %rs1175;
	st.local.u8 	[%rd22+8], %rs1176;
	st.local.u8 	[%rd22+9], %rs1177;
	st.local.u8 	[%rd22+10], %rs1178;
	st.local.u8 	[%rd22+11], %rs1179;
	st.local.u8 	[%rd22+12], %rs1180;
	st.local.u8 	[%rd22+13], %rs1181;
	st.local.u8 	[%rd22+14], %rs1182;
	st.local.u8 	[%rd22+15], %rs1183;
	st.local.u8 	[%rd22+16], %rs1184;
	st.local.u8 	[%rd22+17], %rs1185;
	st.local.u8 	[%rd22+18], %rs1186;
	st.local.u8 	[%rd22+19], %rs1187;
	st.local.u8 	[%rd22+20], %rs1188;
	st.local.u8 	[%rd22+21], %rs1189;
	st.local.u8 	[%rd22+22], %rs1190;
	st.local.u8 	[%rd22+23], %rs1191;
	st.local.u8 	[%rd22+24], %rs1192;
	st.local.u8 	[%rd22+25], %rs1193;
	st.local.u8 	[%rd22+26], %rs1194;
	st.local.u8 	[%rd22+27], %rs1195;
	st.local.u8 	[%rd22+28], %rs1196;
	st.local.u8 	[%rd22+29], %rs1197;
	st.local.u8 	[%rd22+30], %rs1198;
	st.local.u8 	[%rd22+31], %rs1199;
	st.local.u8 	[%rd22+32], %rs1200;
	st.local.u8 	[%rd22+33], %rs1201;
	st.local.u8 	[%rd22+34], %rs1202;
	st.local.u8 	[%rd22+35], %rs1203;
	st.local.u8 	[%rd22+36], %rs1204;
	st.local.u8 	[%rd22+37], %rs1205;
	st.local.u8 	[%rd22+38], %rs1206;
	st.local.u8 	[%rd22+39], %rs1207;
	st.local.u8 	[%rd22+40], %rs1208;
	st.local.u8 	[%rd22+41], %rs1209;
	st.local.u8 	[%rd22+42], %rs1210;
	st.local.u8 	[%rd22+43], %rs1211;
	st.local.u8 	[%rd22+44], %rs1212;
	st.local.u8 	[%rd22+45], %rs1213;
	st.local.u8 	[%rd22+46], %rs1214;
	st.local.u8 	[%rd22+47], %rs1215;
	st.local.u8 	[%rd23], %rs277;
	st.local.u8 	[%rd23+1], %rs278;
	st.local.u8 	[%rd23+2], %rs279;
	st.local.u8 	[%rd23+3], %rs280;
	st.local.u8 	[%rd23+4], %rs281;
	st.local.u8 	[%rd23+5], %rs282;
	st.local.u8 	[%rd23+6], %rs283;
	st.local.u8 	[%rd23+7], %rs284;
	st.local.u8 	[%rd23+8], %rs285;
	st.local.u8 	[%rd23+9], %rs286;
	st.local.u8 	[%rd23+10], %rs287;
	st.local.u8 	[%rd23+11], %rs288;
	st.local.u8 	[%rd23+12], %rs289;
	st.local.u8 	[%rd23+13], %rs290;
	st.local.u8 	[%rd23+14], %rs291;
	st.local.u8 	[%rd23+15], %rs292;
	st.local.u8 	[%rd23+16], %rs293;
	st.local.u8 	[%rd23+17], %rs294;
	st.local.u8 	[%rd23+18], %rs295;
	st.local.u8 	[%rd23+19], %rs296;
	st.local.u8 	[%rd23+20], %rs297;
	st.local.u8 	[%rd23+21], %rs298;
	st.local.u8 	[%rd23+22], %rs299;
	st.local.u8 	[%rd23+23], %rs300;
	st.local.u8 	[%rd23+24], %rs301;
	st.local.u8 	[%rd23+25], %rs302;
	st.local.u8 	[%rd23+26], %rs303;
	st.local.u8 	[%rd23+27], %rs304;
	st.local.u8 	[%rd23+28], %rs305;
	st.local.u8 	[%rd23+29], %rs306;
	st.local.u8 	[%rd23+30], %rs307;
	st.local.u8 	[%rd23+31], %rs308;
	st.local.u8 	[%rd23+32], %rs309;
	st.local.u8 	[%rd23+33], %rs310;
	st.local.u8 	[%rd23+34], %rs311;
	st.local.u8 	[%rd23+35], %rs312;
	st.local.u8 	[%rd23+36], %rs313;
	st.local.u8 	[%rd23+37], %rs314;
	st.local.u8 	[%rd23+38], %rs315;
	st.local.u8 	[%rd23+39], %rs316;
	st.local.u8 	[%rd23+40], %rs317;
	st.local.u8 	[%rd23+41], %rs318;
	st.local.u8 	[%rd23+42], %rs319;
	st.local.u8 	[%rd23+43], %rs320;
	st.local.u8 	[%rd23+44], %rs321;
	st.local.u8 	[%rd23+45], %rs322;
	st.local.u8 	[%rd23+46], %rs323;
	st.local.u8 	[%rd23+47], %rs324;
	mov.b32 	%r18, 0;
	mov.u16 	%rs1166, %rs277;
	mov.u16 	%rs1167, %rs1168;
$L__BB8_118:
	or.b16  	%rs1083, %rs1167, %rs1166;
	and.b16  	%rs1084, %rs1083, 255;
	setp.ne.s16 	%p503, %rs1084, 0;
	@%p503 bra 	$L__BB8_211;
$L__BB8_119:
	setp.lt.u32 	%p654, %r18, 2;
	mov.pred 	%p659, -1;
	@%p654 bra 	$L__BB8_210;
	bra.uni 	$L__BB8_214;
$L__BB8_120:
	mul.wide.u32 	%rd308, %r18, 16;
	add.s64 	%rd309, %rd22, %rd308;
	ld.local.s8 	%rs375, [%rd309+1];
	setp.ne.s16 	%p516, %rs375, 0;
	@%p516 bra 	$L__BB8_123;
	mul.wide.u32 	%rd396, %r18, 16;
	add.s64 	%rd397, %rd23, %rd396;
	ld.local.u8 	%rs1107, [%rd397+1];
	setp.eq.s16 	%p651, %rs1107, 0;
	@%p651 bra 	$L__BB8_119;
	mov.pred 	%p659, %p508;
	bra.uni 	$L__BB8_214;
$L__BB8_123:
	mul.wide.u32 	%rd310, %r18, 16;
	add.s64 	%rd311, %rd23, %rd310;
	ld.local.s8 	%rs376, [%rd311+1];
	setp.eq.s16 	%p518, %rs376, 0;
	mov.pred 	%p659, %p504;
	@%p518 bra 	$L__BB8_214;
	setp.lt.s16 	%p520, %rs375, %rs376;
	mov.pred 	%p659, %p508;
	@%p520 bra 	$L__BB8_214;
	setp.ne.s16 	%p522, %rs375, %rs376;
	mov.pred 	%p659, %p504;
	@%p522 bra 	$L__BB8_214;
	mul.wide.u32 	%rd312, %r18, 16;
	add.s64 	%rd313, %rd22, %rd312;
	ld.local.s8 	%rs377, [%rd313+2];
	setp.ne.s16 	%p523, %rs377, 0;
	@%p523 bra 	$L__BB8_129;
	mul.wide.u32 	%rd394, %r18, 16;
	add.s64 	%rd395, %rd23, %rd394;
	ld.local.u8 	%rs1106, [%rd395+2];
	setp.eq.s16 	%p649, %rs1106, 0;
	@%p649 bra 	$L__BB8_119;
	mov.pred 	%p659, %p508;
	bra.uni 	$L__BB8_214;
$L__BB8_129:
	mul.wide.u32 	%rd314, %r18, 16;
	add.s64 	%rd315, %rd23, %rd314;
	ld.local.s8 	%rs378, [%rd315+2];
	setp.eq.s16 	%p525, %rs378, 0;
	mov.pred 	%p659, %p504;
	@%p525 bra 	$L__BB8_214;
	setp.lt.s16 	%p527, %rs377, %rs378;
	mov.pred 	%p659, %p508;
	@%p527 bra 	$L__BB8_214;
	setp.ne.s16 	%p529, %rs377, %rs378;
	mov.pred 	%p659, %p504;
	@%p529 bra 	$L__BB8_214;
	mul.wide.u32 	%rd316, %r18, 16;
	add.s64 	%rd317, %rd22, %rd316;
	ld.local.s8 	%rs379, [%rd317+3];
	setp.ne.s16 	%p530, %rs379, 0;
	@%p530 bra 	$L__BB8_135;
	mul.wide.u32 	%rd392, %r18, 16;
	add.s64 	%rd393, %rd23, %rd392;
	ld.local.u8 	%rs1105, [%rd393+3];
	setp.eq.s16 	%p647, %rs1105, 0;
	@%p647 bra 	$L__BB8_119;
	mov.pred 	%p659, %p508;
	bra.uni 	$L__BB8_214;
$L__BB8_135:
	mul.wide.u32 	%rd318, %r18, 16;
	add.s64 	%rd319, %rd23, %rd318;
	ld.local.s8 	%rs380, [%rd319+3];
	setp.eq.s16 	%p532, %rs380, 0;
	mov.pred 	%p659, %p504;
	@%p532 bra 	$L__BB8_214;
	setp.lt.s16 	%p534, %rs379, %rs380;
	mov.pred 	%p659, %p508;
	@%p534 bra 	$L__BB8_214;
	setp.ne.s16 	%p536, %rs379, %rs380;
	mov.pred 	%p659, %p504;
	@%p536 bra 	$L__BB8_214;
	mul.wide.u32 	%rd320, %r18, 16;
	add.s64 	%rd321, %rd22, %rd320;
	ld.local.s8 	%rs381, [%rd321+4];
	setp.ne.s16 	%p537, %rs381, 0;
	@%p537 bra 	$L__BB8_141;
	mul.wide.u32 	%rd390, %r18, 16;
	add.s64 	%rd391, %rd23, %rd390;
	ld.local.u8 	%rs1104, [%rd391+4];
	setp.eq.s16 	%p645, %rs1104, 0;
	@%p645 bra 	$L__BB8_119;
	mov.pred 	%p659, %p508;
	bra.uni 	$L__BB8_214;
$L__BB8_141:
	mul.wide.u32 	%rd322, %r18, 16;
	add.s64 	%rd323, %rd23, %rd322;
	ld.local.s8 	%rs382, [%rd323+4];
	setp.eq.s16 	%p539, %rs382, 0;
	mov.pred 	%p659, %p504;
	@%p539 bra 	$L__BB8_214;
	setp.lt.s16 	%p541, %rs381, %rs382;
	mov.pred 	%p659, %p508;
	@%p541 bra 	$L__BB8_214;
	setp.ne.s16 	%p543, %rs381, %rs382;
	mov.pred 	%p659, %p504;
	@%p543 bra 	$L__BB8_214;
	mul.wide.u32 	%rd324, %r18, 16;
	add.s64 	%rd325, %rd22, %rd324;
	ld.local.s8 	%rs383, [%rd325+5];
	setp.ne.s16 	%p544, %rs383, 0;
	@%p544 bra 	$L__BB8_147;
	mul.wide.u32 	%rd388, %r18, 16;
	add.s64 	%rd389, %rd23, %rd388;
	ld.local.u8 	%rs1103, [%rd389+5];
	setp.eq.s16 	%p643, %rs1103, 0;
	@%p643 bra 	$L__BB8_119;
	mov.pred 	%p659, %p508;
	bra.uni 	$L__BB8_214;
$L__BB8_147:
	mul.wide.u32 	%rd326, %r18, 16;
	add.s64 	%rd327, %rd23, %rd326;
	ld.local.s8 	%rs384, [%rd327+5];
	setp.eq.s16 	%p546, %rs384, 0;
	mov.pred 	%p659, %p504;
	@%p546 bra 	$L__BB8_214;
	setp.lt.s16 	%p548, %rs383, %rs384;
	mov.pred 	%p659, %p508;
	@%p548 bra 	$L__BB8_214;
	setp.ne.s16 	%p550, %rs383, %rs384;
	mov.pred 	%p659, %p504;
	@%p550 bra 	$L__BB8_214;
	mul.wide.u32 	%rd328, %r18, 16;
	add.s64 	%rd329, %rd22, %rd328;
	ld.local.s8 	%rs385, [%rd329+6];
	setp.ne.s16 	%p551, %rs385, 0;
	@%p551 bra 	$L__BB8_153;
	mul.wide.u32 	%rd386, %r18, 16;
	add.s64 	%rd387, %rd23, %rd386;
	ld.local.u8 	%rs1102, [%rd387+6];
	setp.eq.s16 	%p641, %rs1102, 0;
	@%p641 bra 	$L__BB8_119;
	mov.pred 	%p659, %p508;
	bra.uni 	$L__BB8_214;
$L__BB8_153:
	mul.wide.u32 	%rd330, %r18, 16;
	add.s64 	%rd331, %rd23, %rd330;
	ld.local.s8 	%rs386, [%rd331+6];
	setp.eq.s16 	%p553, %rs386, 0;
	mov.pred 	%p659, %p504;
	@%p553 bra 	$L__BB8_214;
	setp.lt.s16 	%p555, %rs385, %rs386;
	mov.pred 	%p659, %p508;
	@%p555 bra 	$L__BB8_214;
	setp.ne.s16 	%p557, %rs385, %rs386;
	mov.pred 	%p659, %p504;
	@%p557 bra 	$L__BB8_214;
	mul.wide.u32 	%rd332, %r18, 16;
	add.s64 	%rd333, %rd22, %rd332;
	ld.local.s8 	%rs387, [%rd333+7];
	setp.ne.s16 	%p558, %rs387, 0;
	@%p558 bra 	$L__BB8_159;
	mul.wide.u32 	%rd384, %r18, 16;
	add.s64 	%rd385, %rd23, %rd384;
	ld.local.u8 	%rs1101, [%rd385+7];
	setp.eq.s16 	%p639, %rs1101, 0;
	@%p639 bra 	$L__BB8_119;
	mov.pred 	%p659, %p508;
	bra.uni 	$L__BB8_214;
$L__BB8_159:
	mul.wide.u32 	%rd334, %r18, 16;
	add.s64 	%rd335, %rd23, %rd334;
	ld.local.s8 	%rs388, [%rd335+7];
	setp.eq.s16 	%p560, %rs388, 0;
	mov.pred 	%p659, %p504;
	@%p560 bra 	$L__BB8_214;
	setp.lt.s16 	%p562, %rs387, %rs388;
	mov.pred 	%p659, %p508;
	@%p562 bra 	$L__BB8_214;
	setp.ne.s16 	%p564, %rs387, %rs388;
	mov.pred 	%p659, %p504;
	@%p564 bra 	$L__BB8_214;
	mul.wide.u32 	%rd336, %r18, 16;
	add.s64 	%rd337, %rd22, %rd336;
	ld.local.s8 	%rs389, [%rd337+8];
	setp.ne.s16 	%p565, %rs389, 0;
	@%p565 bra 	$L__BB8_165;
	mul.wide.u32 	%rd382, %r18, 16;
	add.s64 	%rd383, %rd23, %rd382;
	ld.local.u8 	%rs1100, [%rd383+8];
	setp.eq.s16 	%p637, %rs1100, 0;
	@%p637 bra 	$L__BB8_119;
	mov.pred 	%p659, %p508;
	bra.uni 	$L__BB8_214;
$L__BB8_165:
	mul.wide.u32 	%rd338, %r18, 16;
	add.s64 	%rd339, %rd23, %rd338;
	ld.local.s8 	%rs390, [%rd339+8];
	setp.eq.s16 	%p567, %rs390, 0;
	mov.pred 	%p659, %p504;
	@%p567 bra 	$L__BB8_214;
	setp.lt.s16 	%p569, %rs389, %rs390;
	mov.pred 	%p659, %p508;
	@%p569 bra 	$L__BB8_214;
	setp.ne.s16 	%p571, %rs389, %rs390;
	mov.pred 	%p659, %p504;
	@%p571 bra 	$L__BB8_214;
	mul.wide.u32 	%rd340, %r18, 16;
	add.s64 	%rd341, %rd22, %rd340;
	ld.local.s8 	%rs391, [%rd341+9];
	setp.ne.s16 	%p572, %rs391, 0;
	@%p572 bra 	$L__BB8_171;
	mul.wide.u32 	%rd380, %r18, 16;
	add.s64 	%rd381, %rd23, %rd380;
	ld.local.u8 	%rs1099, [%rd381+9];
	setp.eq.s16 	%p635, %rs1099, 0;
	@%p635 bra 	$L__BB8_119;
	mov.pred 	%p659, %p508;
	bra.uni 	$L__BB8_214;
$L__BB8_171:
	mul.wide.u32 	%rd342, %r18, 16;
	add.s64 	%rd343, %rd23, %rd342;
	ld.local.s8 	%rs392, [%rd343+9];
	setp.eq.s16 	%p574, %rs392, 0;
	mov.pred 	%p659, %p504;
	@%p574 bra 	$L__BB8_214;
	setp.lt.s16 	%p576, %rs391, %rs392;
	mov.pred 	%p659, %p508;
	@%p576 bra 	$L__BB8_214;
	setp.ne.s16 	%p578, %rs391, %rs392;
	mov.pred 	%p659, %p504;
	@%p578 bra 	$L__BB8_214;
	mul.wide.u32 	%rd344, %r18, 16;
	add.s64 	%rd345, %rd22, %rd344;
	ld.local.s8 	%rs393, [%rd345+10];
	setp.ne.s16 	%p579, %rs393, 0;
	@%p579 bra 	$L__BB8_177;
	mul.wide.u32 	%rd378, %r18, 16;
	add.s64 	%rd379, %rd23, %rd378;
	ld.local.u8 	%rs1098, [%rd379+10];
	setp.eq.s16 	%p633, %rs1098, 0;
	@%p633 bra 	$L__BB8_119;
	mov.pred 	%p659, %p508;
	bra.uni 	$L__BB8_214;
$L__BB8_177:
	mul.wide.u32 	%rd346, %r18, 16;
	add.s64 	%rd347, %rd23, %rd346;
	ld.local.s8 	%rs394, [%rd347+10];
	setp.eq.s16 	%p581, %rs394, 0;
	mov.pred 	%p659, %p504;
	@%p581 bra 	$L__BB8_214;
	setp.lt.s16 	%p583, %rs393, %rs394;
	mov.pred 	%p659, %p508;
	@%p583 bra 	$L__BB8_214;
	setp.ne.s16 	%p585, %rs393, %rs394;
	mov.pred 	%p659, %p504;
	@%p585 bra 	$L__BB8_214;
	mul.wide.u32 	%rd348, %r18, 16;
	add.s64 	%rd349, %rd22, %rd348;
	ld.local.s8 	%rs395, [%rd349+11];
	setp.ne.s16 	%p586, %rs395, 0;
	@%p586 bra 	$L__BB8_183;
	mul.wide.u32 	%rd376, %r18, 16;
	add.s64 	%rd377, %rd23, %rd376;
	ld.local.u8 	%rs1097, [%rd377+11];
	setp.eq.s16 	%p631, %rs1097, 0;
	@%p631 bra 	$L__BB8_119;
	mov.pred 	%p659, %p508;
	bra.uni 	$L__BB8_214;
$L__BB8_183:
	mul.wide.u32 	%rd350, %r18, 16;
	add.s64 	%rd351, %rd23, %rd350;
	ld.local.s8 	%rs396, [%rd351+11];
	setp.eq.s16 	%p588, %rs396, 0;
	mov.pred 	%p659, %p504;
	@%p588 bra 	$L__BB8_214;
	setp.lt.s16 	%p590, %rs395, %rs396;
	mov.pred 	%p659, %p508;
	@%p590 bra 	$L__BB8_214;
	setp.ne.s16 	%p592, %rs395, %rs396;
	mov.pred 	%p659, %p504;
	@%p592 bra 	$L__BB8_214;
	mul.wide.u32 	%rd352, %r18, 16;
	add.s64 	%rd353, %rd22, %rd352;
	ld.local.s8 	%rs397, [%rd353+12];
	setp.ne.s16 	%p593, %rs397, 0;
	@%p593 bra 	$L__BB8_189;
	mul.wide.u32 	%rd374, %r18, 16;
	add.s64 	%rd375, %rd23, %rd374;
	ld.local.u8 	%rs1096, [%rd375+12];
	setp.eq.s16 	%p629, %rs1096, 0;
	@%p629 bra 	$L__BB8_119;
	mov.pred 	%p659, %p508;
	bra.uni 	$L__BB8_214;
$L__BB8_189:
	mul.wide.u32 	%rd354, %r18, 16;
	add.s64 	%rd355, %rd23, %rd354;
	ld.local.s8 	%rs398, [%rd355+12];
	setp.eq.s16 	%p595, %rs398, 0;
	mov.pred 	%p659, %p504;
	@%p595 bra 	$L__BB8_214;
	setp.lt.s16 	%p597, %rs397, %rs398;
	mov.pred 	%p659, %p508;
	@%p597 bra 	$L__BB8_214;
	setp.ne.s16 	%p599, %rs397, %rs398;
	mov.pred 	%p659, %p504;
	@%p599 bra 	$L__BB8_214;
	mul.wide.u32 	%rd356, %r18, 16;
	add.s64 	%rd357, %rd22, %rd356;
	ld.local.s8 	%rs399, [%rd357+13];
	setp.ne.s16 	%p600, %rs399, 0;
	@%p600 bra 	$L__BB8_195;
	mul.wide.u32 	%rd372, %r18, 16;
	add.s64 	%rd373, %rd23, %rd372;
	ld.local.u8 	%rs1095, [%rd373+13];
	setp.eq.s16 	%p627, %rs1095, 0;
	@%p627 bra 	$L__BB8_119;
	mov.pred 	%p659, %p508;
	bra.uni 	$L__BB8_214;
$L__BB8_195:
	mul.wide.u32 	%rd358, %r18, 16;
	add.s64 	%rd359, %rd23, %rd358;
	ld.local.s8 	%rs400, [%rd359+13];
	setp.eq.s16 	%p602, %rs400, 0;
	mov.pred 	%p659, %p504;
	@%p602 bra 	$L__BB8_214;
	setp.lt.s16 	%p604, %rs399, %rs400;
	mov.pred 	%p659, %p508;
	@%p604 bra 	$L__BB8_214;
	setp.ne.s16 	%p606, %rs399, %rs400;
	mov.pred 	%p659, %p504;
	@%p606 bra 	$L__BB8_214;
	mul.wide.u32 	%rd360, %r18, 16;
	add.s64 	%rd361, %rd22, %rd360;
	ld.local.s8 	%rs401, [%rd361+14];
	setp.ne.s16 	%p607, %rs401, 0;
	@%p607 bra 	$L__BB8_201;
	mul.wide.u32 	%rd370, %r18, 16;
	add.s64 	%rd371, %rd23, %rd370;
	ld.local.u8 	%rs1094, [%rd371+14];
	setp.eq.s16 	%p625, %rs1094, 0;
	@%p625 bra 	$L__BB8_119;
	mov.pred 	%p659, %p508;
	bra.uni 	$L__BB8_214;
$L__BB8_201:
	mul.wide.u32 	%rd362, %r18, 16;
	add.s64 	%rd363, %rd23, %rd362;
	ld.local.s8 	%rs402, [%rd363+14];
	setp.eq.s16 	%p609, %rs402, 0;
	mov.pred 	%p659, %p504;
	@%p609 bra 	$L__BB8_214;
	setp.lt.s16 	%p611, %rs401, %rs402;
	mov.pred 	%p659, %p508;
	@%p611 bra 	$L__BB8_214;
	setp.ne.s16 	%p613, %rs401, %rs402;
	mov.pred 	%p659, %p504;
	@%p613 bra 	$L__BB8_214;
	mul.wide.u32 	%rd364, %r18, 16;
	add.s64 	%rd365, %rd22, %rd364;
	ld.local.s8 	%rs403, [%rd365+15];
	setp.ne.s16 	%p614, %rs403, 0;
	@%p614 bra 	$L__BB8_207;
	mul.wide.u32 	%rd368, %r18, 16;
	add.s64 	%rd369, %rd23, %rd368;
	ld.local.u8 	%rs1093, [%rd369+15];
	setp.eq.s16 	%p623, %rs1093, 0;
	@%p623 bra 	$L__BB8_119;
	mov.pred 	%p659, %p508;
	bra.uni 	$L__BB8_214;
$L__BB8_207:
	mul.wide.u32 	%rd366, %r18, 16;
	add.s64 	%rd367, %rd23, %rd366;
	ld.local.s8 	%rs404, [%rd367+15];
	setp.eq.s16 	%p616, %rs404, 0;
	mov.pred 	%p659, %p504;
	@%p616 bra 	$L__BB8_214;
	setp.lt.s16 	%p618, %rs403, %rs404;
	mov.pred 	%p659, %p508;
	@%p618 bra 	$L__BB8_214;
	setp.eq.s16 	%p620, %rs403, %rs404;
	setp.lt.u32 	%p621, %r18, 2;
	and.pred  	%p622, %p620, %p621;
	mov.pred 	%p659, %p504;
	@%p622 bra 	$L__BB8_210;
	bra.uni 	$L__BB8_214;
$L__BB8_210:
	add.s32 	%r19, %r18, 1;
	mul.wide.u32 	%rd398, %r18, 16;
	add.s64 	%rd399, %rd22, %rd398;
	ld.local.u8 	%rs1167, [%rd399+16];
	add.s64 	%rd400, %rd23, %rd398;
	ld.local.u8 	%rs1166, [%rd400+16];
	mov.u32 	%r18, %r19;
	bra.uni 	$L__BB8_118;
$L__BB8_211:
	and.b16  	%rs1085, %rs1167, 255;
	setp.ne.s16 	%p505, %rs1085, 0;
	and.b16  	%rs1086, %rs1166, 255;
	setp.eq.s16 	%p506, %rs1086, 0;
	and.pred  	%p507, %p505, %p506;
	mov.pred 	%p504, -1;
	mov.pred 	%p659, %p504;
	@%p507 bra 	$L__BB8_214;
	cvt.s16.s8 	%rs1087, %rs1166;
	and.b16  	%rs1088, %rs1166, 255;
	setp.ne.s16 	%p509, %rs1088, 0;
	cvt.s16.s8 	%rs1089, %rs1167;
	and.b16  	%rs1090, %rs1167, 255;
	setp.eq.s16 	%p510, %rs1090, 0;
	and.pred  	%p511, %p510, %p509;
	setp.lt.s16 	%p512, %rs1089, %rs1087;
	or.pred  	%p513, %p511, %p512;
	mov.pred 	%p508, 0;
	mov.pred 	%p659, %p508;
	@%p513 bra 	$L__BB8_214;
	and.b16  	%rs1091, %rs1166, 255;
	and.b16  	%rs1092, %rs1167, 255;
	setp.eq.s16 	%p515, %rs1092, %rs1091;
	mov.pred 	%p659, %p504;
	@%p515 bra 	$L__BB8_120;
$L__BB8_214:
	not.pred 	%p655, %p659;
	@%p655 bra 	$L__BB8_216;
$L__BB8_215:
	mov.u16 	%rs1168, %rs277;
	mov.u16 	%rs1169, %rs278;
	mov.u16 	%rs1170, %rs279;
	mov.u16 	%rs1171, %rs280;
	mov.u16 	%rs1172, %rs281;
	mov.u16 	%rs1173, %rs282;
	mov.u16 	%rs1174, %rs283;
	mov.u16 	%rs1175, %rs284;
	mov.u16 	%rs1176, %rs285;
	mov.u16 	%rs1177, %rs286;
	mov.u16 	%rs1178, %rs287;
	mov.u16 	%rs1179, %rs288;
	mov.u16 	%rs1180, %rs289;
	mov.u16 	%rs1181, %rs290;
	mov.u16 	%rs1182, %rs291;
	mov.u16 	%rs1183, %rs292;
	mov.u16 	%rs1184, %rs293;
	mov.u16 	%rs1185, %rs294;
	mov.u16 	%rs1186, %rs295;
	mov.u16 	%rs1187, %rs296;
	mov.u16 	%rs1188, %rs297;
	mov.u16 	%rs1189, %rs298;
	mov.u16 	%rs1190, %rs299;
	mov.u16 	%rs1191, %rs300;
	mov.u16 	%rs1192, %rs301;
	mov.u16 	%rs1193, %rs302;
	mov.u16 	%rs1194, %rs303;
	mov.u16 	%rs1195, %rs304;
	mov.u16 	%rs1196, %rs305;
	mov.u16 	%rs1197, %rs306;
	mov.u16 	%rs1198, %rs307;
	mov.u16 	%rs1199, %rs308;
	mov.u16 	%rs1200, %rs309;
	mov.u16 	%rs1201, %rs310;
	mov.u16 	%rs1202, %rs311;
	mov.u16 	%rs1203, %rs312;
	mov.u16 	%rs1204, %rs313;
	mov.u16 	%rs1205, %rs314;
	mov.u16 	%rs1206, %rs315;
	mov.u16 	%rs1207, %rs316;
	mov.u16 	%rs1208, %rs317;
	mov.u16 	%rs1209, %rs318;
	mov.u16 	%rs1210, %rs319;
	mov.u16 	%rs1211, %rs320;
	mov.u16 	%rs1212, %rs321;
	mov.u16 	%rs1213, %rs322;
	mov.u16 	%rs1214, %rs323;
	mov.u16 	%rs1215, %rs324;
	mov.u32 	%r1413, %r1411;
$L__BB8_216:
	ld.param.s8 	%rs1114, [_ZN3cub18CUB_300001_SM_10006detail10merge_sort26DeviceMergeSortMergeKernelINS2_10policy_hubIN6thrust24THRUST_300001_SM_1000_NS6detail15normal_iteratorINS6_10device_ptrI9KeyStringEEEEE9Policy600ESC_NS8_INS9_IlEEEESC_SG_mN4cuda3std3__44lessISA_EESA_lEEvbT2_T3_T4_PT6_PT7_T5_PSO_SO_NS1_7vsmem_tE_param_0];
	mov.u32 	%r21, %tid.x;
	mov.u32 	%r1090, %ctaid.x;
	mul.wide.u32 	%rd24, %r1090, 256;
	setp.eq.s16 	%p656, %rs1114, 0;
	bar.sync 	0;
	@%p656 bra 	$L__BB8_218;
	ld.param.u64 	%rd428, [_ZN3cub18CUB_300001_SM_10006detail10merge_sort26DeviceMergeSortMergeKernelINS2_10policy_hubIN6thrust24THRUST_300001_SM_1000_NS6detail15normal_iteratorINS6_10device_ptrI9KeyStringEEEEE9Policy600ESC_NS8_INS9_IlEEEESC_SG_mN4cuda3std3__44lessISA_EESA_lEEvbT2_T3_T4_PT6_PT7_T5_PSO_SO_NS1_7vsmem_tE_param_4];
	// begin inline asm
	mov.u32 %r1091, %laneid;
	// end inline asm
	and.b32  	%r1092, %r21, 992;
	add.s32 	%r1093, %r1091, %r1092;
	mov.u32 	%r1094, _ZZN3cub18CUB_300001_SM_10006detail10merge_sort26DeviceMergeSortMergeKernelINS2_10policy_hubIN6thrust24THRUST_300001_SM_1000_NS6detail15normal_iteratorINS6_10device_ptrI9KeyStringEEEEE9Policy600ESC_NS8_INS9_IlEEEESC_SG_mN4cuda3std3__44lessISA_EESA_lEEvbT2_T3_T4_PT6_PT7_T5_PSO_SO_NS1_7vsmem_tEE19static_temp_storage;
	mad.lo.s32 	%r1095, %r1093, 48, %r1094;
	cvt.u32.u16 	%r1096, %rs1183;
	cvt.u32.u16 	%r1097, %rs1182;
	prmt.b32 	%r1098, %r1097, %r1096, 0x3340U;
	cvt.u32.u16 	%r1099, %rs1181;
	cvt.u32.u16 	%r1100, %rs1180;
	prmt.b32 	%r1101, %r1100, %r1099, 0x3340U;
	prmt.b32 	%r1102, %r1101, %r1098, 0x5410U;
	cvt.u32.u16 	%r1103, %rs1179;
	cvt.u32.u16 	%r1104, %rs1178;
	prmt.b32 	%r1105, %r1104, %r1103, 0x3340U;
	cvt.u32.u16 	%r1106, %rs1177;
	cvt.u32.u16 	%r1107, %rs1176;
	prmt.b32 	%r1108, %r1107, %r1106, 0x3340U;
	prmt.b32 	%r1109, %r1108, %r1105, 0x5410U;
	cvt.u32.u16 	%r1110, %rs1175;
	cvt.u32.u16 	%r1111, %rs1174;
	prmt.b32 	%r1112, %r1111, %r1110, 0x3340U;
	cvt.u32.u16 	%r1113, %rs1173;
	cvt.u32.u16 	%r1114, %rs1172;
	prmt.b32 	%r1115, %r1114, %r1113, 0x3340U;
	prmt.b32 	%r1116, %r1115, %r1112, 0x5410U;
	cvt.u32.u16 	%r1117, %rs1171;
	cvt.u32.u16 	%r1118, %rs1170;
	prmt.b32 	%r1119, %r1118, %r1117, 0x3340U;
	cvt.u32.u16 	%r1120, %rs1169;
	cvt.u32.u16 	%r1121, %rs1168;
	prmt.b32 	%r1122, %r1121, %r1120, 0x3340U;
	prmt.b32 	%r1123, %r1122, %r1119, 0x5410U;
	st.shared.v4.b32 	[%r1095], {%r1123, %r1116, %r1109, %r1102};
	cvt.u32.u16 	%r1124, %rs1199;
	cvt.u32.u16 	%r1125, %rs1198;
	prmt.b32 	%r1126, %r1125, %r1124, 0x3340U;
	cvt.u32.u16 	%r1127, %rs1197;
	cvt.u32.u16 	%r1128, %rs1196;
	prmt.b32 	%r1129, %r1128, %r1127, 0x3340U;
	prmt.b32 	%r1130, %r1129, %r1126, 0x5410U;
	cvt.u32.u16 	%r1131, %rs1195;
	cvt.u32.u16 	%r1132, %rs1194;
	prmt.b32 	%r1133, %r1132, %r1131, 0x3340U;
	cvt.u32.u16 	%r1134, %rs1193;
	cvt.u32.u16 	%r1135, %rs1192;
	prmt.b32 	%r1136, %r1135, %r1134, 0x3340U;
	prmt.b32 	%r1137, %r1136, %r1133, 0x5410U;
	cvt.u32.u16 	%r1138, %rs1191;
	cvt.u32.u16 	%r1139, %rs1190;
	prmt.b32 	%r1140, %r1139, %r1138, 0x3340U;
	cvt.u32.u16 	%r1141, %rs1189;
	cvt.u32.u16 	%r1142, %rs1188;
	prmt.b32 	%r1143, %r1142, %r1141, 0x3340U;
	prmt.b32 	%r1144, %r1143, %r1140, 0x5410U;
	cvt.u32.u16 	%r1145, %rs1187;
	cvt.u32.u16 	%r1146, %rs1186;
	prmt.b32 	%r1147, %r1146, %r1145, 0x3340U;
	cvt.u32.u16 	%r1148, %rs1185;
	cvt.u32.u16 	%r1149, %rs1184;
	prmt.b32 	%r1150, %r1149, %r1148, 0x3340U;
	prmt.b32 	%r1151, %r1150, %r1147, 0x5410U;
	st.shared.v4.b32 	[%r1095+16], {%r1151, %r1144, %r1137, %r1130};
	cvt.u32.u16 	%r1152, %rs1215;
	cvt.u32.u16 	%r1153, %rs1214;
	prmt.b32 	%r1154, %r1153, %r1152, 0x3340U;
	cvt.u32.u16 	%r1155, %rs1213;
	cvt.u32.u16 	%r1156, %rs1212;
	prmt.b32 	%r1157, %r1156, %r1155, 0x3340U;
	prmt.b32 	%r1158, %r1157, %r1154, 0x5410U;
	cvt.u32.u16 	%r1159, %rs1211;
	cvt.u32.u16 	%r1160, %rs1210;
	prmt.b32 	%r1161, %r1160, %r1159, 0x3340U;
	cvt.u32.u16 	%r1162, %rs1209;
	cvt.u32.u16 	%r1163, %rs1208;
	prmt.b32 	%r1164, %r1163, %r1162, 0x3340U;
	prmt.b32 	%r1165, %r1164, %r1161, 0x5410U;
	cvt.u32.u16 	%r1166, %rs1207;
	cvt.u32.u16 	%r1167, %rs1206;
	prmt.b32 	%r1168, %r1167, %r1166, 0x3340U;
	cvt.u32.u16 	%r1169, %rs1205;
	cvt.u32.u16 	%r1170, %rs1204;
	prmt.b32 	%r1171, %r1170, %r1169, 0x3340U;
	prmt.b32 	%r1172, %r1171, %r1168, 0x5410U;
	cvt.u32.u16 	%r1173, %rs1203;
	cvt.u32.u16 	%r1174, %rs1202;
	prmt.b32 	%r1175, %r1174, %r1173, 0x3340U;
	cvt.u32.u16 	%r1176, %rs1201;
	cvt.u32.u16 	%r1177, %rs1200;
	prmt.b32 	%r1178, %r1177, %r1176, 0x3340U;
	prmt.b32 	%r1179, %r1178, %r1175, 0x5410U;
	st.shared.v4.b32 	[%r1095+32], {%r1179, %r1172, %r1165, %r1158};
	bar.warp.sync 	-1;
	ld.shared.v4.b32 	{%r1180, %r1181, %r1182, %r1183}, [%r1095];
	bfe.u32 	%r1184, %r1183, 24, 8;
	bfe.u32 	%r1185, %r1183, 16, 8;
	bfe.u32 	%r1186, %r1183, 8, 8;
	bfe.u32 	%r1187, %r1183, 0, 8;
	bfe.u32 	%r1188, %r1182, 24, 8;
	bfe.u32 	%r1189, %r1182, 16, 8;
	bfe.u32 	%r1190, %r1182, 8, 8;
	bfe.u32 	%r1191, %r1182, 0, 8;
	bfe.u32 	%r1192, %r1181, 24, 8;
	bfe.u32 	%r1193, %r1181, 16, 8;
	bfe.u32 	%r1194, %r1181, 8, 8;
	bfe.u32 	%r1195, %r1181, 0, 8;
	bfe.u32 	%r1196, %r1180, 24, 8;
	bfe.u32 	%r1197, %r1180, 16, 8;
	bfe.u32 	%r1198, %r1180, 8, 8;
	bfe.u32 	%r1199, %r1180, 0, 8;
	ld.shared.v4.b32 	{%r1200, %r1201, %r1202, %r1203}, [%r1095+16];
	bfe.u32 	%r1204, %r1203, 24, 8;
	bfe.u32 	%r1205, %r1203, 16, 8;
	bfe.u32 	%r1206, %r1203, 8, 8;
	bfe.u32 	%r1207, %r1203, 0, 8;
	bfe.u32 	%r1208, %r1202, 24, 8;
	bfe.u32 	%r1209, %r1202, 16, 8;
	bfe.u32 	%r1210, %r1202, 8, 8;
	bfe.u32 	%r1211, %r1202, 0, 8;
	bfe.u32 	%r1212, %r1201, 24, 8;
	bfe.u32 	%r1213, %r1201, 16, 8;
	bfe.u32 	%r1214, %r1201, 8, 8;
	bfe.u32 	%r1215, %r1201, 0, 8;
	bfe.u32 	%r1216, %r1200, 24, 8;
	bfe.u32 	%r1217, %r1200, 16, 8;
	bfe.u32 	%r1218, %r1200, 8, 8;
	bfe.u32 	%r1219, %r1200, 0, 8;
	ld.shared.v4.b32 	{%r1220, %r1221, %r1222, %r1223}, [%r1095+32];
	bfe.u32 	%r1224, %r1223, 24, 8;
	bfe.u32 	%r1225, %r1223, 16, 8;
	bfe.u32 	%r1226, %r1223, 8, 8;
	bfe.u32 	%r1227, %r1223, 0, 8;
	bfe.u32 	%r1228, %r1222, 24, 8;
	bfe.u32 	%r1229, %r1222, 16, 8;
	bfe.u32 	%r1230, %r1222, 8, 8;
	bfe.u32 	%r1231, %r1222, 0, 8;
	bfe.u32 	%r1232, %r1221, 24, 8;
	bfe.u32 	%r1233, %r1221, 16, 8;
	bfe.u32 	%r1234, %r1221, 8, 8;
	bfe.u32 	%r1235, %r1221, 0, 8;
	bfe.u32 	%r1236, %r1220, 24, 8;
	bfe.u32 	%r1237, %r1220, 16, 8;
	bfe.u32 	%r1238, %r1220, 8, 8;
	bfe.u32 	%r1239, %r1220, 0, 8;
	cvt.u64.u32 	%rd401, %r21;
	add.s64 	%rd402, %rd24, %rd401;
	cvta.to.global.u64 	%rd403, %rd428;
	mad.lo.s64 	%rd404, %rd402, 48, %rd403;
	st.global.u8 	[%rd404], %r1199;
	st.global.u8 	[%rd404+1], %r1198;
	st.global.u8 	[%rd404+2], %r1197;
	st.global.u8 	[%rd404+3], %r1196;
	st.global.u8 	[%rd404+4], %r1195;
	st.global.u8 	[%rd404+5], %r1194;
	st.global.u8 	[%rd404+6], %r1193;
	st.global.u8 	[%rd404+7], %r1192;
	st.global.u8 	[%rd404+8], %r1191;
	st.global.u8 	[%rd404+9], %r1190;
	st.global.u8 	[%rd404+10], %r1189;
	st.global.u8 	[%rd404+11], %r1188;
	st.global.u8 	[%rd404+12], %r1187;
	st.global.u8 	[%rd404+13], %r1186;
	st.global.u8 	[%rd404+14], %r1185;
	st.global.u8 	[%rd404+15], %r1184;
	st.global.u8 	[%rd404+16], %r1219;
	st.global.u8 	[%rd404+17], %r1218;
	st.global.u8 	[%rd404+18], %r1217;
	st.global.u8 	[%rd404+19], %r1216;
	st.global.u8 	[%rd404+20], %r1215;
	st.global.u8 	[%rd404+21], %r1214;
	st.global.u8 	[%rd404+22], %r1213;
	st.global.u8 	[%rd404+23], %r1212;
	st.global.u8 	[%rd404+24], %r1211;
	st.global.u8 	[%rd404+25], %r1210;
	st.global.u8 	[%rd404+26], %r1209;
	st.global.u8 	[%rd404+27], %r1208;
	st.global.u8 	[%rd404+28], %r1207;
	st.global.u8 	[%rd404+29], %r1206;
	st.global.u8 	[%rd404+30], %r1205;
	st.global.u8 	[%rd404+31], %r1204;
	st.global.u8 	[%rd404+32], %r1239;
	st.global.u8 	[%rd404+33], %r1238;
	st.global.u8 	[%rd404+34], %r1237;
	st.global.u8 	[%rd404+35], %r1236;
	st.global.u8 	[%rd404+36], %r1235;
	st.global.u8 	[%rd404+37], %r1234;
	st.global.u8 	[%rd404+38], %r1233;
	st.global.u8 	[%rd404+39], %r1232;
	st.global.u8 	[%rd404+40], %r1231;
	st.global.u8 	[%rd404+41], %r1230;
	st.global.u8 	[%rd404+42], %r1229;
	st.global.u8 	[%rd404+43], %r1228;
	st.global.u8 	[%rd404+44], %r1227;
	st.global.u8 	[%rd404+45], %r1226;
	st.global.u8 	[%rd404+46], %r1225;
	st.global.u8 	[%rd404+47], %r1224;
	bra.uni 	$L__BB8_219;
$L__BB8_218:
	// begin inline asm
	mov.u32 %r1240, %laneid;
	// end inline asm
	and.b32  	%r1241, %r21, 992;
	add.s32 	%r1242, %r1240, %r1241;
	mov.u32 	%r1243, _ZZN3cub18CUB_300001_SM_10006detail10merge_sort26DeviceMergeSortMergeKernelINS2_10policy_hubIN6thrust24THRUST_300001_SM_1000_NS6detail15normal_iteratorINS6_10device_ptrI9KeyStringEEEEE9Policy600ESC_NS8_INS9_IlEEEESC_SG_mN4cuda3std3__44lessISA_EESA_lEEvbT2_T3_T4_PT6_PT7_T5_PSO_SO_NS1_7vsmem_tEE19static_temp_storage;
	mad.lo.s32 	%r1244, %r1242, 48, %r1243;
	cvt.u32.u16 	%r1245, %rs1183;
	cvt.u32.u16 	%r1246, %rs1182;
	prmt.b32 	%r1247, %r1246, %r1245, 0x3340U;
	cvt.u32.u16 	%r1248, %rs1181;
	cvt.u32.u16 	%r1249, %rs1180;
	prmt.b32 	%r1250, %r1249, %r1248, 0x3340U;
	prmt.b32 	%r1251, %r1250, %r1247, 0x5410U;
	cvt.u32.u16 	%r1252, %rs1179;
	cvt.u32.u16 	%r1253, %rs1178;
	prmt.b32 	%r1254, %r1253, %r1252, 0x3340U;
	cvt.u32.u16 	%r1255, %rs1177;
	cvt.u32.u16 	%r1256, %rs1176;
	prmt.b32 	%r1257, %r1256, %r1255, 0x3340U;
	prmt.b32 	%r1258, %r1257, %r1254, 0x5410U;
	cvt.u32.u16 	%r1259, %rs1175;
	cvt.u32.u16 	%r1260, %rs1174;
	prmt.b32 	%r1261, %r1260, %r1259, 0x3340U;
	cvt.u32.u16 	%r1262, %rs1173;
	cvt.u32.u16 	%r1263, %rs1172;
	prmt.b32 	%r1264, %r1263, %r1262, 0x3340U;
	prmt.b32 	%r1265, %r1264, %r1261, 0x5410U;
	cvt.u32.u16 	%r1266, %rs1171;
	cvt.u32.u16 	%r1267, %rs1170;
	prmt.b32 	%r1268, %r1267, %r1266, 0x3340U;
	cvt.u32.u16 	%r1269, %rs1169;
	cvt.u32.u16 	%r1270, %rs1168;
	prmt.b32 	%r1271, %r1270, %r1269, 0x3340U;
	prmt.b32 	%r1272, %r1271, %r1268, 0x5410U;
	st.shared.v4.b32 	[%r1244], {%r1272, %r1265, %r1258, %r1251};
	cvt.u32.u16 	%r1273, %rs1199;
	cvt.u32.u16 	%r1274, %rs1198;
	prmt.b32 	%r1275, %r1274, %r1273, 0x3340U;
	cvt.u32.u16 	%r1276, %rs1197;
	cvt.u32.u16 	%r1277, %rs1196;
	prmt.b32 	%r1278, %r1277, %r1276, 0x3340U;
	prmt.b32 	%r1279, %r1278, %r1275, 0x5410U;
	cvt.u32.u16 	%r1280, %rs1195;
	cvt.u32.u16 	%r1281, %rs1194;
	prmt.b32 	%r1282, %r1281, %r1280, 0x3340U;
	cvt.u32.u16 	%r1283, %rs1193;
	cvt.u32.u16 	%r1284, %rs1192;
	prmt.b32 	%r1285, %r1284, %r1283, 0x3340U;
	prmt.b32 	%r1286, %r1285, %r1282, 0x5410U;
	cvt.u32.u16 	%r1287, %rs1191;
	cvt.u32.u16 	%r1288, %rs1190;
	prmt.b32 	%r1289, %r1288, %r1287, 0x3340U;
	cvt.u32.u16 	%r1290, %rs1189;
	cvt.u32.u16 	%r1291, %rs1188;
	prmt.b32 	%r1292, %r1291, %r1290, 0x3340U;
	prmt.b32 	%r1293, %r1292, %r1289, 0x5410U;
	cvt.u32.u16 	%r1294, %rs1187;
	cvt.u32.u16 	%r1295, %rs1186;
	prmt.b32 	%r1296, %r1295, %r1294, 0x3340U;
	cvt.u32.u16 	%r1297, %rs1185;
	cvt.u32.u16 	%r1298, %rs1184;
	prmt.b32 	%r1299, %r1298, %r1297, 0x3340U;
	prmt.b32 	%r1300, %r1299, %r1296, 0x5410U;
	st.shared.v4.b32 	[%r1244+16], {%r1300, %r1293, %r1286, %r1279};
	cvt.u32.u16 	%r1301, %rs1215;
	cvt.u32.u16 	%r1302, %rs1214;
	prmt.b32 	%r1303, %r1302, %r1301, 0x3340U;
	cvt.u32.u16 	%r1304, %rs1213;
	cvt.u32.u16 	%r1305, %rs1212;
	prmt.b32 	%r1306, %r1305, %r1304, 0x3340U;
	prmt.b32 	%r1307, %r1306, %r1303, 0x5410U;
	cvt.u32.u16 	%r1308, %rs1211;
	cvt.u32.u16 	%r1309, %rs1210;
	prmt.b32 	%r1310, %r1309, %r1308, 0x3340U;
	cvt.u32.u16 	%r1311, %rs1209;
	cvt.u32.u16 	%r1312, %rs1208;
	prmt.b32 	%r1313, %r1312, %r1311, 0x3340U;
	prmt.b32 	%r1314, %r1313, %r1310, 0x5410U;
	cvt.u32.u16 	%r1315, %rs1207;
	cvt.u32.u16 	%r1316, %rs1206;
	prmt.b32 	%r1317, %r1316, %r1315, 0x3340U;
	cvt.u32.u16 	%r1318, %rs1205;
	cvt.u32.u16 	%r1319, %rs1204;
	prmt.b32 	%r1320, %r1319, %r1318, 0x3340U;
	prmt.b32 	%r1321, %r1320, %r1317, 0x5410U;
	cvt.u32.u16 	%r1322, %rs1203;
	cvt.u32.u16 	%r1323, %rs1202;
	prmt.b32 	%r1324, %r1323, %r1322, 0x3340U;
	cvt.u32.u16 	%r1325, %rs1201;
	cvt.u32.u16 	%r1326, %rs1200;
	prmt.b32 	%r1327, %r1326, %r1325, 0x3340U;
	prmt.b32 	%r1328, %r1327, %r1324, 0x5410U;
	st.shared.v4.b32 	[%r1244+32], {%r1328, %r1321, %r1314, %r1307};
	bar.warp.sync 	-1;
	ld.shared.v4.b32 	{%r1329, %r1330, %r1331, %r1332}, [%r1244];
	bfe.u32 	%r1333, %r1332, 24, 8;
	bfe.u32 	%r1334, %r1332, 16, 8;
	bfe.u32 	%r1335, %r1332, 8, 8;
	bfe.u32 	%r1336, %r1332, 0, 8;
	bfe.u32 	%r1337, %r1331, 24, 8;
	bfe.u32 	%r1338, %r1331, 16, 8;
	bfe.u32 	%r1339, %r1331, 8, 8;
	bfe.u32 	%r1340, %r1331, 0, 8;
	bfe.u32 	%r1341, %r1330, 24, 8;
	bfe.u32 	%r1342, %r1330, 16, 8;
	bfe.u32 	%r1343, %r1330, 8, 8;
	bfe.u32 	%r1344, %r1330, 0, 8;
	bfe.u32 	%r1345, %r1329, 24, 8;
	bfe.u32 	%r1346, %r1329, 16, 8;
	bfe.u32 	%r1347, %r1329, 8, 8;
	bfe.u32 	%r1348, %r1329, 0, 8;
	ld.shared.v4.b32 	{%r1349, %r1350, %r1351, %r1352}, [%r1244+16];
	bfe.u32 	%r1353, %r1352, 24, 8;
	bfe.u32 	%r1354, %r1352, 16, 8;
	bfe.u32 	%r1355, %r1352, 8, 8;
	bfe.u32 	%r1356, %r1352, 0, 8;
	bfe.u32 	%r1357, %r1351, 24, 8;
	bfe.u32 	%r1358, %r1351, 16, 8;
	bfe.u32 	%r1359, %r1351, 8, 8;
	bfe.u32 	%r1360, %r1351, 0, 8;
	bfe.u32 	%r1361, %r1350, 24, 8;
	bfe.u32 	%r1362, %r1350, 16, 8;
	bfe.u32 	%r1363, %r1350, 8, 8;
	bfe.u32 	%r1364, %r1350, 0, 8;
	bfe.u32 	%r1365, %r1349, 24, 8;
	bfe.u32 	%r1366, %r1349, 16, 8;
	bfe.u32 	%r1367, %r1349, 8, 8;
	bfe.u32 	%r1368, %r1349, 0, 8;
	ld.shared.v4.b32 	{%r1369, %r1370, %r1371, %r1372}, [%r1244+32];
	bfe.u32 	%r1373, %r1372, 24, 8;
	bfe.u32 	%r1374, %r1372, 16, 8;
	bfe.u32 	%r1375, %r1372, 8, 8;
	bfe.u32 	%r1376, %r1372, 0, 8;
	bfe.u32 	%r1377, %r1371, 24, 8;
	bfe.u32 	%r1378, %r1371, 16, 8;
	bfe.u32 	%r1379, %r1371, 8, 8;
	bfe.u32 	%r1380, %r1371, 0, 8;
	bfe.u32 	%r1381, %r1370, 24, 8;
	bfe.u32 	%r1382, %r1370, 16, 8;
	bfe.u32 	%r1383, %r1370, 8, 8;
	bfe.u32 	%r1384, %r1370, 0, 8;
	bfe.u32 	%r1385, %r1369, 24, 8;
	bfe.u32 	%r1386, %r1369, 16, 8;
	bfe.u32 	%r1387, %r1369, 8, 8;
	bfe.u32 	%r1388, %r1369, 0, 8;
	and.b32  	%r1389, %r21, 31;
	cvt.u64.u32 	%rd405, %r1241;
	add.s64 	%rd406, %rd24, %rd405;
	cvt.u64.u32 	%rd407, %r1389;
	add.s64 	%rd408, %rd406, %rd407;
	mad.lo.s64 	%rd409, %rd408, 48, %rd2;
	st.global.u8 	[%rd409], %r1348;
	st.global.u8 	[%rd409+1], %r1347;
	st.global.u8 	[%rd409+2], %r1346;
	st.global.u8 	[%rd409+3], %r1345;
	st.global.u8 	[%rd409+4], %r1344;
	st.global.u8 	[%rd409+5], %r1343;
	st.global.u8 	[%rd409+6], %r1342;
	st.global.u8 	[%rd409+7], %r1341;
	st.global.u8 	[%rd409+8], %r1340;
	st.global.u8 	[%rd409+9], %r1339;
	st.global.u8 	[%rd409+10], %r1338;
	st.global.u8 	[%rd409+11], %r1337;
	st.global.u8 	[%rd409+12], %r1336;
	st.global.u8 	[%rd409+13], %r1335;
	st.global.u8 	[%rd409+14], %r1334;
	st.global.u8 	[%rd409+15], %r1333;
	st.global.u8 	[%rd409+16], %r1368;
	st.global.u8 	[%rd409+17], %r1367;
	st.global.u8 	[%rd409+18], %r1366;
	st.global.u8 	[%rd409+19], %r1365;
	st.global.u8 	[%rd409+20], %r1364;
	st.global.u8 	[%rd409+21], %r1363;
	st.global.u8 	[%rd409+22], %r1362;
	st.global.u8 	[%rd409+23], %r1361;
	st.global.u8 	[%rd409+24], %r1360;
	st.global.u8 	[%rd409+25], %r1359;
	st.global.u8 	[%rd409+26], %r1358;
	st.global.u8 	[%rd409+27], %r1357;
	st.global.u8 	[%rd409+28], %r1356;
	st.global.u8 	[%rd409+29], %r1355;
	st.global.u8 	[%rd409+30], %r1354;
	st.global.u8 	[%rd409+31], %r1353;
	st.global.u8 	[%rd409+32], %r1388;
	st.global.u8 	[%rd409+33], %r1387;
	st.global.u8 	[%rd409+34], %r1386;
	st.global.u8 	[%rd409+35], %r1385;
	st.global.u8 	[%rd409+36], %r1384;
	st.global.u8 	[%rd409+37], %r1383;
	st.global.u8 	[%rd409+38], %r1382;
	st.global.u8 	[%rd409+39], %r1381;
	st.global.u8 	[%rd409+40], %r1380;
	st.global.u8 	[%rd409+41], %r1379;
	st.global.u8 	[%rd409+42], %r1378;
	st.global.u8 	[%rd409+43], %r1377;
	st.global.u8 	[%rd409+44], %r1376;
	st.global.u8 	[%rd409+45], %r1375;
	st.global.u8 	[%rd409+46], %r1374;
	st.global.u8 	[%rd409+47], %r1373;
$L__BB8_219:
	ld.param.s8 	%rs1115, [_ZN3cub18CUB_300001_SM_10006detail10merge_sort26DeviceMergeSortMergeKernelINS2_10policy_hubIN6thrust24THRUST_300001_SM_1000_NS6detail15normal_iteratorINS6_10device_ptrI9KeyStringEEEEE9Policy600ESC_NS8_INS9_IlEEEESC_SG_mN4cuda3std3__44lessISA_EESA_lEEvbT2_T3_T4_PT6_PT7_T5_PSO_SO_NS1_7vsmem_tE_param_0];
	setp.eq.s16 	%p657, %rs1115, 0;
	bar.sync 	0;
	mov.u32 	%r1390, _ZZN3cub18CUB_300001_SM_10006detail10merge_sort26DeviceMergeSortMergeKernelINS2_10policy_hubIN6thrust24THRUST_300001_SM_1000_NS6detail15normal_iteratorINS6_10device_ptrI9KeyStringEEEEE9Policy600ESC_NS8_INS9_IlEEEESC_SG_mN4cuda3std3__44lessISA_EESA_lEEvbT2_T3_T4_PT6_PT7_T5_PSO_SO_NS1_7vsmem_tEE19static_temp_storage;
	mad.lo.s32 	%r1391, %r21, 48, %r1390;
	mad.lo.s32 	%r1392, %r21, -40, %r1391;
	st.shared.u64 	[%r1392], %rd441;
	bar.sync 	0;
	shl.b32 	%r1393, %r1413, 3;
	add.s32 	%r1394, %r1390, %r1393;
	ld.shared.u64 	%rd25, [%r1394];
	bar.sync 	0;
	@%p657 bra 	$L__BB8_221;
	ld.param.u64 	%rd432, [_ZN3cub18CUB_300001_SM_10006detail10merge_sort26DeviceMergeSortMergeKernelINS2_10policy_hubIN6thrust24THRUST_300001_SM_1000_NS6detail15normal_iteratorINS6_10device_ptrI9KeyStringEEEEE9Policy600ESC_NS8_INS9_IlEEEESC_SG_mN4cuda3std3__44lessISA_EESA_lEEvbT2_T3_T4_PT6_PT7_T5_PSO_SO_NS1_7vsmem_tE_param_5];
	// begin inline asm
	mov.u32 %r1395, %laneid;
	// end inline asm
	and.b32  	%r1396, %r21, 992;
	add.s32 	%r1397, %r1395, %r1396;
	shl.b32 	%r1398, %r1397, 3;
	add.s32 	%r1400, %r1390, %r1398;
	st.shared.u64 	[%r1400], %rd25;
	bar.warp.sync 	-1;
	ld.shared.u64 	%rd410, [%r1400];
	cvt.u64.u32 	%rd411, %r21;
	add.s64 	%rd412, %rd24, %rd411;
	cvta.to.global.u64 	%rd413, %rd432;
	shl.b64 	%rd414, %rd412, 3;
	add.s64 	%rd415, %rd413, %rd414;
	st.global.u64 	[%rd415], %rd410;
	bra.uni 	$L__BB8_457;
$L__BB8_221:
	// begin inline asm
	mov.u32 %r1401, %laneid;
	// end inline asm
	and.b32  	%r1402, %r21, 992;
	add.s32 	%r1403, %r1401, %r1402;
	shl.b32 	%r1404, %r1403, 3;
	add.s32 	%r1406, %r1390, %r1404;
	st.shared.u64 	[%r1406], %rd25;
	bar.warp.sync 	-1;
	ld.shared.u64 	%rd416, [%r1406];
	and.b32  	%r1407, %r21, 31;
	cvt.u64.u32 	%rd417, %r1402;
	add.s64 	%rd418, %rd24, %rd417;
	cvt.u64.u32 	%rd419, %r1407;
	add.s64 	%rd420, %rd418, %rd419;
	shl.b64 	%rd421, %rd420, 3;
	add.s64 	%rd422, %rd3, %rd421;
	st.global.u64 	[%rd422], %rd416;
	bra.uni 	$L__BB8_457;
$L__BB8_222:
	ld.param.u64 	%rd433, [_ZN3cub18CUB_300001_SM_10006detail10merge_sort26DeviceMergeSortMergeKernelINS2_10policy_hubIN6thrust24THRUST_300001_SM_1000_NS6detail15normal_iteratorINS6_10device_ptrI9KeyStringEEEEE9Policy600ESC_NS8_INS9_IlEEEESC_SG_mN4cuda3std3__44lessISA_EESA_lEEvbT2_T3_T4_PT6_PT7_T5_PSO_SO_NS1_7vsmem_tE_param_8];
	ld.param.s8 	%rs1108, [_ZN3cub18CUB_300001_SM_10006detail10merge_sort26DeviceMergeSortMergeKernelINS2_10policy_hubIN6thrust24THRUST_300001_SM_1000_NS6detail15normal_iteratorINS6_10device_ptrI9KeyStringEEEEE9Policy600ESC_NS8_INS9_IlEEEESC_SG_mN4cuda3std3__44lessISA_EESA_lEEvbT2_T3_T4_PT6_PT7_T5_PSO_SO_NS1_7vsmem_tE_param_0];
	sub.s64 	%rd57, %rd50, %rd5;
	min.u64 	%rd58, %rd57, 256;
	cvt.u32.u64 	%r22, %rd58;
	shl.b64 	%rd59, %rd4, 3;
	add.s64 	%rd60, %rd1, %rd59;
	ld.global.u64 	%rd26, [%rd60];
	ld.global.u64 	%rd61, [%rd60+8];
	neg.s64 	%rd62, %rd433;
	and.b64  	%rd63, %rd62, %rd4;
	shl.b64 	%rd27, %rd63, 8;
	shl.b64 	%rd64, %rd433, 7;
	and.b64  	%rd65, %rd64, -256;
	sub.s64 	%rd66, %rd4, %rd63;
	shl.b64 	%rd67, %rd66, 8;
	sub.s64 	%rd68, %rd26, %rd27;
	sub.s64 	%rd69, %rd61, %rd27;
	sub.s64 	%rd70, %rd50, %rd27;
	max.u64 	%rd71, %rd70, %rd65;
	sub.s64 	%rd72, %rd71, %rd65;
	sub.s64 	%rd73, %rd67, %rd68;
	min.u64 	%rd28, %rd73, %rd72;
	setp.eq.s64 	%p6, %rd66, -1;
	selp.b64 	%rd74, 255, 256, %p6;
	add.s64 	%rd75, %rd74, %rd67;
	sub.s64 	%rd76, %rd75, %rd69;
	or.b64  	%rd77, %rd62, %rd4;
	setp.eq.s64 	%p7, %rd77, -1;
	min.u64 	%rd78, %rd65, %rd70;
	selp.b64 	%rd79, %rd78, %rd69, %p7;
	selp.b64 	%rd80, %rd65, %rd76, %p7;
	min.u64 	%rd81, %rd80, %rd72;
	cvt.u32.u64 	%r50, %rd68;
	cvt.u32.u64 	%r51, %rd79;
	sub.s32 	%r23, %r51, %r50;
	cvt.u32.u64 	%r52, %rd81;
	cvt.u32.u64 	%r53, %rd28;
	sub.s32 	%r24, %r52, %r53;
	// begin inline asm
	griddepcontrol.wait;
	// end inline asm
	setp.eq.s16 	%p8, %rs1108, 0;
	@%p8 bra 	$L__BB8_227;
	add.s32 	%r54, %r24, %r23;
	setp.ge.s32 	%p9, %r1, %r54;
	@%p9 bra 	$L__BB8_231;
	setp.ge.s32 	%p10, %r1, %r23;
	@%p10 bra 	$L__BB8_226;
	cvt.u64.u32 	%rd89, %r1;
	add.s64 	%rd90, %rd26, %rd89;
	mad.lo.s64 	%rd91, %rd90, 48, %rd2;
	ld.global.u8 	%rs1263, [%rd91];
	ld.global.u8 	%rs1262, [%rd91+1];
	ld.global.u8 	%rs1261, [%rd91+2];
	ld.global.u8 	%rs1260, [%rd91+3];
	ld.global.u8 	%rs1259, [%rd91+4];
	ld.global.u8 	%rs1258, [%rd91+5];
	ld.global.u8 	%rs1257, [%rd91+6];
	ld.global.u8 	%rs1256, [%rd91+7];
	ld.global.u8 	%rs1255, [%rd91+8];
	ld.global.u8 	%rs1254, [%rd91+9];
	ld.global.u8 	%rs1253, [%rd91+10];
	ld.global.u8 	%rs1252, [%rd91+11];
	ld.global.u8 	%rs1251, [%rd91+12];
	ld.global.u8 	%rs1250, [%rd91+13];
	ld.global.u8 	%rs1249, [%rd91+14];
	ld.global.u8 	%rs1248, [%rd91+15];
	ld.global.u8 	%rs1247, [%rd91+16];
	ld.global.u8 	%rs1246, [%rd91+17];
	ld.global.u8 	%rs1245, [%rd91+18];
	ld.global.u8 	%rs1244, [%rd91+19];
	ld.global.u8 	%rs1243, [%rd91+20];
	ld.global.u8 	%rs1242, [%rd91+21];
	ld.global.u8 	%rs1241, [%rd91+22];
	ld.global.u8 	%rs1240, [%rd91+23];
	ld.global.u8 	%rs1239, [%rd91+24];
	ld.global.u8 	%rs1238, [%rd91+25];
	ld.global.u8 	%rs1237, [%rd91+26];
	ld.global.u8 	%rs1236, [%rd91+27];
	ld.global.u8 	%rs1235, [%rd91+28];
	ld.global.u8 	%rs1234, [%rd91+29];
	ld.global.u8 	%rs1233, [%rd91+30];
	ld.global.u8 	%rs1232, [%rd91+31];
	ld.global.u8 	%rs1231, [%rd91+32];
	ld.global.u8 	%rs1230, [%rd91+33];
	ld.global.u8 	%rs1229, [%rd91+34];
	ld.global.u8 	%rs1228, [%rd91+35];
	ld.global.u8 	%rs1227, [%rd91+36];
	ld.global.u8 	%rs1226, [%rd91+37];
	ld.global.u8 	%rs1225, [%rd91+38];
	ld.global.u8 	%rs1224, [%rd91+39];
	ld.global.u8 	%rs1223, [%rd91+40];
	ld.global.u8 	%rs1222, [%rd91+41];
	ld.global.u8 	%rs1221, [%rd91+42];
	ld.global.u8 	%rs1220, [%rd91+43];
	ld.global.u8 	%rs1219, [%rd91+44];
	ld.global.u8 	%rs1218, [%rd91+45];
	ld.global.u8 	%rs1217, [%rd91+46];
	ld.global.u8 	%rs1216, [%rd91+47];
	bra.uni 	$L__BB8_231;
$L__BB8_226:
	ld.param.u64 	%rd434, [_ZN3cub18CUB_300001_SM_10006detail10merge_sort26DeviceMergeSortMergeKernelINS2_10policy_hubIN6thrust24THRUST_300001_SM_1000_NS6detail15normal_iteratorINS6_10device_ptrI9KeyStringEEEEE9Policy600ESC_NS8_INS9_IlEEEESC_SG_mN4cuda3std3__44lessISA_EESA_lEEvbT2_T3_T4_PT6_PT7_T5_PSO_SO_NS1_7vsmem_tE_param_8];
	sub.s32 	%r56, %r1, %r23;
	cvt.s64.s32 	%rd82, %r56;
	shl.b64 	%rd83, %rd434, 7;
	and.b64  	%rd84, %rd83, 1152921504606846720;
	add.s64 	%rd85, %rd27, %rd84;
	add.s64 	%rd86, %rd85, %rd28;
	add.s64 	%rd87, %rd86, %rd82;
	mad.lo.s64 	%rd88, %rd87, 48, %rd2;
	ld.global.u8 	%rs1263, [%rd88];
	ld.global.u8 	%rs1262, [%rd88+1];
	ld.global.u8 	%rs1261, [%rd88+2];
	ld.global.u8 	%rs1260, [%rd88+3];
	ld.global.u8 	%rs1259, [%rd88+4];
	ld.global.u8 	%rs1258, [%rd88+5];
	ld.global.u8 	%rs1257, [%rd88+6];
	ld.global.u8 	%rs1256, [%rd88+7];
	ld.global.u8 	%rs1255, [%rd88+8];
	ld.global.u8 	%rs1254, [%rd88+9];
	ld.global.u8 	%rs1253, [%rd88+10];
	ld.global.u8 	%rs1252, [%rd88+11];
	ld.global.u8 	%rs1251, [%rd88+12];
	ld.global.u8 	%rs1250, [%rd88+13];
	ld.global.u8 	%rs1249, [%rd88+14];
	ld.global.u8 	%rs1248, [%rd88+15];
	ld.global.u8 	%rs1247, [%rd88+16];
	ld.global.u8 	%rs1246, [%rd88+17];
	ld.global.u8 	%rs1245, [%rd88+18];
	ld.global.u8 	%rs1244, [%rd88+19];
	ld.global.u8 	%rs1243, [%rd88+20];
	ld.global.u8 	%rs1242, [%rd88+21];
	ld.global.u8 	%rs1241, [%rd88+22];
	ld.global.u8 	%rs1240, [%rd88+23];
	ld.global.u8 	%rs1239, [%rd88+24];
	ld.global.u8 	%rs1238, [%rd88+25];
	ld.global.u8 	%rs1237, [%rd88+26];
	ld.global.u8 	%rs1236, [%rd88+27];
	ld.global.u8 	%rs1235, [%rd88+28];
	ld.global.u8 	%rs1234, [%rd88+29];
	ld.global.u8 	%rs1233, [%rd88+30];
	ld.global.u8 	%rs1232, [%rd88+31];
	ld.global.u8 	%rs1231, [%rd88+32];
	ld.global.u8 	%rs1230, [%rd88+33];
	ld.global.u8 	%rs1229, [%rd88+34];
	ld.global.u8 	%rs1228, [%rd88+35];
	ld.global.u8 	%rs1227, [%rd88+36];
	ld.global.u8 	%rs1226, [%rd88+37];
	ld.global.u8 	%rs1225, [%rd88+38];
	ld.global.u8 	%rs1224, [%rd88+39];
	ld.global.u8 	%rs1223, [%rd88+40];
	ld.global.u8 	%rs1222, [%rd88+41];
	ld.global.u8 	%rs1221, [%rd88+42];
	ld.global.u8 	%rs1220, [%rd88+43];
	ld.global.u8 	%rs1219, [%rd88+44];
	ld.global.u8 	%rs1218, [%rd88+45];
	ld.global.u8 	%rs1217, [%rd88+46];
	ld.global.u8 	%rs1216, [%rd88+47];
	bra.uni 	$L__BB8_231;
$L__BB8_227:
	add.s32 	%r58, %r24, %r23;
	setp.ge.s32 	%p11, %r1, %r58;
	@%p11 bra 	$L__BB8_231;
	setp.ge.s32 	%p12, %r1, %r23;
	@%p12 bra 	$L__BB8_230;
	ld.param.u64 	%rd424, [_ZN3cub18CUB_300001_SM_10006detail10merge_sort26DeviceMergeSortMergeKernelINS2_10policy_hubIN6thrust24THRUST_300001_SM_1000_NS6detail15normal_iteratorINS6_10device_ptrI9KeyStringEEEEE9Policy600ESC_NS8_INS9_IlEEEESC_SG_mN4cuda3std3__44lessISA_EESA_lEEvbT2_T3_T4_PT6_PT7_T5_PSO_SO_NS1_7vsmem_tE_param_4];
	cvt.u64.u32 	%rd100, %r1;
	add.s64 	%rd101, %rd26, %rd100;
	cvta.to.global.u64 	%rd102, %rd424;
	mad.lo.s64 	%rd103, %rd101, 48, %rd102;
	ld.global.u8 	%rs1263, [%rd103];
	ld.global.u8 	%rs1262, [%rd103+1];
	ld.global.u8 	%rs1261, [%rd103+2];
	ld.global.u8 	%rs1260, [%rd103+3];
	ld.global.u8 	%rs1259, [%rd103+4];
	ld.global.u8 	%rs1258, [%rd103+5];
	ld.global.u8 	%rs1257, [%rd103+6];
	ld.global.u8 	%rs1256, [%rd103+7];
	ld.global.u8 	%rs1255, [%rd103+8];
	ld.global.u8 	%rs1254, [%rd103+9];
	ld.global.u8 	%rs1253, [%rd103+10];
	ld.global.u8 	%rs1252, [%rd103+11];
	ld.global.u8 	%rs1251, [%rd103+12];
	ld.global.u8 	%rs1250, [%rd103+13];
	ld.global.u8 	%rs1249, [%rd103+14];
	ld.global.u8 	%rs1248, [%rd103+15];
	ld.global.u8 	%rs1247, [%rd103+16];
	ld.global.u8 	%rs1246, [%rd103+17];
	ld.global.u8 	%rs1245, [%rd103+18];
	ld.global.u8 	%rs1244, [%rd103+19];
	ld.global.u8 	%rs1243, [%rd103+20];
	ld.global.u8 	%rs1242, [%rd103+21];
	ld.global.u8 	%rs1241, [%rd103+22];
	ld.global.u8 	%rs1240, [%rd103+23];
	ld.global.u8 	%rs1239, [%rd103+24];
	ld.global.u8 	%rs1238, [%rd103+25];
	ld.global.u8 	%rs1237, [%rd103+26];
	ld.global.u8 	%rs1236, [%rd103+27];
	ld.global.u8 	%rs1235, [%rd103+28];
	ld.global.u8 	%rs1234, [%rd103+29];
	ld.global.u8 	%rs1233, [%rd103+30];
	ld.global.u8 	%rs1232, [%rd103+31];
	ld.global.u8 	%rs1231, [%rd103+32];
	ld.global.u8 	%rs1230, [%rd103+33];
	ld.global.u8 	%rs1229, [%rd103+34];
	ld.global.u8 	%rs1228, [%rd103+35];
	ld.global.u8 	%rs1227, [%rd103+36];
	ld.global.u8 	%rs1226, [%rd103+37];
	ld.global.u8 	%rs1225, [%rd103+38];
	ld.global.u8 	%rs1224, [%rd103+39];
	ld.global.u8 	%rs1223, [%rd103+40];
	ld.global.u8 	%rs1222, [%rd103+41];
	ld.global.u8 	%rs1221, [%rd103+42];
	ld.global.u8 	%rs1220, [%rd103+43];
	ld.global.u8 	%rs1219, [%rd103+44];
	ld.global.u8 	%rs1218, [%rd103+45];
	ld.global.u8 	%rs1217, [%rd103+46];
	ld.global.u8 	%rs1216, [%rd103+47];
	bra.uni 	$L__BB8_231;
$L__BB8_230:
	ld.param.u64 	%rd435, [_ZN3cub18CUB_300001_SM_10006detail10merge_sort26DeviceMergeSortMergeKernelINS2_10policy_hubIN6thrust24THRUST_300001_SM_1000_NS6detail15normal_iteratorINS6_10device_ptrI9KeyStringEEEEE9Policy600ESC_NS8_INS9_IlEEEESC_SG_mN4cuda3std3__44lessISA_EESA_lEEvbT2_T3_T4_PT6_PT7_T5_PSO_SO_NS1_7vsmem_tE_param_8];
	ld.param.u64 	%rd423, [_ZN3cub18CUB_300001_SM_10006detail10merge_sort26DeviceMergeSortMergeKernelINS2_10policy_hubIN6thrust24THRUST_300001_SM_1000_NS6detail15normal_iteratorINS6_10device_ptrI9KeyStringEEEEE9Policy600ESC_NS8_INS9_IlEEEESC_SG_mN4cuda3std3__44lessISA_EESA_lEEvbT2_T3_T4_PT6_PT7_T5_PSO_SO_NS1_7vsmem_tE_param_4];
	sub.s32 	%r60, %r1, %r23;
	cvt.s64.s32 	%rd92, %r60;
	shl.b64 	%rd93, %rd435, 7;
	and.b64  	%rd94, %rd93, 1152921504606846720;
	add.s64 	%rd95, %rd27, %rd94;
	add.s64 	%rd96, %rd95, %rd28;
	add.s64 	%rd97, %rd96, %rd92;
	cvta.to.global.u64 	%rd98, %rd423;
	mad.lo.s64 	%rd99, %rd97, 48, %rd98;
	ld.global.u8 	%rs1263, [%rd99];
	ld.global.u8 	%rs1262, [%rd99+1];
	ld.global.u8 	%rs1261, [%rd99+2];
	ld.global.u8 	%rs1260, [%rd99+3];
	ld.global.u8 	%rs1259, [%rd99+4];
	ld.global.u8 	%rs1258, [%rd99+5];
	ld.global.u8 	%rs1257, [%rd99+6];
	ld.global.u8 	%rs1256, [%rd99+7];
	ld.global.u8 	%rs1255, [%rd99+8];
	ld.global.u8 	%rs1254, [%rd99+9];
	ld.global.u8 	%rs1253, [%rd99+10];
	ld.global.u8 	%rs1252, [%rd99+11];
	ld.global.u8 	%rs1251, [%rd99+12];
	ld.global.u8 	%rs1250, [%rd99+13];
	ld.global.u8 	%rs1249, [%rd99+14];
	ld.global.u8 	%rs1248, [%rd99+15];
	ld.global.u8 	%rs1247, [%rd99+16];
	ld.global.u8 	%rs1246, [%rd99+17];
	ld.global.u8 	%rs1245, [%rd99+18];
	ld.global.u8 	%rs1244, [%rd99+19];
	ld.global.u8 	%rs1243, [%rd99+20];
	ld.global.u8 	%rs1242, [%rd99+21];
	ld.global.u8 	%rs1241, [%rd99+22];
	ld.global.u8 	%rs1240, [%rd99+23];
	ld.global.u8 	%rs1239, [%rd99+24];
	ld.global.u8 	%rs1238, [%rd99+25];
	ld.global.u8 	%rs1237, [%rd99+26];
	ld.global.u8 	%rs1236, [%rd99+27];
	ld.global.u8 	%rs1235, [%rd99+28];
	ld.global.u8 	%rs1234, [%rd99+29];
	ld.global.u8 	%rs1233, [%rd99+30];
	ld.global.u8 	%rs1232, [%rd99+31];
	ld.global.u8 	%rs1231, [%rd99+32];
	ld.global.u8 	%rs1230, [%rd99+33];
	ld.global.u8 	%rs1229, [%rd99+34];
	ld.global.u8 	%rs1228, [%rd99+35];
	ld.global.u8 	%rs1227, [%rd99+36];
	ld.global.u8 	%rs1226, [%rd99+37];
	ld.global.u8 	%rs1225, [%rd99+38];
	ld.global.u8 	%rs1224, [%rd99+39];
	ld.global.u8 	%rs1223, [%rd99+40];
	ld.global.u8 	%rs1222, [%rd99+41];
	ld.global.u8 	%rs1221, [%rd99+42];
	ld.global.u8 	%rs1220, [%rd99+43];
	ld.global.u8 	%rs1219, [%rd99+44];
	ld.global.u8 	%rs1218, [%rd99+45];
	ld.global.u8 	%rs1217, [%rd99+46];
	ld.global.u8 	%rs1216, [%rd99+47];
$L__BB8_231:
	ld.param.u64 	%rd436, [_ZN3cub18CUB_300001_SM_10006detail10merge_sort26DeviceMergeSortMergeKernelINS2_10policy_hubIN6thrust24THRUST_300001_SM_1000_NS6detail15normal_iteratorINS6_10device_ptrI9KeyStringEEEEE9Policy600ESC_NS8_INS9_IlEEEESC_SG_mN4cuda3std3__44lessISA_EESA_lEEvbT2_T3_T4_PT6_PT7_T5_PSO_SO_NS1_7vsmem_tE_param_8];
	ld.param.s8 	%rs1109, [_ZN3cub18CUB_300001_SM_10006detail10merge_sort26DeviceMergeSortMergeKernelINS2_10policy_hubIN6thrust24THRUST_300001_SM_1000_NS6detail15normal_iteratorINS6_10device_ptrI9KeyStringEEEEE9Policy600ESC_NS8_INS9_IlEEEESC_SG_mN4cuda3std3__44lessISA_EESA_lEEvbT2_T3_T4_PT6_PT7_T5_PSO_SO_NS1_7vsmem_tE_param_0];
	shl.b64 	%rd104, %rd436, 7;
	and.b64  	%rd29, %rd104, -256;
	setp.eq.s16 	%p13, %rs1109, 0;
	mov.u32 	%r62, _ZZN3cub18CUB_300001_SM_10006detail10merge_sort26DeviceMergeSortMergeKernelINS2_10policy_hubIN6thrust24THRUST_300001_SM_1000_NS6detail15normal_iteratorINS6_10device_ptrI9KeyStringEEEEE9Policy600ESC_NS8_INS9_IlEEEESC_SG_mN4cuda3std3__44lessISA_EESA_lEEvbT2_T3_T4_PT6_PT7_T5_PSO_SO_NS1_7vsmem_tEE19static_temp_storage;
	mad.lo.s32 	%r63, %r1, 48, %r62;
	cvt.u32.u16 	%r64, %rs1248;
	cvt.u32.u16 	%r65, %rs1249;
	prmt.b32 	%r66, %r65, %r64, 0x3340U;
	cvt.u32.u16 	%r67, %rs1250;
	cvt.u32.u16 	%r68, %rs1251;
	prmt.b32 	%r69, %r68, %r67, 0x3340U;
	prmt.b32 	%r70, %r69, %r66, 0x5410U;
	cvt.u32.u16 	%r71, %rs1252;
	cvt.u32.u16 	%r72, %rs1253;
	prmt.b32 	%r73, %r72, %r71, 0x3340U;
	cvt.u32.u16 	%r74, %rs1254;
	cvt.u32.u16 	%r75, %rs1255;
	prmt.b32 	%r76, %r75, %r74, 0x3340U;
	prmt.b32 	%r77, %r76, %r73, 0x5410U;
	cvt.u32.u16 	%r78, %rs1256;
	cvt.u32.u16 	%r79, %rs1257;
	prmt.b32 	%r80, %r79, %r78, 0x3340U;
	cvt.u32.u16 	%r81, %rs1258;
	cvt.u32.u16 	%r82, %rs1259;
	prmt.b32 	%r83, %r82, %r81, 0x3340U;
	prmt.b32 	%r84, %r83, %r80, 0x5410U;
	cvt.u32.u16 	%r85, %rs1260;
	cvt.u32.u16 	%r86, %rs1261;
	prmt.b32 	%r87, %r86, %r85, 0x3340U;
	cvt.u32.u16 	%r88, %rs1262;
	cvt.u32.u16 	%r89, %rs1263;
	prmt.b32 	%r90, %r89, %r88, 0x3340U;
	prmt.b32 	%r91, %r90, %r87, 0x5410U;
	st.shared.v4.b32 	[%r63], {%r91, %r84, %r77, %r70};
	cvt.u32.u16 	%r92, %rs1232;
	cvt.u32.u16 	%r93, %rs1233;
	prmt.b32 	%r94, %r93, %r92, 0x3340U;
	cvt.u32.u16 	%r95, %rs1234;
	cvt.u32.u16 	%r96, %rs1235;
	prmt.b32 	%r97, %r96, %r95, 0x3340U;
	prmt.b32 	%r98, %r97, %r94, 0x5410U;
	cvt.u32.u16 	%r99, %rs1236;
	cvt.u32.u16 	%r100, %rs1237;
	prmt.b32 	%r101, %r100, %r99, 0x3340U;
	cvt.u32.u16 	%r102, %rs1238;
	cvt.u32.u16 	%r103, %rs1239;
	prmt.b32 	%r104, %r103, %r102, 0x3340U;
	prmt.b32 	%r105, %r104, %r101, 0x5410U;
	cvt.u32.u16 	%r106, %rs1240;
	cvt.u32.u16 	%r107, %rs1241;
	prmt.b32 	%r108, %r107, %r106, 0x3340U;
	cvt.u32.u16 	%r109, %rs1242;
	cvt.u32.u16 	%r110, %rs1243;
	prmt.b32 	%r111, %r110, %r109, 0x3340U;
	prmt.b32 	%r112, %r111, %r108, 0x5410U;
	cvt.u32.u16 	%r113, %rs1244;
	cvt.u32.u16 	%r114, %rs1245;
	prmt.b32 	%r115, %r114, %r113, 0x3340U;
	cvt.u32.u16 	%r116, %rs1246;
	cvt.u32.u16 	%r117, %rs1247;
	prmt.b32 	%r118, %r117, %r116, 0x3340U;
	prmt.b32 	%r119, %r118, %r115, 0x5410U;
	st.shared.v4.b32 	[%r63+16], {%r119, %r112, %r105, %r98};
	cvt.u32.u16 	%r120, %rs1216;
	cvt.u32.u16 	%r121, %rs1217;
	prmt.b32 	%r122, %r121, %r120, 0x3340U;
	cvt.u32.u16 	%r123, %rs1218;
	cvt.u32.u16 	%r124, %rs1219;
	prmt.b32 	%r125, %r124, %r123, 0x3340U;
	prmt.b32 	%r126, %r125, %r122, 0x5410U;
	cvt.u32.u16 	%r127, %rs1220;
	cvt.u32.u16 	%r128, %rs1221;
	prmt.b32 	%r129, %r128, %r127, 0x3340U;
	cvt.u32.u16 	%r130, %rs1222;
	cvt.u32.u16 	%r131, %rs1223;
	prmt.b32 	%r132, %r131, %r130, 0x3340U;
	prmt.b32 	%r133, %r132, %r129, 0x5410U;
	cvt.u32.u16 	%r134, %rs1224;
	cvt.u32.u16 	%r135, %rs1225;
	prmt.b32 	%r136, %r135, %r134, 0x3340U;
	cvt.u32.u16 	%r137, %rs1226;
	cvt.u32.u16 	%r138, %rs1227;
	prmt.b32 	%r139, %r138, %r137, 0x3340U;
	prmt.b32 	%r140, %r139, %r136, 0x5410U;
	cvt.u32.u16 	%r141, %rs1228;
	cvt.u32.u16 	%r142, %rs1229;
	prmt.b32 	%r143, %r142, %r141, 0x3340U;
	cvt.u32.u16 	%r144, %rs1230;
	cvt.u32.u16 	%r145, %rs1231;
	prmt.b32 	%r146, %r145, %r144, 0x3340U;
	prmt.b32 	%r147, %r146, %r143, 0x5410U;
	st.shared.v4.b32 	[%r63+32], {%r147, %r140, %r133, %r126};
	@%p13 bra 	$L__BB8_236;
	add.s64 	%rd106, %rd27, %rd29;
	add.s64 	%rd30, %rd106, %rd28;
	add.s32 	%r148, %r24, %r23;
	setp.ge.s32 	%p14, %r1, %r148;
	@%p14 bra 	$L__BB8_238;
	setp.ge.s32 	%p15, %r1, %r23;
	@%p15 bra 	$L__BB8_235;
	cvt.u64.u32 	%rd111, %r1;
	add.s64 	%rd112, %rd26, %rd111;
	shl.b64 	%rd113, %rd112, 3;
	add.s64 	%rd114, %rd3, %rd113;
	ld.global.u64 	%rd442, [%rd114];
	bra.uni 	$L__BB8_238;
$L__BB8_235:
	sub.s32 	%r149, %r1, %r23;
	cvt.s64.s32 	%rd107, %r149;
	add.s64 	%rd108, %rd30, %rd107;
	shl.b64 	%rd109, %rd108, 3;
	add.s64 	%rd110, %rd3, %rd109;
	ld.global.u64 	%rd442, [%rd110];
	bra.uni 	$L__BB8_238;
$L__BB8_236:
	add.s64 	%rd116, %rd27, %rd29;
	add.s64 	%rd33, %rd116, %rd28;
	add.s32 	%r150, %r24, %r23;
	setp.ge.s32 	%p16, %r1, %r150;
	@%p16 bra 	$L__BB8_238;
	ld.param.u64 	%rd429, [_ZN3cub18CUB_300001_SM_10006detail10merge_sort26DeviceMergeSortMergeKernelINS2_10policy_hubIN6thrust24THRUST_300001_SM_1000_NS6detail15normal_iteratorINS6_10device_ptrI9KeyStringEEEEE9Policy600ESC_NS8_INS9_IlEEEESC_SG_mN4cuda3std3__44lessISA_EESA_lEEvbT2_T3_T4_PT6_PT7_T5_PSO_SO_NS1_7vsmem_tE_param_5];
	setp.lt.s32 	%p17, %r1, %r23;
	sub.s32 	%r151, %r1, %r23;
	cvt.s64.s32 	%rd117, %r151;
	cvt.u64.u32 	%rd118, %r1;
	selp.b64 	%rd119, %rd26, %rd33, %p17;
	selp.b64 	%rd120, %rd118, %rd117, %p17;
	add.s64 	%rd121, %rd120, %rd119;
	cvta.to.global.u64 	%rd122, %rd429;
	shl.b64 	%rd123, %rd121, 3;
	add.s64 	%rd124, %rd122, %rd123;
	ld.global.u64 	%rd442, [%rd124];
$L__BB8_238:
	bar.sync 	0;
	// begin inline asm
	griddepcontrol.launch_dependents;
	// end inline asm
	add.s32 	%r26, %r24, %r23;
	min.s32 	%r27, %r1, %r26;
	setp.lt.s32 	%p18, %r27, %r24;
	sub.s32 	%r152, %r27, %r24;
	selp.b32 	%r1417, 0, %r152, %p18;
	min.s32 	%r1414, %r27, %r23;
	setp.ge.s32 	%p19, %r1417, %r1414;
	@%p19 bra 	$L__BB8_338;
	add.u64 	%rd36, %SPL, 96;
	add.u64 	%rd37, %SPL, 144;
$L__BB8_240:
	sub.s32 	%r154, %r1414, %r1417;
	shr.u32 	%r155, %r154, 31;
	add.s32 	%r156, %r154, %r155;
	shr.s32 	%r157, %r156, 1;
	add.s32 	%r32, %r157, %r1417;
	mov.u32 	%r158, _ZZN3cub18CUB_300001_SM_10006detail10merge_sort26DeviceMergeSortMergeKernelINS2_10policy_hubIN6thrust24THRUST_300001_SM_1000_NS6detail15normal_iteratorINS6_10device_ptrI9KeyStringEEEEE9Policy600ESC_NS8_INS9_IlEEEESC_SG_mN4cuda3std3__44lessISA_EESA_lEEvbT2_T3_T4_PT6_PT7_T5_PSO_SO_NS1_7vsmem_tEE19static_temp_storage;
	mad.lo.s32 	%r159, %r32, 48, %r158;
	ld.shared.v4.b32 	{%r160, %r161, %r162, %r163}, [%r159];
	bfe.u32 	%r164, %r163, 24, 8;
	bfe.u32 	%r165, %r163, 16, 8;
	bfe.u32 	%r166, %r163, 8, 8;
	bfe.u32 	%r167, %r163, 0, 8;
	bfe.u32 	%r168, %r162, 24, 8;
	bfe.u32 	%r169, %r162, 16, 8;
	bfe.u32 	%r170, %r162, 8, 8;
	bfe.u32 	%r171, %r162, 0, 8;
	bfe.u32 	%r172, %r161, 24, 8;
	bfe.u32 	%r173, %r161, 16, 8;
	bfe.u32 	%r174, %r161, 8, 8;
	bfe.u32 	%r175, %r161, 0, 8;
	bfe.u32 	%r176, %r160, 24, 8;
	bfe.u32 	%r177, %r160, 16, 8;
	bfe.u32 	%r178, %r160, 8, 8;
	bfe.u32 	%r179, %r160, 0, 8;
	cvt.u16.u32 	%rs1264, %r179;
	ld.shared.v4.b32 	{%r180, %r181, %r182, %r183}, [%r159+16];
	bfe.u32 	%r184, %r183, 24, 8;
	bfe.u32 	%r185, %r183, 16, 8;
	bfe.u32 	%r186, %r183, 8, 8;
	bfe.u32 	%r187, %r183, 0, 8;
	bfe.u32 	%r188, %r182, 24, 8;
	bfe.u32 	%r189, %r182, 16, 8;
	bfe.u32 	%r190, %r182, 8, 8;
	bfe.u32 	%r191, %r182, 0, 8;
	bfe.u32 	%r192, %r181, 24, 8;
	bfe.u32 	%r193, %r181, 16, 8;
	bfe.u32 	%r194, %r181, 8, 8;
	bfe.u32 	%r195, %r181, 0, 8;
	bfe.u32 	%r196, %r180, 24, 8;
	bfe.u32 	%r197, %r180, 16, 8;
	bfe.u32 	%r198, %r180, 8, 8;
	bfe.u32 	%r199, %r180, 0, 8;
	ld.shared.v4.b32 	{%r200, %r201, %r202, %r203}, [%r159+32];
	bfe.u32 	%r204, %r203, 24, 8;
	bfe.u32 	%r205, %r203, 16, 8;
	bfe.u32 	%r206, %r203, 8, 8;
	bfe.u32 	%r207, %r203, 0, 8;
	bfe.u32 	%r208, %r202, 24, 8;
	bfe.u32 	%r209, %r202, 16, 8;
	bfe.u32 	%r210, %r202, 8, 8;
	bfe.u32 	%r211, %r202, 0, 8;
	bfe.u32 	%r212, %r201, 24, 8;
	bfe.u32 	%r213, %r201, 16, 8;
	bfe.u32 	%r214, %r201, 8, 8;
	bfe.u32 	%r215, %r201, 0, 8;
	bfe.u32 	%r216, %r200, 24, 8;
	bfe.u32 	%r217, %r200, 16, 8;
	bfe.u32 	%r218, %r200, 8, 8;
	bfe.u32 	%r219, %r200, 0, 8;
	not.b32 	%r220, %r32;
	add.s32 	%r221, %r27, %r23;
	add.s32 	%r222, %r221, %r220;
	mad.lo.s32 	%r223, %r222, 48, %r158;
	ld.shared.v4.b32 	{%r224, %r225, %r226, %r227}, [%r223];
	bfe.u32 	%r228, %r227, 24, 8;
	bfe.u32 	%r229, %r227, 16, 8;
	bfe.u32 	%r230, %r227, 8, 8;
	bfe.u32 	%r231, %r227, 0, 8;
	bfe.u32 	%r232, %r226, 24, 8;
	bfe.u32 	%r233, %r226, 16, 8;
	bfe.u32 	%r234, %r226, 8, 8;
	bfe.u32 	%r235, %r226, 0, 8;
	bfe.u32 	%r236, %r225, 24, 8;
	bfe.u32 	%r237, %r225, 16, 8;
	bfe.u32 	%r238, %r225, 8, 8;
	bfe.u32 	%r239, %r225, 0, 8;
	bfe.u32 	%r240, %r224, 24, 8;
	bfe.u32 	%r241, %r224, 16, 8;
	bfe.u32 	%r242, %r224, 8, 8;
	bfe.u32 	%r243, %r224, 0, 8;
	cvt.u16.u32 	%rs1265, %r243;
	ld.shared.v4.b32 	{%r244, %r245, %r246, %r247}, [%r223+16];
	bfe.u32 	%r248, %r247, 24, 8;
	bfe.u32 	%r249, %r247, 16, 8;
	bfe.u32 	%r250, %r247, 8, 8;
	bfe.u32 	%r251, %r247, 0, 8;
	bfe.u32 	%r252, %r246, 24, 8;
	bfe.u32 	%r253, %r246, 16, 8;
	bfe.u32 	%r254, %r246, 8, 8;
	bfe.u32 	%r255, %r246, 0, 8;
	bfe.u32 	%r256, %r245, 24, 8;
	bfe.u32 	%r257, %r245, 16, 8;
	bfe.u32 	%r258, %r245, 8, 8;
	bfe.u32 	%r259, %r245, 0, 8;
	bfe.u32 	%r260, %r244, 24, 8;
	bfe.u32 	%r261, %r244, 16, 8;
	bfe.u32 	%r262, %r244, 8, 8;
	bfe.u32 	%r263, %r244, 0, 8;
	ld.shared.v4.b32 	{%r264, %r265, %r266, %r267}, [%r223+32];
	bfe.u32 	%r268, %r267, 24, 8;
	bfe.u32 	%r269, %r267, 16, 8;
	bfe.u32 	%r270, %r267, 8, 8;
	bfe.u32 	%r271, %r267, 0, 8;
	bfe.u32 	%r272, %r266, 24, 8;
	bfe.u32 	%r273, %r266, 16, 8;
	bfe.u32 	%r274, %r266, 8, 8;
	bfe.u32 	%r275, %r266, 0, 8;
	bfe.u32 	%r276, %r265, 24, 8;
	bfe.u32 	%r277, %r265, 16, 8;
	bfe.u32 	%r278, %r265, 8, 8;
	bfe.u32 	%r279, %r265, 0, 8;
	bfe.u32 	%r280, %r264, 24, 8;
	bfe.u32 	%r281, %r264, 16, 8;
	bfe.u32 	%r282, %r264, 8, 8;
	bfe.u32 	%r283, %r264, 0, 8;
	st.local.u8 	[%rd36], %rs1265;
	st.local.u8 	[%rd36+1], %r242;
	st.local.u8 	[%rd36+2], %r241;
	st.local.u8 	[%rd36+3], %r240;
	st.local.u8 	[%rd36+4], %r239;
	st.local.u8 	[%rd36+5], %r238;
	st.local.u8 	[%rd36+6], %r237;
	st.local.u8 	[%rd36+7], %r236;
	st.local.u8 	[%rd36+8], %r235;
	st.local.u8 	[%rd36+9], %r234;
	st.local.u8 	[%rd36+10], %r233;
	st.local.u8 	[%rd36+11], %r232;
	st.local.u8 	[%rd36+12], %r231;
	st.local.u8 	[%rd36+13], %r230;
	st.local.u8 	[%rd36+14], %r229;
	st.local.u8 	[%rd36+15], %r228;
	st.local.u8 	[%rd36+16], %r263;
	st.local.u8 	[%rd36+17], %r262;
	st.local.u8 	[%rd36+18], %r261;
	st.local.u8 	[%rd36+19], %r260;
	st.local.u8 	[%rd36+20], %r259;
	st.local.u8 	[%rd36+21], %r258;
	st.local.u8 	[%rd36+22], %r257;
	st.local.u8 	[%rd36+23], %r256;
	st.local.u8 	[%rd36+24], %r255;
	st.local.u8 	[%rd36+25], %r254;
	st.local.u8 	[%rd36+26], %r253;
	st.local.u8 	[%rd36+27], %r252;
	st.local.u8 	[%rd36+28], %r251;
	st.local.u8 	[%rd36+29], %r250;
	st.local.u8 	[%rd36+30], %r249;
	st.local.u8 	[%rd36+31], %r248;
	st.local.u8 	[%rd36+32], %r283;
	st.local.u8 	[%rd36+33], %r282;
	st.local.u8 	[%rd36+34], %r281;
	st.local.u8 	[%rd36+35], %r280;
	st.local.u8 	[%rd36+36], %r279;
	st.local.u8 	[%rd36+37], %r278;
	st.local.u8 	[%rd36+38], %r277;
	st.local.u8 	[%rd36+39], %r276;
	st.local.u8 	[%rd36+40], %r275;
	st.local.u8 	[%rd36+41], %r274;
	st.local.u8 	[%rd36+42], %r273;
	st.local.u8 	[%rd36+43], %r272;
	st.local.u8 	[%rd36+44], %r271;
	st.local.u8 	[%rd36+45], %r270;
	st.local.u8 	[%rd36+46], %r269;
	st.local.u8 	[%rd36+47], %r268;
	st.local.u8 	[%rd37], %rs1264;
	st.local.u8 	[%rd37+1], %r178;
	st.local.u8 	[%rd37+2], %r177;
	st.local.u8 	[%rd37+3], %r176;
	st.local.u8 	[%rd37+4], %r175;
	st.local.u8 	[%rd37+5], %r174;
	st.local.u8 	[%rd37+6], %r173;
	st.local.u8 	[%rd37+7], %r172;
	st.local.u8 	[%rd37+8], %r171;
	st.local.u8 	[%rd37+9], %r170;
	st.local.u8 	[%rd37+10], %r169;
	st.local.u8 	[%rd37+11], %r168;
	st.local.u8 	[%rd37+12], %r167;
	st.local.u8 	[%rd37+13], %r166;
	st.local.u8 	[%rd37+14], %r165;
	st.local.u8 	[%rd37+15], %r164;
	st.local.u8 	[%rd37+16], %r199;
	st.local.u8 	[%rd37+17], %r198;
	st.local.u8 	[%rd37+18], %r197;
	st.local.u8 	[%rd37+19], %r196;
	st.local.u8 	[%rd37+20], %r195;
	st.local.u8 	[%rd37+21], %r194;
	st.local.u8 	[%rd37+22], %r193;
	st.local.u8 	[%rd37+23], %r192;
	st.local.u8 	[%rd37+24], %r191;
	st.local.u8 	[%rd37+25], %r190;
	st.local.u8 	[%rd37+26], %r189;
	st.local.u8 	[%rd37+27], %r188;
	st.local.u8 	[%rd37+28], %r187;
	st.local.u8 	[%rd37+29], %r186;
	st.local.u8 	[%rd37+30], %r185;
	st.local.u8 	[%rd37+31], %r184;
	st.local.u8 	[%rd37+32], %r219;
	st.local.u8 	[%rd37+33], %r218;
	st.local.u8 	[%rd37+34], %r217;
	st.local.u8 	[%rd37+35], %r216;
	st.local.u8 	[%rd37+36], %r215;
	st.local.u8 	[%rd37+37], %r214;
	st.local.u8 	[%rd37+38], %r213;
	st.local.u8 	[%rd37+39], %r212;
	st.local.u8 	[%rd37+40], %r211;
	st.local.u8 	[%rd37+41], %r210;
	st.local.u8 	[%rd37+42], %r209;
	st.local.u8 	[%rd37+43], %r208;
	st.local.u8 	[%rd37+44], %r207;
	st.local.u8 	[%rd37+45], %r206;
	st.local.u8 	[%rd37+46], %r205;
	st.local.u8 	[%rd37+47], %r204;
	mov.b32 	%r33, 0;
$L__BB8_241:
	mul.wide.u32 	%rd127, %r33, 16;
	add.s64 	%rd38, %rd36, %rd127;
	add.s64 	%rd39, %rd37, %rd127;
	or.b16  	%rs1008, %rs1265, %rs1264;
	and.b16  	%rs1009, %rs1008, 255;
	setp.ne.s16 	%p20, %rs1009, 0;
	@%p20 bra 	$L__BB8_334;
$L__BB8_242:
	setp.lt.u32 	%p171, %r33, 2;
	mov.pred 	%p660, -1;
	@%p171 bra 	$L__BB8_333;
	bra.uni 	$L__BB8_337;
$L__BB8_243:
	ld.local.s8 	%rs699, [%rd38+1];
	setp.ne.s16 	%p33, %rs699, 0;
	@%p33 bra 	$L__BB8_246;
	ld.local.u8 	%rs1032, [%rd39+1];
	setp.eq.s16 	%p168, %rs1032, 0;
	@%p168 bra 	$L__BB8_242;
	mov.pred 	%p660, %p25;
	bra.uni 	$L__BB8_337;
$L__BB8_246:
	ld.local.s8 	%rs700, [%rd39+1];
	setp.eq.s16 	%p35, %rs700, 0;
	mov.pred 	%p660, %p21;
	@%p35 bra 	$L__BB8_337;
	setp.lt.s16 	%p37, %rs699, %rs700;
	mov.pred 	%p660, %p25;
	@%p37 bra 	$L__BB8_337;
	setp.ne.s16 	%p39, %rs699, %rs700;
	mov.pred 	%p660, %p21;
	@%p39 bra 	$L__BB8_337;
	ld.local.s8 	%rs701, [%rd38+2];
	setp.ne.s16 	%p40, %rs701, 0;
	@%p40 bra 	$L__BB8_252;
	ld.local.u8 	%rs1031, [%rd39+2];
	setp.eq.s16 	%p166, %rs1031, 0;
	@%p166 bra 	$L__BB8_242;
	mov.pred 	%p660, %p25;
	bra.uni 	$L__BB8_337;
$L__BB8_252:
	ld.local.s8 	%rs702, [%rd39+2];
	setp.eq.s16 	%p42, %rs702, 0;
	mov.pred 	%p660, %p21;
	@%p42 bra 	$L__BB8_337;
	setp.lt.s16 	%p44, %rs701, %rs702;
	mov.pred 	%p660, %p25;
	@%p44 bra 	$L__BB8_337;
	setp.ne.s16 	%p46, %rs701, %rs702;
	mov.pred 	%p660, %p21;
	@%p46 bra 	$L__BB8_337;
	ld.local.s8 	%rs703, [%rd38+3];
	setp.ne.s16 	%p47, %rs703, 0;
	@%p47 bra 	$L__BB8_258;
	ld.local.u8 	%rs1030, [%rd39+3];
	setp.eq.s16 	%p164, %rs1030, 0;
	@%p164 bra 	$L__BB8_242;
	mov.pred 	%p660, %p25;
	bra.uni 	$L__BB8_337;
$L__BB8_258:
	ld.local.s8 	%rs704, [%rd39+3];
	setp.eq.s16 	%p49, %rs704, 0;
	mov.pred 	%p660, %p21;
	@%p49 bra 	$L__BB8_337;
	setp.lt.s16 	%p51, %rs703, %rs704;
	mov.pred 	%p660, %p25;
	@%p51 bra 	$L__BB8_337;
	setp.ne.s16 	%p53, %rs703, %rs704;
	mov.pred 	%p660, %p21;
	@%p53 bra 	$L__BB8_337;
	ld.local.s8 	%rs705, [%rd38+4];
	setp.ne.s16 	%p54, %rs705, 0;
	@%p54 bra 	$L__BB8_264;
	ld.local.u8 	%rs1029, [%rd39+4];
	setp.eq.s16 	%p162, %rs1029, 0;
	@%p162 bra 	$L__BB8_242;
	mov.pred 	%p660, %p25;
	bra.uni 	$L__BB8_337;
$L__BB8_264:
	ld.local.s8 	%rs706, [%rd39+4];
	setp.eq.s16 	%p56, %rs706, 0;
	mov.pred 	%p660, %p21;
	@%p56 bra 	$L__BB8_337;
	setp.lt.s16 	%p58, %rs705, %rs706;
	mov.pred 	%p660, %p25;
	@%p58 bra 	$L__BB8_337;
	setp.ne.s16 	%p60, %rs705, %rs706;
	mov.pred 	%p660, %p21;
	@%p60 bra 	$L__BB8_337;
	ld.local.s8 	%rs707, [%rd38+5];
	setp.ne.s16 	%p61, %rs707, 0;
	@%p61 bra 	$L__BB8_270;
	ld.local.u8 	%rs1028, [%rd39+5];
	setp.eq.s16 	%p160, %rs1028, 0;
	@%p160 bra 	$L__BB8_242;
	mov.pred 	%p660, %p25;
	bra.uni 	$L__BB8_337;
$L__BB8_270:
	ld.local.s8 	%rs708, [%rd39+5];
	setp.eq.s16 	%p63, %rs708, 0;
	mov.pred 	%p660, %p21;
	@%p63 bra 	$L__BB8_337;
	setp.lt.s16 	%p65, %rs707, %rs708;
	mov.pred 	%p660, %p25;
	@%p65 bra 	$L__BB8_337;
	setp.ne.s16 	%p67, %rs707, %rs708;
	mov.pred 	%p660, %p21;
	@%p67 bra 	$L__BB8_337;
	ld.local.s8 	%rs709, [%rd38+6];
	setp.ne.s16 	%p68, %rs709, 0;
	@%p68 bra 	$L__BB8_276;
	ld.local.u8 	%rs1027, [%rd39+6];
	setp.eq.s16 	%p158, %rs1027, 0;
	@%p158 bra 	$L__BB8_242;
	mov.pred 	%p660, %p25;
	bra.uni 	$L__BB8_337;
$L__BB8_276:
	ld.local.s8 	%rs710, [%rd39+6];
	setp.eq.s16 	%p70, %rs710, 0;
	mov.pred 	%p660, %p21;
	@%p70 bra 	$L__BB8_337;
	setp.lt.s16 	%p72, %rs709, %rs710;
	mov.pred 	%p660, %p25;
	@%p72 bra 	$L__BB8_337;
	setp.ne.s16 	%p74, %rs709, %rs710;
	mov.pred 	%p660, %p21;
	@%p74 bra 	$L__BB8_337;
	ld.local.s8 	%rs711, [%rd38+7];
	setp.ne.s16 	%p75, %rs711, 0;
	@%p75 bra 	$L__BB8_282;
	ld.local.u8 	%rs1026, [%rd39+7];
	setp.eq.s16 	%p156, %rs1026, 0;
	@%p156 bra 	$L__BB8_242;
	mov.pred 	%p660, %p25;
	bra.uni 	$L__BB8_337;
$L__BB8_282:
	ld.local.s8 	%rs712, [%rd39+7];
	setp.eq.s16 	%p77, %rs712, 0;
	mov.pred 	%p660, %p21;
	@%p77 bra 	$L__BB8_337;
	setp.lt.s16 	%p79, %rs711, %rs712;
	mov.pred 	%p660, %p25;
	@%p79 bra 	$L__BB8_337;
	setp.ne.s16 	%p81, %rs711, %rs712;
	mov.pred 	%p660, %p21;
	@%p81 bra 	$L__BB8_337;
	ld.local.s8 	%rs713, [%rd38+8];
	setp.ne.s16 	%p82, %rs713, 0;
	@%p82 bra 	$L__BB8_288;
	ld.local.u8 	%rs1025, [%rd39+8];
	setp.eq.s16 	%p154, %rs1025, 0;
	@%p154 bra 	$L__BB8_242;
	mov.pred 	%p660, %p25;
	bra.uni 	$L__BB8_337;
$L__BB8_288:
	ld.local.s8 	%rs714, [%rd39+8];
	setp.eq.s16 	%p84, %rs714, 0;
	mov.pred 	%p660, %p21;
	@%p84 bra 	$L__BB8_337;
	setp.lt.s16 	%p86, %rs713, %rs714;
	mov.pred 	%p660, %p25;
	@%p86 bra 	$L__BB8_337;
	setp.ne.s16 	%p88, %rs713, %rs714;
	mov.pred 	%p660, %p21;
	@%p88 bra 	$L__BB8_337;
	ld.local.s8 	%rs715, [%rd38+9];
	setp.ne.s16 	%p89, %rs715, 0;
	@%p89 bra 	$L__BB8_294;
	ld.local.u8 	%rs1024, [%rd39+9];
	setp.eq.s16 	%p152, %rs1024, 0;
	@%p152 bra 	$L__BB8_242;
	mov.pred 	%p660, %p25;
	bra.uni 	$L__BB8_337;
$L__BB8_294:
	ld.local.s8 	%rs716, [%rd39+9];
	setp.eq.s16 	%p91, %rs716, 0;
	mov.pred 	%p660, %p21;
	@%p91 bra 	$L__BB8_337;
	setp.lt.s16 	%p93, %rs715, %rs716;
	mov.pred 	%p660, %p25;
	@%p93 bra 	$L__BB8_337;
	setp.ne.s16 	%p95, %rs715, %rs716;
	mov.pred 	%p660, %p21;
	@%p95 bra 	$L__BB8_337;
	ld.local.s8 	%rs717, [%rd38+10];
	setp.ne.s16 	%p96, %rs717, 0;
	@%p96 bra 	$L__BB8_300;
	ld.local.u8 	%rs1023, [%rd39+10];
	setp.eq.s16 	%p150, %rs1023, 0;
	@%p150 bra 	$L__BB8_242;
	mov.pred 	%p660, %p25;
	bra.uni 	$L__BB8_337;
$L__BB8_300:
	ld.local.s8 	%rs718, [%rd39+10];
	setp.eq.s16 	%p98, %rs718, 0;
	mov.pred 	%p660, %p21;
	@%p98 bra 	$L__BB8_337;
	setp.lt.s16 	%p100, %rs717, %rs718;
	mov.pred 	%p660, %p25;
	@%p100 bra 	$L__BB8_337;
	setp.ne.s16 	%p102, %rs717, %rs718;
	mov.pred 	%p660, %p21;
	@%p102 bra 	$L__BB8_337;
	ld.local.s8 	%rs719, [%rd38+11];
	setp.ne.s16 	%p103, %rs719, 0;
	@%p103 bra 	$L__BB8_306;
	ld.local.u8 	%rs1022, [%rd39+11];
	setp.eq.s16 	%p148, %rs1022, 0;
	@%p148 bra 	$L__BB8_242;
	mov.pred 	%p660, %p25;
	bra.uni 	$L__BB8_337;
$L__BB8_306:
	ld.local.s8 	%rs720, [%rd39+11];
	setp.eq.s16 	%p105, %rs720, 0;
	mov.pred 	%p660, %p21;
	@%p105 bra 	$L__BB8_337;
	setp.lt.s16 	%p107, %rs719, %rs720;
	mov.pred 	%p660, %p25;
	@%p107 bra 	$L__BB8_337;
	setp.ne.s16 	%p109, %rs719, %rs720;
	mov.pred 	%p660, %p21;
	@%p109 bra 	$L__BB8_337;
	ld.local.s8 	%rs721, [%rd38+12];
	setp.ne.s16 	%p110, %rs721, 0;
	@%p110 bra 	$L__BB8_312;
	ld.local.u8 	%rs1021, [%rd39+12];
	setp.eq.s16 	%p146, %rs1021, 0;
	@%p146 bra 	$L__BB8_242;
	mov.pred 	%p660, %p25;
	bra.uni 	$L__BB8_337;
$L__BB8_312:
	ld.local.s8 	%rs722, [%rd39+12];
	setp.eq.s16 	%p112, %rs722, 0;
	mov.pred 	%p660, %p21;
	@%p112 bra 	$L__BB8_337;
	setp.lt.s16 	%p114, %rs721, %rs722;
	mov.pred 	%p660, %p25;
	@%p114 bra 	$L__BB8_337;
	setp.ne.s16 	%p116, %rs721, %rs722;
	mov.pred 	%p660, %p21;
	@%p116 bra 	$L__BB8_337;
	ld.local.s8 	%rs723, [%rd38+13];
	setp.ne.s16 	%p117, %rs723, 0;
	@%p117 bra 	$L__BB8_318;
	ld.local.u8 	%rs1020, [%rd39+13];
	setp.eq.s16 	%p144, %rs1020, 0;
	@%p144 bra 	$L__BB8_242;
	mov.pred 	%p660, %p25;
	bra.uni 	$L__BB8_337;
$L__BB8_318:
	ld.local.s8 	%rs724, [%rd39+13];
	setp.eq.s16 	%p119, %rs724, 0;
	mov.pred 	%p660, %p21;
	@%p119 bra 	$L__BB8_337;
	setp.lt.s16 	%p121, %rs723, %rs724;
	mov.pred 	%p660, %p25;
	@%p121 bra 	$L__BB8_337;
	setp.ne.s16 	%p123, %rs723, %rs724;
	mov.pred 	%p660, %p21;
	@%p123 bra 	$L__BB8_337;
	ld.local.s8 	%rs725, [%rd38+14];
	setp.ne.s16 	%p124, %rs725, 0;
	@%p124 bra 	$L__BB8_324;
	ld.local.u8 	%rs1019, [%rd39+14];
	setp.eq.s16 	%p142, %rs1019, 0;
	@%p142 bra 	$L__BB8_242;
	mov.pred 	%p660, %p25;
	bra.uni 	$L__BB8_337;
$L__BB8_324:
	ld.local.s8 	%rs726, [%rd39+14];
	setp.eq.s16 	%p126, %rs726, 0;
	mov.pred 	%p660, %p21;
	@%p126 bra 	$L__BB8_337;
	setp.lt.s16 	%p128, %rs725, %rs726;
	mov.pred 	%p660, %p25;
	@%p128 bra 	$L__BB8_337;
	setp.ne.s16 	%p130, %rs725, %rs726;
	mov.pred 	%p660, %p21;
	@%p130 bra 	$L__BB8_337;
	ld.local.s8 	%rs727, [%rd38+15];
	setp.ne.s16 	%p131, %rs727, 0;
	@%p131 bra 	$L__BB8_330;
	ld.local.u8 	%rs1018, [%rd39+15];
	setp.eq.s16 	%p140, %rs1018, 0;
	@%p140 bra 	$L__BB8_242;
	mov.pred 	%p660, %p25;
	bra.uni 	$L__BB8_337;
$L__BB8_330:
	ld.local.s8 	%rs728, [%rd39+15];
	setp.eq.s16 	%p133, %rs728, 0;
	mov.pred 	%p660, %p21;
	@%p133 bra 	$L__BB8_337;
	setp.lt.s16 	%p135, %rs727, %rs728;
	mov.pred 	%p660, %p25;
	@%p135 bra 	$L__BB8_337;
	setp.eq.s16 	%p137, %rs727, %rs728;
	setp.lt.u32 	%p138, %r33, 2;
	and.pred  	%p139, %p137, %p138;
	mov.pred 	%p660, %p21;
	@%p139 bra 	$L__BB8_333;
	bra.uni 	$L__BB8_337;
$L__BB8_333:
	add.s32 	%r33, %r33, 1;
	ld.local.u8 	%rs1265, [%rd38+16];
	ld.local.u8 	%rs1264, [%rd39+16];
	bra.uni 	$L__BB8_241;
$L__BB8_334:
	and.b16  	%rs1010, %rs1265, 255;
	setp.ne.s16 	%p22, %rs1010, 0;
	and.b16  	%rs1011, %rs1264, 255;
	setp.eq.s16 	%p23, %rs1011, 0;
	and.pred  	%p24, %p22, %p23;
	mov.pred 	%p21, -1;
	mov.pred 	%p660, %p21;
	@%p24 bra 	$L__BB8_337;
	cvt.s16.s8 	%rs1012, %rs1264;
	setp.ne.s16 	%p26, %rs1011, 0;
	cvt.s16.s8 	%rs1014, %rs1265;
	setp.eq.s16 	%p27, %rs1010, 0;
	and.pred  	%p28, %p27, %p26;
	setp.lt.s16 	%p29, %rs1014, %rs1012;
	or.pred  	%p30, %p28, %p29;
	mov.pred 	%p25, 0;
	mov.pred 	%p660, %p25;
	@%p30 bra 	$L__BB8_337;
	setp.eq.s16 	%p32, %rs1010, %rs1011;
	mov.pred 	%p660, %p21;
	@%p32 bra 	$L__BB8_243;
$L__BB8_337:
	add.s32 	%r284, %r32, 1;
	selp.b32 	%r1417, %r284, %r1417, %p660;
	selp.b32 	%r1414, %r1414, %r32, %p660;
	setp.lt.s32 	%p172, %r1417, %r1414;
	@%p172 bra 	$L__BB8_240;
$L__BB8_338:
	sub.s32 	%r285, %r27, %r1417;
	add.s32 	%r1419, %r285, %r23;
	mov.u32 	%r286, _ZZN3cub18CUB_300001_SM_10006detail10merge_sort26DeviceMergeSortMergeKernelINS2_10policy_hubIN6thrust24THRUST_300001_SM_1000_NS6detail15normal_iteratorINS6_10device_ptrI9KeyStringEEEEE9Policy600ESC_NS8_INS9_IlEEEESC_SG_mN4cuda3std3__44lessISA_EESA_lEEvbT2_T3_T4_PT6_PT7_T5_PSO_SO_NS1_7vsmem_tEE19static_temp_storage;
	mad.lo.s32 	%r287, %r1417, 48, %r286;
	ld.shared.v4.b32 	{%r288, %r289, %r290, %r291}, [%r287];
	bfe.u32 	%r292, %r288, 0, 8;
	cvt.u16.u32 	%rs731, %r292;
	bfe.u32 	%r293, %r288, 8, 8;
	cvt.u16.u32 	%rs732, %r293;
	bfe.u32 	%r294, %r288, 16, 8;
	cvt.u16.u32 	%rs733, %r294;
	bfe.u32 	%r295, %r288, 24, 8;
	cvt.u16.u32 	%rs734, %r295;
	bfe.u32 	%r296, %r289, 0, 8;
	cvt.u16.u32 	%rs735, %r296;
	bfe.u32 	%r297, %r289, 8, 8;
	cvt.u16.u32 	%rs736, %r297;
	bfe.u32 	%r298, %r289, 16, 8;
	cvt.u16.u32 	%rs737, %r298;
	bfe.u32 	%r299, %r289, 24, 8;
	cvt.u16.u32 	%rs738, %r299;
	bfe.u32 	%r300, %r290, 0, 8;
	cvt.u16.u32 	%rs739, %r300;
	bfe.u32 	%r301, %r290, 8, 8;
	cvt.u16.u32 	%rs740, %r301;
	bfe.u32 	%r302, %r290, 16, 8;
	cvt.u16.u32 	%rs741, %r302;
	bfe.u32 	%r303, %r290, 24, 8;
	cvt.u16.u32 	%rs742, %r303;
	bfe.u32 	%r304, %r291, 0, 8;
	cvt.u16.u32 	%rs743, %r304;
	bfe.u32 	%r305, %r291, 8, 8;
	cvt.u16.u32 	%rs744, %r305;
	bfe.u32 	%r306, %r291, 16, 8;
	cvt.u16.u32 	%rs745, %r306;
	bfe.u32 	%r307, %r291, 24, 8;
	cvt.u16.u32 	%rs746, %r307;
	ld.shared.v4.b32 	{%r308, %r309, %r310, %r311}, [%r287+16];
	bfe.u32 	%r312, %r308, 0, 8;
	cvt.u16.u32 	%rs747, %r312;
	bfe.u32 	%r313, %r308, 8, 8;
	cvt.u16.u32 	%rs748, %r313;
	bfe.u32 	%r314, %r308, 16, 8;
	cvt.u16.u32 	%rs749, %r314;
	bfe.u32 	%r315, %r308, 24, 8;
	cvt.u16.u32 	%rs750, %r315;
	bfe.u32 	%r316, %r309, 0, 8;
	cvt.u16.u32 	%rs751, %r316;
	bfe.u32 	%r317, %r309, 8, 8;
	cvt.u16.u32 	%rs752, %r317;
	bfe.u32 	%r318, %r309, 16, 8;
	cvt.u16.u32 	%rs753, %r318;
	bfe.u32 	%r319, %r309, 24, 8;
	cvt.u16.u32 	%rs754, %r319;
	bfe.u32 	%r320, %r310, 0, 8;
	cvt.u16.u32 	%rs755, %r320;
	bfe.u32 	%r321, %r310, 8, 8;
	cvt.u16.u32 	%rs756, %r321;
	bfe.u32 	%r322, %r310, 16, 8;
	cvt.u16.u32 	%rs757, %r322;
	bfe.u32 	%r323, %r310, 24, 8;
	cvt.u16.u32 	%rs758, %r323;
	bfe.u32 	%r324, %r311, 0, 8;
	cvt.u16.u32 	%rs759, %r324;
	bfe.u32 	%r325, %r311, 8, 8;
	cvt.u16.u32 	%rs760, %r325;
	bfe.u32 	%r326, %r311, 16, 8;
	cvt.u16.u32 	%rs761, %r326;
	bfe.u32 	%r327, %r311, 24, 8;
	cvt.u16.u32 	%rs762, %r327;
	ld.shared.v4.b32 	{%r328, %r329, %r330, %r331}, [%r287+32];
	bfe.u32 	%r332, %r328, 0, 8;
	cvt.u16.u32 	%rs763, %r332;
	bfe.u32 	%r333, %r328, 8, 8;
	cvt.u16.u32 	%rs764, %r333;
	bfe.u32 	%r334, %r328, 16, 8;
	cvt.u16.u32 	%rs765, %r334;
	bfe.u32 	%r335, %r328, 24, 8;
	cvt.u16.u32 	%rs766, %r335;
	bfe.u32 	%r336, %r329, 0, 8;
	cvt.u16.u32 	%rs767, %r336;
	bfe.u32 	%r337, %r329, 8, 8;
	cvt.u16.u32 	%rs768, %r337;
	bfe.u32 	%r338, %r329, 16, 8;
	cvt.u16.u32 	%rs769, %r338;
	bfe.u32 	%r339, %r329, 24, 8;
	cvt.u16.u32 	%rs770, %r339;
	bfe.u32 	%r340, %r330, 0, 8;
	cvt.u16.u32 	%rs771, %r340;
	bfe.u32 	%r341, %r330, 8, 8;
	cvt.u16.u32 	%rs772, %r341;
	bfe.u32 	%r342, %r330, 16, 8;
	cvt.u16.u32 	%rs773, %r342;
	bfe.u32 	%r343, %r330, 24, 8;
	cvt.u16.u32 	%rs774, %r343;
	bfe.u32 	%r344, %r331, 0, 8;
	cvt.u16.u32 	%rs775, %r344;
	bfe.u32 	%r345, %r331, 8, 8;
	cvt.u16.u32 	%rs776, %r345;
	bfe.u32 	%r346, %r331, 16, 8;
	cvt.u16.u32 	%rs777, %r346;
	bfe.u32 	%r347, %r331, 24, 8;
	cvt.u16.u32 	%rs778, %r347;
	mad.lo.s32 	%r348, %r1419, 48, %r286;
	ld.shared.v4.b32 	{%r349, %r350, %r351, %r352}, [%r348];
	bfe.u32 	%r353, %r349, 0, 8;
	cvt.u16.u32 	%rs1268, %r353;
	bfe.u32 	%r354, %r349, 8, 8;
	cvt.u16.u32 	%rs1269, %r354;
	bfe.u32 	%r355, %r349, 16, 8;
	cvt.u16.u32 	%rs1270, %r355;
	bfe.u32 	%r356, %r349, 24, 8;
	cvt.u16.u32 	%rs1271, %r356;
	bfe.u32 	%r357, %r350, 0, 8;
	cvt.u16.u32 	%rs1272, %r357;
	bfe.u32 	%r358, %r350, 8, 8;
	cvt.u16.u32 	%rs1273, %r358;
	bfe.u32 	%r359, %r350, 16, 8;
	cvt.u16.u32 	%rs1274, %r359;
	bfe.u32 	%r360, %r350, 24, 8;
	cvt.u16.u32 	%rs1275, %r360;
	bfe.u32 	%r361, %r351, 0, 8;
	cvt.u16.u32 	%rs1276, %r361;
	bfe.u32 	%r362, %r351, 8, 8;
	cvt.u16.u32 	%rs1277, %r362;
	bfe.u32 	%r363, %r351, 16, 8;
	cvt.u16.u32 	%rs1278, %r363;
	bfe.u32 	%r364, %r351, 24, 8;
	cvt.u16.u32 	%rs1279, %r364;
	bfe.u32 	%r365, %r352, 0, 8;
	cvt.u16.u32 	%rs1280, %r365;
	bfe.u32 	%r366, %r352, 8, 8;
	cvt.u16.u32 	%rs1281, %r366;
	bfe.u32 	%r367, %r352, 16, 8;
	cvt.u16.u32 	%rs1282, %r367;
	bfe.u32 	%r368, %r352, 24, 8;
	cvt.u16.u32 	%rs1283, %r368;
	ld.shared.v4.b32 	{%r369, %r370, %r371, %r372}, [%r348+16];
	bfe.u32 	%r373, %r369, 0, 8;
	cvt.u16.u32 	%rs1284, %r373;
	bfe.u32 	%r374, %r369, 8, 8;
	cvt.u16.u32 	%rs1285, %r374;
	bfe.u32 	%r375, %r369, 16, 8;
	cvt.u16.u32 	%rs1286, %r375;
	bfe.u32 	%r376, %r369, 24, 8;
	cvt.u16.u32 	%rs1287, %r376;
	bfe.u32 	%r377, %r370, 0, 8;
	cvt.u16.u32 	%rs1288, %r377;
	bfe.u32 	%r378, %r370, 8, 8;
	cvt.u16.u32 	%rs1289, %r378;
	bfe.u32 	%r379, %r370, 16, 8;
	cvt.u16.u32 	%rs1290, %r379;
	bfe.u32 	%r380, %r370, 24, 8;
	cvt.u16.u32 	%rs1291, %r380;
	bfe.u32 	%r381, %r371, 0, 8;
	cvt.u16.u32 	%rs1292, %r381;
	bfe.u32 	%r382, %r371, 8, 8;
	cvt.u16.u32 	%rs1293, %r382;
	bfe.u32 	%r383, %r371, 16, 8;
	cvt.u16.u32 	%rs1294, %r383;
	bfe.u32 	%r384, %r371, 24, 8;
	cvt.u16.u32 	%rs1295, %r384;
	bfe.u32 	%r385, %r372, 0, 8;
	cvt.u16.u32 	%rs1296, %r385;
	bfe.u32 	%r386, %r372, 8, 8;
	cvt.u16.u32 	%rs1297, %r386;
	bfe.u32 	%r387, %r372, 16, 8;
	cvt.u16.u32 	%rs1298, %r387;
	bfe.u32 	%r388, %r372, 24, 8;
	cvt.u16.u32 	%rs1299, %r388;
	ld.shared.v4.b32 	{%r389, %r390, %r391, %r392}, [%r348+32];
	bfe.u32 	%r393, %r389, 0, 8;
	cvt.u16.u32 	%rs1300, %r393;
	bfe.u32 	%r394, %r389, 8, 8;
	cvt.u16.u32 	%rs1301, %r394;
	bfe.u32 	%r395, %r389, 16, 8;
	cvt.u16.u32 	%rs1302, %r395;
	bfe.u32 	%r396, %r389, 24, 8;
	cvt.u16.u32 	%rs1303, %r396;
	bfe.u32 	%r397, %r390, 0, 8;
	cvt.u16.u32 	%rs1304, %r397;
	bfe.u32 	%r398, %r390, 8, 8;
	cvt.u16.u32 	%rs1305, %r398;
	bfe.u32 	%r399, %r390, 16, 8;
	cvt.u16.u32 	%rs1306, %r399;
	bfe.u32 	%r400, %r390, 24, 8;
	cvt.u16.u32 	%rs1307, %r400;
	bfe.u32 	%r401, %r391, 0, 8;
	cvt.u16.u32 	%rs1308, %r401;
	bfe.u32 	%r402, %r391, 8, 8;
	cvt.u16.u32 	%rs1309, %r402;
	bfe.u32 	%r403, %r391, 16, 8;
	cvt.u16.u32 	%rs1310, %r403;
	bfe.u32 	%r404, %r391, 24, 8;
	cvt.u16.u32 	%rs1311, %r404;
	bfe.u32 	%r405, %r392, 0, 8;
	cvt.u16.u32 	%rs1312, %r405;
	bfe.u32 	%r406, %r392, 8, 8;
	cvt.u16.u32 	%rs1313, %r406;
	bfe.u32 	%r407, %r392, 16, 8;
	cvt.u16.u32 	%rs1314, %r407;
	bfe.u32 	%r408, %r392, 24, 8;
	cvt.u16.u32 	%rs1315, %r408;
	setp.ge.s32 	%p173, %r1419, %r26;
	@%p173 bra 	$L__BB8_438;
	setp.ge.s32 	%p174, %r1417, %r23;
	@%p174 bra 	$L__BB8_439;
	add.u64 	%rd40, %SPL, 0;
	add.u64 	%rd41, %SPL, 48;
	st.local.u8 	[%rd40], %rs1268;
	st.local.u8 	[%rd40+1], %rs1269;
	st.local.u8 	[%rd40+2], %rs1270;
	st.local.u8 	[%rd40+3], %rs1271;
	st.local.u8 	[%rd40+4], %rs1272;
	st.local.u8 	[%rd40+5], %rs1273;
	st.local.u8 	[%rd40+6], %rs1274;
	st.local.u8 	[%rd40+7], %rs1275;
	st.local.u8 	[%rd40+8], %rs1276;
	st.local.u8 	[%rd40+9], %rs1277;
	st.local.u8 	[%rd40+10], %rs1278;
	st.local.u8 	[%rd40+11], %rs1279;
	st.local.u8 	[%rd40+12], %rs1280;
	st.local.u8 	[%rd40+13], %rs1281;
	st.local.u8 	[%rd40+14], %rs1282;
	st.local.u8 	[%rd40+15], %rs1283;
	st.local.u8 	[%rd40+16], %rs1284;
	st.local.u8 	[%rd40+17], %rs1285;
	st.local.u8 	[%rd40+18], %rs1286;
	st.local.u8 	[%rd40+19], %rs1287;
	st.local.u8 	[%rd40+20], %rs1288;
	st.local.u8 	[%rd40+21], %rs1289;
	st.local.u8 	[%rd40+22], %rs1290;
	st.local.u8 	[%rd40+23], %rs1291;
	st.local.u8 	[%rd40+24], %rs1292;
	st.local.u8 	[%rd40+25], %rs1293;
	st.local.u8 	[%rd40+26], %rs1294;
	st.local.u8 	[%rd40+27], %rs1295;
	st.local.u8 	[%rd40+28], %rs1296;
	st.local.u8 	[%rd40+29], %rs1297;
	st.local.u8 	[%rd40+30], %rs1298;
	st.local.u8 	[%rd40+31], %rs1299;
	st.local.u8 	[%rd40+32], %rs1300;
	st.local.u8 	[%rd40+33], %rs1301;
	st.local.u8 	[%rd40+34], %rs1302;
	st.local.u8 	[%rd40+35], %rs1303;
	st.local.u8 	[%rd40+36], %rs1304;
	st.local.u8 	[%rd40+37], %rs1305;
	st.local.u8 	[%rd40+38], %rs1306;
	st.local.u8 	[%rd40+39], %rs1307;
	st.local.u8 	[%rd40+40], %rs1308;
	st.local.u8 	[%rd40+41], %rs1309;
	st.local.u8 	[%rd40+42], %rs1310;
	st.local.u8 	[%rd40+43], %rs1311;
	st.local.u8 	[%rd40+44], %rs1312;
	st.local.u8 	[%rd40+45], %rs1313;
	st.local.u8 	[%rd40+46], %rs1314;
	st.local.u8 	[%rd40+47], %rs1315;
	st.local.u8 	[%rd41], %rs731;
	st.local.u8 	[%rd41+1], %rs732;
	st.local.u8 	[%rd41+2], %rs733;
	st.local.u8 	[%rd41+3], %rs734;
	st.local.u8 	[%rd41+4], %rs735;
	st.local.u8 	[%rd41+5], %rs736;
	st.local.u8 	[%rd41+6], %rs737;
	st.local.u8 	[%rd41+7], %rs738;
	st.local.u8 	[%rd41+8], %rs739;
	st.local.u8 	[%rd41+9], %rs740;
	st.local.u8 	[%rd41+10], %rs741;
	st.local.u8 	[%rd41+11], %rs742;
	st.local.u8 	[%rd41+12], %rs743;
	st.local.u8 	[%rd41+13], %rs744;
	st.local.u8 	[%rd41+14], %rs745;
	st.local.u8 	[%rd41+15], %rs746;
	st.local.u8 	[%rd41+16], %rs747;
	st.local.u8 	[%rd41+17], %rs748;
	st.local.u8 	[%rd41+18], %rs749;
	st.local.u8 	[%rd41+19], %rs750;
	st.local.u8 	[%rd41+20], %rs751;
	st.local.u8 	[%rd41+21], %rs752;
	st.local.u8 	[%rd41+22], %rs753;
	st.local.u8 	[%rd41+23], %rs754;
	st.local.u8 	[%rd41+24], %rs755;
	st.local.u8 	[%rd41+25], %rs756;
	st.local.u8 	[%rd41+26], %rs757;
	st.local.u8 	[%rd41+27], %rs758;
	st.local.u8 	[%rd41+28], %rs759;
	st.local.u8 	[%rd41+29], %rs760;
	st.local.u8 	[%rd41+30], %rs761;
	st.local.u8 	[%rd41+31], %rs762;
	st.local.u8 	[%rd41+32], %rs763;
	st.local.u8 	[%rd41+33], %rs764;
	st.local.u8 	[%rd41+34], %rs765;
	st.local.u8 	[%rd41+35], %rs766;
	st.local.u8 	[%rd41+36], %rs767;
	st.local.u8 	[%rd41+37], %rs768;
	st.local.u8 	[%rd41+38], %rs769;
	st.local.u8 	[%rd41+39], %rs770;
	st.local.u8 	[%rd41+40], %rs771;
	st.local.u8 	[%rd41+41], %rs772;
	st.local.u8 	[%rd41+42], %rs773;
	st.local.u8 	[%rd41+43], %rs774;
	st.local.u8 	[%rd41+44], %rs775;
	st.local.u8 	[%rd41+45], %rs776;
	st.local.u8 	[%rd41+46], %rs777;
	st.local.u8 	[%rd41+47], %rs778;
	mov.b32 	%r39, 0;
	mov.u16 	%rs1266, %rs731;
	mov.u16 	%rs1267, %rs1268;
$L__BB8_341:
	or.b16  	%rs1033, %rs1267, %rs1266;
	and.b16  	%rs1034, %rs1033, 255;
	setp.ne.s16 	%p175, %rs1034, 0;
	@%p175 bra 	$L__BB8_434;
$L__BB8_342:
	setp.lt.u32 	%p326, %r39, 2;
	mov.pred 	%p661, -1;
	@%p326 bra 	$L__BB8_433;
	bra.uni 	$L__BB8_437;
$L__BB8_343:
	mul.wide.u32 	%rd130, %r39, 16;
	add.s64 	%rd131, %rd40, %rd130;
	ld.local.s8 	%rs829, [%rd131+1];
	setp.ne.s16 	%p188, %rs829, 0;
	@%p188 bra 	$L__BB8_346;
	mul.wide.u32 	%rd218, %r39, 16;
	add.s64 	%rd219, %rd41, %rd218;
	ld.local.u8 	%rs1057, [%rd219+1];
	setp.eq.s16 	%p323, %rs1057, 0;
	@%p323 bra 	$L__BB8_342;
	mov.pred 	%p661, %p180;
	bra.uni 	$L__BB8_437;
$L__BB8_346:
	mul.wide.u32 	%rd132, %r39, 16;
	add.s64 	%rd133, %rd41, %rd132;
	ld.local.s8 	%rs830, [%rd133+1];
	setp.eq.s16 	%p190, %rs830, 0;
	mov.pred 	%p661, %p176;
	@%p190 bra 	$L__BB8_437;
	setp.lt.s16 	%p192, %rs829, %rs830;
	mov.pred 	%p661, %p180;
	@%p192 bra 	$L__BB8_437;
	setp.ne.s16 	%p194, %rs829, %rs830;
	mov.pred 	%p661, %p176;
	@%p194 bra 	$L__BB8_437;
	mul.wide.u32 	%rd134, %r39, 16;
	add.s64 	%rd135, %rd40, %rd134;
	ld.local.s8 	%rs831, [%rd135+2];
	setp.ne.s16 	%p195, %rs831, 0;
	@%p195 bra 	$L__BB8_352;
	mul.wide.u32 	%rd216, %r39, 16;
	add.s64 	%rd217, %rd41, %rd216;
	ld.local.u8 	%rs1056, [%rd217+2];
	setp.eq.s16 	%p321, %rs1056, 0;
	@%p321 bra 	$L__BB8_342;
	mov.pred 	%p661, %p180;
	bra.uni 	$L__BB8_437;
$L__BB8_352:
	mul.wide.u32 	%rd136, %r39, 16;
	add.s64 	%rd137, %rd41, %rd136;
	ld.local.s8 	%rs832, [%rd137+2];
	setp.eq.s16 	%p197, %rs832, 0;
	mov.pred 	%p661, %p176;
	@%p197 bra 	$L__BB8_437;
	setp.lt.s16 	%p199, %rs831, %rs832;
	mov.pred 	%p661, %p180;
	@%p199 bra 	$L__BB8_437;
	setp.ne.s16 	%p201, %rs831, %rs832;
	mov.pred 	%p661, %p176;
	@%p201 bra 	$L__BB8_437;
	mul.wide.u32 	%rd138, %r39, 16;
	add.s64 	%rd139, %rd40, %rd138;
	ld.local.s8 	%rs833, [%rd139+3];
	setp.ne.s16 	%p202, %rs833, 0;
	@%p202 bra 	$L__BB8_358;
	mul.wide.u32 	%rd214, %r39, 16;
	add.s64 	%rd215, %rd41, %rd214;
	ld.local.u8 	%rs1055, [%rd215+3];
	setp.eq.s16 	%p319, %rs1055, 0;
	@%p319 bra 	$L__BB8_342;
	mov.pred 	%p661, %p180;
	bra.uni 	$L__BB8_437;
$L__BB8_358:
	mul.wide.u32 	%rd140, %r39, 16;
	add.s64 	%rd141, %rd41, %rd140;
	ld.local.s8 	%rs834, [%rd141+3];
	setp.eq.s16 	%p204, %rs834, 0;
	mov.pred 	%p661, %p176;
	@%p204 bra 	$L__BB8_437;
	setp.lt.s16 	%p206, %rs833, %rs834;
	mov.pred 	%p661, %p180;
	@%p206 bra 	$L__BB8_437;
	setp.ne.s16 	%p208, %rs833, %rs834;
	mov.pred 	%p661, %p176;
	@%p208 bra 	$L__BB8_437;
	mul.wide.u32 	%rd142, %r39, 16;
	add.s64 	%rd143, %rd40, %rd142;
	ld.local.s8 	%rs835, [%rd143+4];
	setp.ne.s16 	%p209, %rs835, 0;
	@%p209 bra 	$L__BB8_364;
	mul.wide.u32 	%rd212, %r39, 16;
	add.s64 	%rd213, %rd41, %rd212;
	ld.local.u8 	%rs1054, [%rd213+4];
	setp.eq.s16 	%p317, %rs1054, 0;
	@%p317 bra 	$L__BB8_342;
	mov.pred 	%p661, %p180;
	bra.uni 	$L__BB8_437;
$L__BB8_364:
	mul.wide.u32 	%rd144, %r39, 16;
	add.s64 	%rd145, %rd41, %rd144;
	ld.local.s8 	%rs836, [%rd145+4];
	setp.eq.s16 	%p211, %rs836, 0;
	mov.pred 	%p661, %p176;
	@%p211 bra 	$L__BB8_437;
	setp.lt.s16 	%p213, %rs835, %rs836;
	mov.pred 	%p661, %p180;
	@%p213 bra 	$L__BB8_437;
	setp.ne.s16 	%p215, %rs835, %rs836;
	mov.pred 	%p661, %p176;
	@%p215 bra 	$L__BB8_437;
	mul.wide.u32 	%rd146, %r39, 16;
	add.s64 	%rd147, %rd40, %rd146;
	ld.local.s8 	%rs837, [%rd147+5];
	setp.ne.s16 	%p216, %rs837, 0;
	@%p216 bra 	$L__BB8_370;
	mul.wide.u32 	%rd210, %r39, 16;
	add.s64 	%rd211, %rd41, %rd210;
	ld.local.u8 	%rs1053, [%rd211+5];
	setp.eq.s16 	%p315, %rs1053, 0;
	@%p315 bra 	$L__BB8_342;
	mov.pred 	%p661, %p180;
	bra.uni 	$L__BB8_437;
$L__BB8_370:
	mul.wide.u32 	%rd148, %r39, 16;
	add.s64 	%rd149, %rd41, %rd148;
	ld.local.s8 	%rs838, [%rd149+5];
	setp.eq.s16 	%p218, %rs838, 0;
	mov.pred 	%p661, %p176;
	@%p218 bra 	$L__BB8_437;
	setp.lt.s16 	%p220, %rs837, %rs838;
	mov.pred 	%p661, %p180;
	@%p220 bra 	$L__BB8_437;
	setp.ne.s16 	%p222, %rs837, %rs838;
	mov.pred 	%p661, %p176;
	@%p222 bra 	$L__BB8_437;
	mul.wide.u32 	%rd150, %r39, 16;
	add.s64 	%rd151, %rd40, %rd150;
	ld.local.s8 	%rs839, [%rd151+6];
	setp.ne.s16 	%p223, %rs839, 0;
	@%p223 bra 	$L__BB8_376;
	mul.wide.u32 	%rd208, %r39, 16;
	add.s64 	%rd209, %rd41, %rd208;
	ld.local.u8 	%rs1052, [%rd209+6];
	setp.eq.s16 	%p313, %rs1052, 0;
	@%p313 bra 	$L__BB8_342;
	mov.pred 	%p661, %p180;
	bra.uni 	$L__BB8_437;
$L__BB8_376:
	mul.wide.u32 	%rd152, %r39, 16;
	add.s64 	%rd153, %rd41, %rd152;
	ld.local.s8 	%rs840, [%rd153+6];
	setp.eq.s16 	%p225, %rs840, 0;
	mov.pred 	%p661, %p176;
	@%p225 bra 	$L__BB8_437;
	setp.lt.s16 	%p227, %rs839, %rs840;
	mov.pred 	%p661, %p180;
	@%p227 bra 	$L__BB8_437;
	setp.ne.s16 	%p229, %rs839, %rs840;
	mov.pred 	%p661, %p176;
	@%p229 bra 	$L__BB8_437;
	mul.wide.u32 	%rd154, %r39, 16;
	add.s64 	%rd155, %rd40, %rd154;
	ld.local.s8 	%rs841, [%rd155+7];
	setp.ne.s16 	%p230, %rs841, 0;
	@%p230 bra 	$L__BB8_382;
	mul.wide.u32 	%rd206, %r39, 16;
	add.s64 	%rd207, %rd41, %rd206;
	ld.local.u8 	%rs1051, [%rd207+7];
	setp.eq.s16 	%p311, %rs1051, 0;
	@%p311 bra 	$L__BB8_342;
	mov.pred 	%p661, %p180;
	bra.uni 	$L__BB8_437;
$L__BB8_382:
	mul.wide.u32 	%rd156, %r39, 16;
	add.s64 	%rd157, %rd41, %rd156;
	ld.local.s8 	%rs842, [%rd157+7];
	setp.eq.s16 	%p232, %rs842, 0;
	mov.pred 	%p661, %p176;
	@%p232 bra 	$L__BB8_437;
	setp.lt.s16 	%p234, %rs841, %rs842;
	mov.pred 	%p661, %p180;
	@%p234 bra 	$L__BB8_437;
	setp.ne.s16 	%p236, %rs841, %rs842;
	mov.pred 	%p661, %p176;
	@%p236 bra 	$L__BB8_437;
	mul.wide.u32 	%rd158, %r39, 16;
	add.s64 	%rd159, %rd40, %rd158;
	ld.local.s8 	%rs843, [%rd159+8];
	setp.ne.s16 	%p237, %rs843, 0;
	@%p237 bra 	$L__BB8_388;
	mul.wide.u32 	%rd204, %r39, 16;
	add.s64 	%rd205, %rd41, %rd204;
	ld.local.u8 	%rs1050, [%rd205+8];
	setp.eq.s16 	%p309, %rs1050, 0;
	@%p309 bra 	$L__BB8_342;
	mov.pred 	%p661, %p180;
	bra.uni 	$L__BB8_437;
$L__BB8_388:
	mul.wide.u32 	%rd160, %r39, 16;
	add.s64 	%rd161, %rd41, %rd160;
	ld.local.s8 	%rs844, [%rd161+8];
	setp.eq.s16 	%p239, %rs844, 0;
	mov.pred 	%p661, %p176;
	@%p239 bra 	$L__BB8_437;
	setp.lt.s16 	%p241, %rs843, %rs844;
	mov.pred 	%p661, %p180;
	@%p241 bra 	$L__BB8_437;
	setp.ne.s16 	%p243, %rs843, %rs844;
	mov.pred 	%p661, %p176;
	@%p243 bra 	$L__BB8_437;
	mul.wide.u32 	%rd162, %r39, 16;
	add.s64 	%rd163, %rd40, %rd162;
	ld.local.s8 	%rs845, [%rd163+9];
	setp.ne.s16 	%p244, %rs845, 0;
	@%p244 bra 	$L__BB8_394;
	mul.wide.u32 	%rd202, %r39, 16;
	add.s64 	%rd203, %rd41, %rd202;
	ld.local.u8 	%rs1049, [%rd203+9];
	setp.eq.s16 	%p307, %rs1049, 0;
	@%p307 bra 	$L__BB8_342;
	mov.pred 	%p661, %p180;
	bra.uni 	$L__BB8_437;
$L__BB8_394:
	mul.wide.u32 	%rd164, %r39, 16;
	add.s64 	%rd165, %rd41, %rd164;
	ld.local.s8 	%rs846, [%rd165+9];
	setp.eq.s16 	%p246, %rs846, 0;
	mov.pred 	%p661, %p176;
	@%p246 bra 	$L__BB8_437;
	setp.lt.s16 	%p248, %rs845, %rs846;
	mov.pred 	%p661, %p180;
	@%p248 bra 	$L__BB8_437;
	setp.ne.s16 	%p250, %rs845, %rs846;
	mov.pred 	%p661, %p176;
	@%p250 bra 	$L__BB8_437;
	mul.wide.u32 	%rd166, %r39, 16;
	add.s64 	%rd167, %rd40, %rd166;
	ld.local.s8 	%rs847, [%rd167+10];
	setp.ne.s16 	%p251, %rs847, 0;
	@%p251 bra 	$L__BB8_400;
	mul.wide.u32 	%rd200, %r39, 16;
	add.s64 	%rd201, %rd41, %rd200;
	ld.local.u8 	%rs1048, [%rd201+10];
	setp.eq.s16 	%p305, %rs1048, 0;
	@%p305 bra 	$L__BB8_342;
	mov.pred 	%p661, %p180;
	bra.uni 	$L__BB8_437;
$L__BB8_400:
	mul.wide.u32 	%rd168, %r39, 16;
	add.s64 	%rd169, %rd41, %rd168;
	ld.local.s8 	%rs848, [%rd169+10];
	setp.eq.s16 	%p253, %rs848, 0;
	mov.pred 	%p661, %p176;
	@%p253 bra 	$L__BB8_437;
	setp.lt.s16 	%p255, %rs847, %rs848;
	mov.pred 	%p661, %p180;
	@%p255 bra 	$L__BB8_437;
	setp.ne.s16 	%p257, %rs847, %rs848;
	mov.pred 	%p661, %p176;
	@%p257 bra 	$L__BB8_437;
	mul.wide.u32 	%rd170, %r39, 16;
	add.s64 	%rd171, %rd40, %rd170;
	ld.local.s8 	%rs849, [%rd171+11];
	setp.ne.s16 	%p258, %rs849, 0;
	@%p258 bra 	$L__BB8_406;
	mul.wide.u32 	%rd198, %r39, 16;
	add.s64 	%rd199, %rd41, %rd198;
	ld.local.u8 	%rs1047, [%rd199+11];
	setp.eq.s16 	%p303, %rs1047, 0;
	@%p303 bra 	$L__BB8_342;
	mov.pred 	%p661, %p180;
	bra.uni 	$L__BB8_437;
$L__BB8_406:
	mul.wide.u32 	%rd172, %r39, 16;
	add.s64 	%rd173, %rd41, %rd172;
	ld.local.s8 	%rs850, [%rd173+11];
	setp.eq.s16 	%p260, %rs850, 0;
	mov.pred 	%p661, %p176;
	@%p260 bra 	$L__BB8_437;
	setp.lt.s16 	%p262, %rs849, %rs850;
	mov.pred 	%p661, %p180;
	@%p262 bra 	$L__BB8_437;
	setp.ne.s16 	%p264, %rs849, %rs850;
	mov.pred 	%p661, %p176;
	@%p264 bra 	$L__BB8_437;
	mul.wide.u32 	%rd174, %r39, 16;
	add.s64 	%rd175, %rd40, %rd174;
	ld.local.s8 	%rs851, [%rd175+12];
	setp.ne.s16 	%p265, %rs851, 0;
	@%p265 bra 	$L__BB8_412;
	mul.wide.u32 	%rd196, %r39, 16;
	add.s64 	%rd197, %rd41, %rd196;
	ld.local.u8 	%rs1046, [%rd197+12];
	setp.eq.s16 	%p301, %rs1046, 0;
	@%p301 bra 	$L__BB8_342;
	mov.pred 	%p661, %p180;
	bra.uni 	$L__BB8_437;
$L__BB8_412:
	mul.wide.u32 	%rd176, %r39, 16;
	add.s64 	%rd177, %rd41, %rd176;
	ld.local.s8 	%rs852, [%rd177+12];
	setp.eq.s16 	%p267, %rs852, 0;
	mov.pred 	%p661, %p176;
	@%p267 bra 	$L__BB8_437;
	setp.lt.s16 	%p269, %rs851, %rs852;
	mov.pred 	%p661, %p180;
	@%p269 bra 	$L__BB8_437;
	setp.ne.s16 	%p271, %rs851, %rs852;
	mov.pred 	%p661, %p176;
	@%p271 bra 	$L__BB8_437;
	mul.wide.u32 	%rd178, %r39, 16;
	add.s64 	%rd179, %rd40, %rd178;
	ld.local.s8 	%rs853, [%rd179+13];
	setp.ne.s16 	%p272, %rs853, 0;
	@%p272 bra 	$L__BB8_418;
	mul.wide.u32 	%rd194, %r39, 16;
	add.s64 	%rd195, %rd41, %rd194;
	ld.local.u8 	%rs1045, [%rd195+13];
	setp.eq.s16 	%p299, %rs1045, 0;
	@%p299 bra 	$L__BB8_342;
	mov.pred 	%p661, %p180;
	bra.uni 	$L__BB8_437;
$L__BB8_418:
	mul.wide.u32 	%rd180, %r39, 16;
	add.s64 	%rd181, %rd41, %rd180;
	ld.local.s8 	%rs854, [%rd181+13];
	setp.eq.s16 	%p274, %rs854, 0;
	mov.pred 	%p661, %p176;
	@%p274 bra 	$L__BB8_437;
	setp.lt.s16 	%p276, %rs853, %rs854;
	mov.pred 	%p661, %p180;
	@%p276 bra 	$L__BB8_437;
	setp.ne.s16 	%p278, %rs853, %rs854;
	mov.pred 	%p661, %p176;
	@%p278 bra 	$L__BB8_437;
	mul.wide.u32 	%rd182, %r39, 16;
	add.s64 	%rd183, %rd40, %rd182;
	ld.local.s8 	%rs855, [%rd183+14];
	setp.ne.s16 	%p279, %rs855, 0;
	@%p279 bra 	$L__BB8_424;
	mul.wide.u32 	%rd192, %r39, 16;
	add.s64 	%rd193, %rd41, %rd192;
	ld.local.u8 	%rs1044, [%rd193+14];
	setp.eq.s16 	%p297, %rs1044, 0;
	@%p297 bra 	$L__BB8_342;
	mov.pred 	%p661, %p180;
	bra.uni 	$L__BB8_437;
$L__BB8_424:
	mul.wide.u32 	%rd184, %r39, 16;
	add.s64 	%rd185, %rd41, %rd184;
	ld.local.s8 	%rs856, [%rd185+14];
	setp.eq.s16 	%p281, %rs856, 0;
	mov.pred 	%p661, %p176;
	@%p281 bra 	$L__BB8_437;
	setp.lt.s16 	%p283, %rs855, %rs856;
	mov.pred 	%p661, %p180;
	@%p283 bra 	$L__BB8_437;
	setp.ne.s16 	%p285, %rs855, %rs856;
	mov.pred 	%p661, %p176;
	@%p285 bra 	$L__BB8_437;
	mul.wide.u32 	%rd186, %r39, 16;
	add.s64 	%rd187, %rd40, %rd186;
	ld.local.s8 	%rs857, [%rd187+15];
	setp.ne.s16 	%p286, %rs857, 0;
	@%p286 bra 	$L__BB8_430;
	mul.wide.u32 	%rd190, %r39, 16;
	add.s64 	%rd191, %rd41, %rd190;
	ld.local.u8 	%rs1043, [%rd191+15];
	setp.eq.s16 	%p295, %rs1043, 0;
	@%p295 bra 	$L__BB8_342;
	mov.pred 	%p661, %p180;
	bra.uni 	$L__BB8_437;
$L__BB8_430:
	mul.wide.u32 	%rd188, %r39, 16;
	add.s64 	%rd189, %rd41, %rd188;
	ld.local.s8 	%rs858, [%rd189+15];
	setp.eq.s16 	%p288, %rs858, 0;
	mov.pred 	%p661, %p176;
	@%p288 bra 	$L__BB8_437;
	setp.lt.s16 	%p290, %rs857, %rs858;
	mov.pred 	%p661, %p180;
	@%p290 bra 	$L__BB8_437;
	setp.eq.s16 	%p292, %rs857, %rs858;
	setp.lt.u32 	%p293, %r39, 2;
	and.pred  	%p294, %p292, %p293;
	mov.pred 	%p661, %p176;
	@%p294 bra 	$L__BB8_433;
	bra.uni 	$L__BB8_437;
$L__BB8_433:
	add.s32 	%r40, %r39, 1;
	mul.wide.u32 	%rd220, %r39, 16;
	add.s64 	%rd221, %rd40, %rd220;
	ld.local.u8 	%rs1267, [%rd221+16];
	add.s64 	%rd222, %rd41, %rd220;
	ld.local.u8 	%rs1266, [%rd222+16];
	mov.u32 	%r39, %r40;
	bra.uni 	$L__BB8_341;
$L__BB8_434:
	and.b16  	%rs1035, %rs1267, 255;
	setp.ne.s16 	%p177, %rs1035, 0;
	and.b16  	%rs1036, %rs1266, 255;
	setp.eq.s16 	%p178, %rs1036, 0;
	and.pred  	%p179, %p177, %p178;
	mov.pred 	%p176, -1;
	mov.pred 	%p661, %p176;
	@%p179 bra 	$L__BB8_437;
	cvt.s16.s8 	%rs1037, %rs1266;
	and.b16  	%rs1038, %rs1266, 255;
	setp.ne.s16 	%p181, %rs1038, 0;
	cvt.s16.s8 	%rs1039, %rs1267;
	and.b16  	%rs1040, %rs1267, 255;
	setp.eq.s16 	%p182, %rs1040, 0;
	and.pred  	%p183, %p182, %p181;
	setp.lt.s16 	%p184, %rs1039, %rs1037;
	or.pred  	%p185, %p183, %p184;
	mov.pred 	%p180, 0;
	mov.pred 	%p661, %p180;
	@%p185 bra 	$L__BB8_437;
	and.b16  	%rs1041, %rs1266, 255;
	and.b16  	%rs1042, %rs1267, 255;
	setp.eq.s16 	%p187, %rs1042, %rs1041;
	mov.pred 	%p661, %p176;
	@%p187 bra 	$L__BB8_343;
$L__BB8_437:
	not.pred 	%p327, %p661;
	@%p327 bra 	$L__BB8_439;
$L__BB8_438:
	mov.u16 	%rs1268, %rs731;
	mov.u16 	%rs1269, %rs732;
	mov.u16 	%rs1270, %rs733;
	mov.u16 	%rs1271, %rs734;
	mov.u16 	%rs1272, %rs735;
	mov.u16 	%rs1273, %rs736;
	mov.u16 	%rs1274, %rs737;
	mov.u16 	%rs1275, %rs738;
	mov.u16 	%rs1276, %rs739;
	mov.u16 	%rs1277, %rs740;
	mov.u16 	%rs1278, %rs741;
	mov.u16 	%rs1279, %rs742;
	mov.u16 	%rs1280, %rs743;
	mov.u16 	%rs1281, %rs744;
	mov.u16 	%rs1282, %rs745;
	mov.u16 	%rs1283, %rs746;
	mov.u16 	%rs1284, %rs747;
	mov.u16 	%rs1285, %rs748;
	mov.u16 	%rs1286, %rs749;
	mov.u16 	%rs1287, %rs750;
	mov.u16 	%rs1288, %rs751;
	mov.u16 	%rs1289, %rs752;
	mov.u16 	%rs1290, %rs753;
	mov.u16 	%rs1291, %rs754;
	mov.u16 	%rs1292, %rs755;
	mov.u16 	%rs1293, %rs756;
	mov.u16 	%rs1294, %rs757;
	mov.u16 	%rs1295, %rs758;
	mov.u16 	%rs1296, %rs759;
	mov.u16 	%rs1297, %rs760;
	mov.u16 	%rs1298, %rs761;
	mov.u16 	%rs1299, %rs762;
	mov.u16 	%rs1300, %rs763;
	mov.u16 	%rs1301, %rs764;
	mov.u16 	%rs1302, %rs765;
	mov.u16 	%rs1303, %rs766;
	mov.u16 	%rs1304, %rs767;
	mov.u16 	%rs1305, %rs768;
	mov.u16 	%rs1306, %rs769;
	mov.u16 	%rs1307, %rs770;
	mov.u16 	%rs1308, %rs771;
	mov.u16 	%rs1309, %rs772;
	mov.u16 	%rs1310, %rs773;
	mov.u16 	%rs1311, %rs774;
	mov.u16 	%rs1312, %rs775;
	mov.u16 	%rs1313, %rs776;
	mov.u16 	%rs1314, %rs777;
	mov.u16 	%rs1315, %rs778;
	mov.u32 	%r1419, %r1417;
$L__BB8_439:
	ld.param.s8 	%rs1110, [_ZN3cub18CUB_300001_SM_10006detail10merge_sort26DeviceMergeSortMergeKernelINS2_10policy_hubIN6thrust24THRUST_300001_SM_1000_NS6detail15normal_iteratorINS6_10device_ptrI9KeyStringEEEEE9Policy600ESC_NS8_INS9_IlEEEESC_SG_mN4cuda3std3__44lessISA_EESA_lEEvbT2_T3_T4_PT6_PT7_T5_PSO_SO_NS1_7vsmem_tE_param_0];
	mov.u32 	%r42, %tid.x;
	mov.u32 	%r410, %ctaid.x;
	mul.wide.u32 	%rd42, %r410, 256;
	setp.eq.s16 	%p328, %rs1110, 0;
	bar.sync 	0;
	@%p328 bra 	$L__BB8_444;
	// begin inline asm
	mov.u32 %r411, %laneid;
	// end inline asm
	and.b32  	%r43, %r42, 992;
	add.s32 	%r412, %r411, %r43;
	mov.u32 	%r413, _ZZN3cub18CUB_300001_SM_10006detail10merge_sort26DeviceMergeSortMergeKernelINS2_10policy_hubIN6thrust24THRUST_300001_SM_1000_NS6detail15normal_iteratorINS6_10device_ptrI9KeyStringEEEEE9Policy600ESC_NS8_INS9_IlEEEESC_SG_mN4cuda3std3__44lessISA_EESA_lEEvbT2_T3_T4_PT6_PT7_T5_PSO_SO_NS1_7vsmem_tEE19static_temp_storage;
	mad.lo.s32 	%r414, %r412, 48, %r413;
	cvt.u32.u16 	%r415, %rs1283;
	cvt.u32.u16 	%r416, %rs1282;
	prmt.b32 	%r417, %r416, %r415, 0x3340U;
	cvt.u32.u16 	%r418, %rs1281;
	cvt.u32.u16 	%r419, %rs1280;
	prmt.b32 	%r420, %r419, %r418, 0x3340U;
	prmt.b32 	%r421, %r420, %r417, 0x5410U;
	cvt.u32.u16 	%r422, %rs1279;
	cvt.u32.u16 	%r423, %rs1278;
	prmt.b32 	%r424, %r423, %r422, 0x3340U;
	cvt.u32.u16 	%r425, %rs1277;
	cvt.u32.u16 	%r426, %rs1276;
	prmt.b32 	%r427, %r426, %r425, 0x3340U;
	prmt.b32 	%r428, %r427, %r424, 0x5410U;
	cvt.u32.u16 	%r429, %rs1275;
	cvt.u32.u16 	%r430, %rs1274;
	prmt.b32 	%r431, %r430, %r429, 0x3340U;
	cvt.u32.u16 	%r432, %rs1273;
	cvt.u32.u16 	%r433, %rs1272;
	prmt.b32 	%r434, %r433, %r432, 0x3340U;
	prmt.b32 	%r435, %r434, %r431, 0x5410U;
	cvt.u32.u16 	%r436, %rs1271;
	cvt.u32.u16 	%r437, %rs1270;
	prmt.b32 	%r438, %r437, %r436, 0x3340U;
	cvt.u32.u16 	%r439, %rs1269;
	cvt.u32.u16 	%r440, %rs1268;
	prmt.b32 	%r441, %r440, %r439, 0x3340U;
	prmt.b32 	%r442, %r441, %r438, 0x5410U;
	st.shared.v4.b32 	[%r414], {%r442, %r435, %r428, %r421};
	cvt.u32.u16 	%r443, %rs1299;
	cvt.u32.u16 	%r444, %rs1298;
	prmt.b32 	%r445, %r444, %r443, 0x3340U;
	cvt.u32.u16 	%r446, %rs1297;
	cvt.u32.u16 	%r447, %rs1296;
	prmt.b32 	%r448, %r447, %r446, 0x3340U;
	prmt.b32 	%r449, %r448, %r445, 0x5410U;
	cvt.u32.u16 	%r450, %rs1295;
	cvt.u32.u16 	%r451, %rs1294;
	prmt.b32 	%r452, %r451, %r450, 0x3340U;
	cvt.u32.u16 	%r453, %rs1293;
	cvt.u32.u16 	%r454, %rs1292;
	prmt.b32 	%r455, %r454, %r453, 0x3340U;
	prmt.b32 	%r456, %r455, %r452, 0x5410U;
	cvt.u32.u16 	%r457, %rs1291;
	cvt.u32.u16 	%r458, %rs1290;
	prmt.b32 	%r459, %r458, %r457, 0x3340U;
	cvt.u32.u16 	%r460, %rs1289;
	cvt.u32.u16 	%r461, %rs1288;
	prmt.b32 	%r462, %r461, %r460, 0x3340U;
	prmt.b32 	%r463, %r462, %r459, 0x5410U;
	cvt.u32.u16 	%r464, %rs1287;
	cvt.u32.u16 	%r465, %rs1286;
	prmt.b32 	%r466, %r465, %r464, 0x3340U;
	cvt.u32.u16 	%r467, %rs1285;
	cvt.u32.u16 	%r468, %rs1284;
	prmt.b32 	%r469, %r468, %r467, 0x3340U;
	prmt.b32 	%r470, %r469, %r466, 0x5410U;
	st.shared.v4.b32 	[%r414+16], {%r470, %r463, %r456, %r449};
	cvt.u32.u16 	%r471, %rs1315;
	cvt.u32.u16 	%r472, %rs1314;
	prmt.b32 	%r473, %r472, %r471, 0x3340U;
	cvt.u32.u16 	%r474, %rs1313;
	cvt.u32.u16 	%r475, %rs1312;
	prmt.b32 	%r476, %r475, %r474, 0x3340U;
	prmt.b32 	%r477, %r476, %r473, 0x5410U;
	cvt.u32.u16 	%r478, %rs1311;
	cvt.u32.u16 	%r479, %rs1310;
	prmt.b32 	%r480, %r479, %r478, 0x3340U;
	cvt.u32.u16 	%r481, %rs1309;
	cvt.u32.u16 	%r482, %rs1308;
	prmt.b32 	%r483, %r482, %r481, 0x3340U;
	prmt.b32 	%r484, %r483, %r480, 0x5410U;
	cvt.u32.u16 	%r485, %rs1307;
	cvt.u32.u16 	%r486, %rs1306;
	prmt.b32 	%r487, %r486, %r485, 0x3340U;
	cvt.u32.u16 	%r488, %rs1305;
	cvt.u32.u16 	%r489, %rs1304;
	prmt.b32 	%r490, %r489, %r488, 0x3340U;
	prmt.b32 	%r491, %r490, %r487, 0x5410U;
	cvt.u32.u16 	%r492, %rs1303;
	cvt.u32.u16 	%r493, %rs1302;
	prmt.b32 	%r494, %r493, %r492, 0x3340U;
	cvt.u32.u16 	%r495, %rs1301;
	cvt.u32.u16 	%r496, %rs1300;
	prmt.b32 	%r497, %r496, %r495, 0x3340U;
	prmt.b32 	%r498, %r497, %r494, 0x5410U;
	st.shared.v4.b32 	[%r414+32], {%r498, %r491, %r484, %r477};
	bar.warp.sync 	-1;
	ld.shared.v4.b32 	{%r499, %r500, %r501, %r502}, [%r414];
	bfe.u32 	%r503, %r502, 24, 8;
	cvt.u16.u32 	%rs909, %r503;
	bfe.u32 	%r504, %r502, 16, 8;
	cvt.u16.u32 	%rs910, %r504;
	bfe.u32 	%r505, %r502, 8, 8;
	cvt.u16.u32 	%rs911, %r505;
	bfe.u32 	%r506, %r502, 0, 8;
	cvt.u16.u32 	%rs912, %r506;
	bfe.u32 	%r507, %r501, 24, 8;
	cvt.u16.u32 	%rs913, %r507;
	bfe.u32 	%r508, %r501, 16, 8;
	cvt.u16.u32 	%rs914, %r508;
	bfe.u32 	%r509, %r501, 8, 8;
	cvt.u16.u32 	%rs915, %r509;
	bfe.u32 	%r510, %r501, 0, 8;
	cvt.u16.u32 	%rs916, %r510;
	bfe.u32 	%r511, %r500, 24, 8;
	cvt.u16.u32 	%rs917, %r511;
	bfe.u32 	%r512, %r500, 16, 8;
	cvt.u16.u32 	%rs918, %r512;
	bfe.u32 	%r513, %r500, 8, 8;
	cvt.u16.u32 	%rs919, %r513;
	bfe.u32 	%r514, %r500, 0, 8;
	cvt.u16.u32 	%rs920, %r514;
	bfe.u32 	%r515, %r499, 24, 8;
	cvt.u16.u32 	%rs921, %r515;
	bfe.u32 	%r516, %r499, 16, 8;
	cvt.u16.u32 	%rs922, %r516;
	bfe.u32 	%r517, %r499, 8, 8;
	cvt.u16.u32 	%rs923, %r517;
	bfe.u32 	%r518, %r499, 0, 8;
	cvt.u16.u32 	%rs924, %r518;
	ld.shared.v4.b32 	{%r519, %r520, %r521, %r522}, [%r414+16];
	bfe.u32 	%r523, %r522, 24, 8;
	cvt.u16.u32 	%rs925, %r523;
	bfe.u32 	%r524, %r522, 16, 8;
	cvt.u16.u32 	%rs926, %r524;
	bfe.u32 	%r525, %r522, 8, 8;
	cvt.u16.u32 	%rs927, %r525;
	bfe.u32 	%r526, %r522, 0, 8;
	cvt.u16.u32 	%rs928, %r526;
	bfe.u32 	%r527, %r521, 24, 8;
	cvt.u16.u32 	%rs929, %r527;
	bfe.u32 	%r528, %r521, 16, 8;
	cvt.u16.u32 	%rs930, %r528;
	bfe.u32 	%r529, %r521, 8, 8;
	cvt.u16.u32 	%rs931, %r529;
	bfe.u32 	%r530, %r521, 0, 8;
	cvt.u16.u32 	%rs932, %r530;
	bfe.u32 	%r531, %r520, 24, 8;
	cvt.u16.u32 	%rs933, %r531;
	bfe.u32 	%r532, %r520, 16, 8;
	cvt.u16.u32 	%rs934, %r532;
	bfe.u32 	%r533, %r520, 8, 8;
	cvt.u16.u32 	%rs935, %r533;
	bfe.u32 	%r534, %r520, 0, 8;
	cvt.u16.u32 	%rs936, %r534;
	bfe.u32 	%r535, %r519, 24, 8;
	cvt.u16.u32 	%rs937, %r535;
	bfe.u32 	%r536, %r519, 16, 8;
	cvt.u16.u32 	%rs938, %r536;
	bfe.u32 	%r537, %r519, 8, 8;
	cvt.u16.u32 	%rs939, %r537;
	bfe.u32 	%r538, %r519, 0, 8;
	cvt.u16.u32 	%rs940, %r538;
	ld.shared.v4.b32 	{%r539, %r540, %r541, %r542}, [%r414+32];
	bfe.u32 	%r543, %r542, 24, 8;
	cvt.u16.u32 	%rs941, %r543;
	bfe.u32 	%r544, %r542, 16, 8;
	cvt.u16.u32 	%rs942, %r544;
	bfe.u32 	%r545, %r542, 8, 8;
	cvt.u16.u32 	%rs943, %r545;
	bfe.u32 	%r546, %r542, 0, 8;
	cvt.u16.u32 	%rs944, %r546;
	bfe.u32 	%r547, %r541, 24, 8;
	cvt.u16.u32 	%rs945, %r547;
	bfe.u32 	%r548, %r541, 16, 8;
	cvt.u16.u32 	%rs946, %r548;
	bfe.u32 	%r549, %r541, 8, 8;
	cvt.u16.u32 	%rs947, %r549;
	bfe.u32 	%r550, %r541, 0, 8;
	cvt.u16.u32 	%rs948, %r550;
	bfe.u32 	%r551, %r540, 24, 8;
	cvt.u16.u32 	%rs949, %r551;
	bfe.u32 	%r552, %r540, 16, 8;
	cvt.u16.u32 	%rs950, %r552;
	bfe.u32 	%r553, %r540, 8, 8;
	cvt.u16.u32 	%rs951, %r553;
	bfe.u32 	%r554, %r540, 0, 8;
	cvt.u16.u32 	%rs952, %r554;
	bfe.u32 	%r555, %r539, 24, 8;
	cvt.u16.u32 	%rs953, %r555;
	bfe.u32 	%r556, %r539, 16, 8;
	cvt.u16.u32 	%rs954, %r556;
	bfe.u32 	%r557, %r539, 8, 8;
	cvt.u16.u32 	%rs955, %r557;
	bfe.u32 	%r558, %r539, 0, 8;
	cvt.u16.u32 	%rs956, %r558;
	setp.ne.s32 	%p329, %r42, 0;
	@%p329 bra 	$L__BB8_442;
	st.volatile.shared.u32 	[_ZZN3cub18CUB_300001_SM_10006detail10merge_sort26DeviceMergeSortMergeKernelINS2_10policy_hubIN6thrust24THRUST_300001_SM_1000_NS6detail15normal_iteratorINS6_10device_ptrI9KeyStringEEEEE9Policy600ESC_NS8_INS9_IlEEEESC_SG_mN4cuda3std3__44lessISA_EESA_lEEvbT2_T3_T4_PT6_PT7_T5_PSO_SO_NS1_7vsmem_tEE19static_temp_storage+12288], %r26;
$L__BB8_442:
	ld.param.u64 	%rd425, [_ZN3cub18CUB_300001_SM_10006detail10merge_sort26DeviceMergeSortMergeKernelINS2_10policy_hubIN6thrust24THRUST_300001_SM_1000_NS6detail15normal_iteratorINS6_10device_ptrI9KeyStringEEEEE9Policy600ESC_NS8_INS9_IlEEEESC_SG_mN4cuda3std3__44lessISA_EESA_lEEvbT2_T3_T4_PT6_PT7_T5_PSO_SO_NS1_7vsmem_tE_param_4];
	bar.sync 	0;
	ld.volatile.shared.u32 	%r559, [_ZZN3cub18CUB_300001_SM_10006detail10merge_sort26DeviceMergeSortMergeKernelINS2_10policy_hubIN6thrust24THRUST_300001_SM_1000_NS6detail15normal_iteratorINS6_10device_ptrI9KeyStringEEEEE9Policy600ESC_NS8_INS9_IlEEEESC_SG_mN4cuda3std3__44lessISA_EESA_lEEvbT2_T3_T4_PT6_PT7_T5_PSO_SO_NS1_7vsmem_tEE19static_temp_storage+12288];
	and.b32  	%r560, %r42, 31;
	add.s32 	%r561, %r43, %r560;
	cvt.u64.u32 	%rd223, %r561;
	add.s64 	%rd224, %rd42, %rd223;
	cvta.to.global.u64 	%rd225, %rd425;
	mad.lo.s64 	%rd43, %rd224, 48, %rd225;
	setp.ge.s32 	%p330, %r561, %r559;
	@%p330 bra 	$L__BB8_448;
	st.global.u8 	[%rd43], %rs924;
	st.global.u8 	[%rd43+1], %rs923;
	st.global.u8 	[%rd43+2], %rs922;
	st.global.u8 	[%rd43+3], %rs921;
	st.global.u8 	[%rd43+4], %rs920;
	st.global.u8 	[%rd43+5], %rs919;
	st.global.u8 	[%rd43+6], %rs918;
	st.global.u8 	[%rd43+7], %rs917;
	st.global.u8 	[%rd43+8], %rs916;
	st.global.u8 	[%rd43+9], %rs915;
	st.global.u8 	[%rd43+10], %rs914;
	st.global.u8 	[%rd43+11], %rs913;
	st.global.u8 	[%rd43+12], %rs912;
	st.global.u8 	[%rd43+13], %rs911;
	st.global.u8 	[%rd43+14], %rs910;
	st.global.u8 	[%rd43+15], %rs909;
	st.global.u8 	[%rd43+16], %rs940;
	st.global.u8 	[%rd43+17], %rs939;
	st.global.u8 	[%rd43+18], %rs938;
	st.global.u8 	[%rd43+19], %rs937;
	st.global.u8 	[%rd43+20], %rs936;
	st.global.u8 	[%rd43+21], %rs935;
	st.global.u8 	[%rd43+22], %rs934;
	st.global.u8 	[%rd43+23], %rs933;
	st.global.u8 	[%rd43+24], %rs932;
	st.global.u8 	[%rd43+25], %rs931;
	st.global.u8 	[%rd43+26], %rs930;
	st.global.u8 	[%rd43+27], %rs929;
	st.global.u8 	[%rd43+28], %rs928;
	st.global.u8 	[%rd43+29], %rs927;
	st.global.u8 	[%rd43+30], %rs926;
	st.global.u8 	[%rd43+31], %rs925;
	st.global.u8 	[%rd43+32], %rs956;
	st.global.u8 	[%rd43+33], %rs955;
	st.global.u8 	[%rd43+34], %rs954;
	st.global.u8 	[%rd43+35], %rs953;
	st.global.u8 	[%rd43+36], %rs952;
	st.global.u8 	[%rd43+37], %rs951;
	st.global.u8 	[%rd43+38], %rs950;
	st.global.u8 	[%rd43+39], %rs949;
	st.global.u8 	[%rd43+40], %rs948;
	st.global.u8 	[%rd43+41], %rs947;
	st.global.u8 	[%rd43+42], %rs946;
	st.global.u8 	[%rd43+43], %rs945;
	st.global.u8 	[%rd43+44], %rs944;
	st.global.u8 	[%rd43+45], %rs943;
	st.global.u8 	[%rd43+46], %rs942;
	st.global.u8 	[%rd43+47], %rs941;
	bra.uni 	$L__BB8_448;
$L__BB8_444:
	// begin inline asm
	mov.u32 %r562, %laneid;
	// end inline asm
	and.b32  	%r44, %r42, 992;
	add.s32 	%r563, %r562, %r44;
	mov.u32 	%r564, _ZZN3cub18CUB_300001_SM_10006detail10merge_sort26DeviceMergeSortMergeKernelINS2_10policy_hubIN6thrust24THRUST_300001_SM_1000_NS6detail15normal_iteratorINS6_10device_ptrI9KeyStringEEEEE9Policy600ESC_NS8_INS9_IlEEEESC_SG_mN4cuda3std3__44lessISA_EESA_lEEvbT2_T3_T4_PT6_PT7_T5_PSO_SO_NS1_7vsmem_tEE19static_temp_storage;
	mad.lo.s32 	%r565, %r563, 48, %r564;
	cvt.u32.u16 	%r566, %rs1283;
	cvt.u32.u16 	%r567, %rs1282;
	prmt.b32 	%r568, %r567, %r566, 0x3340U;
	cvt.u32.u16 	%r569, %rs1281;
	cvt.u32.u16 	%r570, %rs1280;
	prmt.b32 	%r571, %r570, %r569, 0x3340U;
	prmt.b32 	%r572, %r571, %r568, 0x5410U;
	cvt.u32.u16 	%r573, %rs1279;
	cvt.u32.u16 	%r574, %rs1278;
	prmt.b32 	%r575, %r574, %r573, 0x3340U;
	cvt.u32.u16 	%r576, %rs1277;
	cvt.u32.u16 	%r577, %rs1276;
	prmt.b32 	%r578, %r577, %r576, 0x3340U;
	prmt.b32 	%r579, %r578, %r575, 0x5410U;
	cvt.u32.u16 	%r580, %rs1275;
	cvt.u32.u16 	%r581, %rs1274;
	prmt.b32 	%r582, %r581, %r580, 0x3340U;
	cvt.u32.u16 	%r583, %rs1273;
	cvt.u32.u16 	%r584, %rs1272;
	prmt.b32 	%r585, %r584, %r583, 0x3340U;
	prmt.b32 	%r586, %r585, %r582, 0x5410U;
	cvt.u32.u16 	%r587, %rs1271;
	cvt.u32.u16 	%r588, %rs1270;
	prmt.b32 	%r589, %r588, %r587, 0x3340U;
	cvt.u32.u16 	%r590, %rs1269;
	cvt.u32.u16 	%r591, %rs1268;
	prmt.b32 	%r592, %r591, %r590, 0x3340U;
	prmt.b32 	%r593, %r592, %r589, 0x5410U;
	st.shared.v4.b32 	[%r565], {%r593, %r586, %r579, %r572};
	cvt.u32.u16 	%r594, %rs1299;
	cvt.u32.u16 	%r595, %rs1298;
	prmt.b32 	%r596, %r595, %r594, 0x3340U;
	cvt.u32.u16 	%r597, %rs1297;
	cvt.u32.u16 	%r598, %rs1296;
	prmt.b32 	%r599, %r598, %r597, 0x3340U;
	prmt.b32 	%r600, %r599, %r596, 0x5410U;
	cvt.u32.u16 	%r601, %rs1295;
	cvt.u32.u16 	%r602, %rs1294;
	prmt.b32 	%r603, %r602, %r601, 0x3340U;
	cvt.u32.u16 	%r604, %rs1293;
	cvt.u32.u16 	%r605, %rs1292;
	prmt.b32 	%r606, %r605, %r604, 0x3340U;
	prmt.b32 	%r607, %r606, %r603, 0x5410U;
	cvt.u32.u16 	%r608, %rs1291;
	cvt.u32.u16 	%r609, %rs1290;
	prmt.b32 	%r610, %r609, %r608, 0x3340U;
	cvt.u32.u16 	%r611, %rs1289;
	cvt.u32.u16 	%r612, %rs1288;
	prmt.b32 	%r613, %r612, %r611, 0x3340U;
	prmt.b32 	%r614, %r613, %r610, 0x5410U;
	cvt.u32.u16 	%r615, %rs1287;
	cvt.u32.u16 	%r616, %rs1286;
	prmt.b32 	%r617, %r616, %r615, 0x3340U;
	cvt.u32.u16 	%r618, %rs1285;
	cvt.u32.u16 	%r619, %rs1284;
	prmt.b32 	%r620, %r619, %r618, 0x3340U;
	prmt.b32 	%r621, %r620, %r617, 0x5410U;
	st.shared.v4.b32 	[%r565+16], {%r621, %r614, %r607, %r600};
	cvt.u32.u16 	%r622, %rs1315;
	cvt.u32.u16 	%r623, %rs1314;
	prmt.b32 	%r624, %r623, %r622, 0x3340U;
	cvt.u32.u16 	%r625, %rs1313;
	cvt.u32.u16 	%r626, %rs1312;
	prmt.b32 	%r627, %r626, %r625, 0x3340U;
	prmt.b32 	%r628, %r627, %r624, 0x5410U;
	cvt.u32.u16 	%r629, %rs1311;
	cvt.u32.u16 	%r630, %rs1310;
	prmt.b32 	%r631, %r630, %r629, 0x3340U;
	cvt.u32.u16 	%r632, %rs1309;
	cvt.u32.u16 	%r633, %rs1308;
	prmt.b32 	%r634, %r633, %r632, 0x3340U;
	prmt.b32 	%r635, %r634, %r631, 0x5410U;
	cvt.u32.u16 	%r636, %rs1307;
	cvt.u32.u16 	%r637, %rs1306;
	prmt.b32 	%r638, %r637, %r636, 0x3340U;
	cvt.u32.u16 	%r639, %rs1305;
	cvt.u32.u16 	%r640, %rs1304;
	prmt.b32 	%r641, %r640, %r639, 0x3340U;
	prmt.b32 	%r642, %r641, %r638, 0x5410U;
	cvt.u32.u16 	%r643, %rs1303;
	cvt.u32.u16 	%r644, %rs1302;
	prmt.b32 	%r645, %r644, %r643, 0x3340U;
	cvt.u32.u16 	%r646, %rs1301;
	cvt.u32.u16 	%r647, %rs1300;
	prmt.b32 	%r648, %r647, %r646, 0x3340U;
	prmt.b32 	%r649, %r648, %r645, 0x5410U;
	st.shared.v4.b32 	[%r565+32], {%r649, %r642, %r635, %r628};
	bar.warp.sync 	-1;
	ld.shared.v4.b32 	{%r650, %r651, %r652, %r653}, [%r565];
	bfe.u32 	%r654, %r653, 24, 8;
	cvt.u16.u32 	%rs957, %r654;
	bfe.u32 	%r655, %r653, 16, 8;
	cvt.u16.u32 	%rs958, %r655;
	bfe.u32 	%r656, %r653, 8, 8;
	cvt.u16.u32 	%rs959, %r656;
	bfe.u32 	%r657, %r653, 0, 8;
	cvt.u16.u32 	%rs960, %r657;
	bfe.u32 	%r658, %r652, 24, 8;
	cvt.u16.u32 	%rs961, %r658;
	bfe.u32 	%r659, %r652, 16, 8;
	cvt.u16.u32 	%rs962, %r659;
	bfe.u32 	%r660, %r652, 8, 8;
	cvt.u16.u32 	%rs963, %r660;
	bfe.u32 	%r661, %r652, 0, 8;
	cvt.u16.u32 	%rs964, %r661;
	bfe.u32 	%r662, %r651, 24, 8;
	cvt.u16.u32 	%rs965, %r662;
	bfe.u32 	%r663, %r651, 16, 8;
	cvt.u16.u32 	%rs966, %r663;
	bfe.u32 	%r664, %r651, 8, 8;
	cvt.u16.u32 	%rs967, %r664;
	bfe.u32 	%r665, %r651, 0, 8;
	cvt.u16.u32 	%rs968, %r665;
	bfe.u32 	%r666, %r650, 24, 8;
	cvt.u16.u32 	%rs969, %r666;
	bfe.u32 	%r667, %r650, 16, 8;
	cvt.u16.u32 	%rs970, %r667;
	bfe.u32 	%r668, %r650, 8, 8;
	cvt.u16.u32 	%rs971, %r668;
	bfe.u32 	%r669, %r650, 0, 8;
	cvt.u16.u32 	%rs972, %r669;
	ld.shared.v4.b32 	{%r670, %r671, %r672, %r673}, [%r565+16];
	bfe.u32 	%r674, %r673, 24, 8;
	cvt.u16.u32 	%rs973, %r674;
	bfe.u32 	%r675, %r673, 16, 8;
	cvt.u16.u32 	%rs974, %r675;
	bfe.u32 	%r676, %r673, 8, 8;
	cvt.u16.u32 	%rs975, %r676;
	bfe.u32 	%r677, %r673, 0, 8;
	cvt.u16.u32 	%rs976, %r677;
	bfe.u32 	%r678, %r672, 24, 8;
	cvt.u16.u32 	%rs977, %r678;
	bfe.u32 	%r679, %r672, 16, 8;
	cvt.u16.u32 	%rs978, %r679;
	bfe.u32 	%r680, %r672, 8, 8;
	cvt.u16.u32 	%rs979, %r680;
	bfe.u32 	%r681, %r672, 0, 8;
	cvt.u16.u32 	%rs980, %r681;
	bfe.u32 	%r682, %r671, 24, 8;
	cvt.u16.u32 	%rs981, %r682;
	bfe.u32 	%r683, %r671, 16, 8;
	cvt.u16.u32 	%rs982, %r683;
	bfe.u32 	%r684, %r671, 8, 8;
	cvt.u16.u32 	%rs983, %r684;
	bfe.u32 	%r685, %r671, 0, 8;
	cvt.u16.u32 	%rs984, %r685;
	bfe.u32 	%r686, %r670, 24, 8;
	cvt.u16.u32 	%rs985, %r686;
	bfe.u32 	%r687, %r670, 16, 8;
	cvt.u16.u32 	%rs986, %r687;
	bfe.u32 	%r688, %r670, 8, 8;
	cvt.u16.u32 	%rs987, %r688;
	bfe.u32 	%r689, %r670, 0, 8;
	cvt.u16.u32 	%rs988, %r689;
	ld.shared.v4.b32 	{%r690, %r691, %r692, %r693}, [%r565+32];
	bfe.u32 	%r694, %r693, 24, 8;
	cvt.u16.u32 	%rs989, %r694;
	bfe.u32 	%r695, %r693, 16, 8;
	cvt.u16.u32 	%rs990, %r695;
	bfe.u32 	%r696, %r693, 8, 8;
	cvt.u16.u32 	%rs991, %r696;
	bfe.u32 	%r697, %r693, 0, 8;
	cvt.u16.u32 	%rs992, %r697;
	bfe.u32 	%r698, %r692, 24, 8;
	cvt.u16.u32 	%rs993, %r698;
	bfe.u32 	%r699, %r692, 16, 8;
	cvt.u16.u32 	%rs994, %r699;
	bfe.u32 	%r700, %r692, 8, 8;
	cvt.u16.u32 	%rs995, %r700;
	bfe.u32 	%r701, %r692, 0, 8;
	cvt.u16.u32 	%rs996, %r701;
	bfe.u32 	%r702, %r691, 24, 8;
	cvt.u16.u32 	%rs997, %r702;
	bfe.u32 	%r703, %r691, 16, 8;
	cvt.u16.u32 	%rs998, %r703;
	bfe.u32 	%r704, %r691, 8, 8;
	cvt.u16.u32 	%rs999, %r704;
	bfe.u32 	%r705, %r691, 0, 8;
	cvt.u16.u32 	%rs1000, %r705;
	bfe.u32 	%r706, %r690, 24, 8;
	cvt.u16.u32 	%rs1001, %r706;
	bfe.u32 	%r707, %r690, 16, 8;
	cvt.u16.u32 	%rs1002, %r707;
	bfe.u32 	%r708, %r690, 8, 8;
	cvt.u16.u32 	%rs1003, %r708;
	bfe.u32 	%r709, %r690, 0, 8;
	cvt.u16.u32 	%rs1004, %r709;
	setp.ne.s32 	%p331, %r42, 0;
	@%p331 bra 	$L__BB8_446;
	st.volatile.shared.u32 	[_ZZN3cub18CUB_300001_SM_10006detail10merge_sort26DeviceMergeSortMergeKernelINS2_10policy_hubIN6thrust24THRUST_300001_SM_1000_NS6detail15normal_iteratorINS6_10device_ptrI9KeyStringEEEEE9Policy600ESC_NS8_INS9_IlEEEESC_SG_mN4cuda3std3__44lessISA_EESA_lEEvbT2_T3_T4_PT6_PT7_T5_PSO_SO_NS1_7vsmem_tEE19static_temp_storage+12288], %r26;
$L__BB8_446:
	bar.sync 	0;
	ld.volatile.shared.u32 	%r710, [_ZZN3cub18CUB_300001_SM_10006detail10merge_sort26DeviceMergeSortMergeKernelINS2_10policy_hubIN6thrust24THRUST_300001_SM_1000_NS6detail15normal_iteratorINS6_10device_ptrI9KeyStringEEEEE9Policy600ESC_NS8_INS9_IlEEEESC_SG_mN4cuda3std3__44lessISA_EESA_lEEvbT2_T3_T4_PT6_PT7_T5_PSO_SO_NS1_7vsmem_tEE19static_temp_storage+12288];
	and.b32  	%r711, %r42, 31;
	cvt.u64.u32 	%rd226, %r44;
	add.s64 	%rd227, %rd42, %rd226;
	cvt.u64.u32 	%rd228, %r711;
	add.s64 	%rd229, %rd227, %rd228;
	mad.lo.s64 	%rd44, %rd229, 48, %rd2;
	add.s32 	%r712, %r44, %r711;
	setp.ge.s32 	%p332, %r712, %r710;
	@%p332 bra 	$L__BB8_448;
	st.global.u8 	[%rd44], %rs972;
	st.global.u8 	[%rd44+1], %rs971;
	st.global.u8 	[%rd44+2], %rs970;
	st.global.u8 	[%rd44+3], %rs969;
	st.global.u8 	[%rd44+4], %rs968;
	st.global.u8 	[%rd44+5], %rs967;
	st.global.u8 	[%rd44+6], %rs966;
	st.global.u8 	[%rd44+7], %rs965;
	st.global.u8 	[%rd44+8], %rs964;
	st.global.u8 	[%rd44+9], %rs963;
	st.global.u8 	[%rd44+10], %rs962;
	st.global.u8 	[%rd44+11], %rs961;
	st.global.u8 	[%rd44+12], %rs960;
	st.global.u8 	[%rd44+13], %rs959;
	st.global.u8 	[%rd44+14], %rs958;
	st.global.u8 	[%rd44+15], %rs957;
	st.global.u8 	[%rd44+16], %rs988;
	st.global.u8 	[%rd44+17], %rs987;
	st.global.u8 	[%rd44+18], %rs986;
	st.global.u8 	[%rd44+19], %rs985;
	st.global.u8 	[%rd44+20], %rs984;
	st.global.u8 	[%rd44+21], %rs983;
	st.global.u8 	[%rd44+22], %rs982;
	st.global.u8 	[%rd44+23], %rs981;
	st.global.u8 	[%rd44+24], %rs980;
	st.global.u8 	[%rd44+25], %rs979;
	st.global.u8 	[%rd44+26], %rs978;
	st.global.u8 	[%rd44+27], %rs977;
	st.global.u8 	[%rd44+28], %rs976;
	st.global.u8 	[%rd44+29], %rs975;
	st.global.u8 	[%rd44+30], %rs974;
	st.global.u8 	[%rd44+31], %rs973;
	st.global.u8 	[%rd44+32], %rs1004;
	st.global.u8 	[%rd44+33], %rs1003;
	st.global.u8 	[%rd44+34], %rs1002;
	st.global.u8 	[%rd44+35], %rs1001;
	st.global.u8 	[%rd44+36], %rs1000;
	st.global.u8 	[%rd44+37], %rs999;
	st.global.u8 	[%rd44+38], %rs998;
	st.global.u8 	[%rd44+39], %rs997;
	st.global.u8 	[%rd44+40], %rs996;
	st.global.u8 	[%rd44+41], %rs995;
	st.global.u8 	[%rd44+42], %rs994;
	st.global.u8 	[%rd44+43], %rs993;
	st.global.u8 	[%rd44+44], %rs992;
	st.global.u8 	[%rd44+45], %rs991;
	st.global.u8 	[%rd44+46], %rs990;
	st.global.u8 	[%rd44+47], %rs989;
$L__BB8_448:
	ld.param.s8 	%rs1111, [_ZN3cub18CUB_300001_SM_10006detail10merge_sort26DeviceMergeSortMergeKernelINS2_10policy_hubIN6thrust24THRUST_300001_SM_1000_NS6detail15normal_iteratorINS6_10device_ptrI9KeyStringEEEEE9Policy600ESC_NS8_INS9_IlEEEESC_SG_mN4cuda3std3__44lessISA_EESA_lEEvbT2_T3_T4_PT6_PT7_T5_PSO_SO_NS1_7vsmem_tE_param_0];
	setp.eq.s16 	%p333, %rs1111, 0;
	bar.sync 	0;
	mov.u32 	%r713, _ZZN3cub18CUB_300001_SM_10006detail10merge_sort26DeviceMergeSortMergeKernelINS2_10policy_hubIN6thrust24THRUST_300001_SM_1000_NS6detail15normal_iteratorINS6_10device_ptrI9KeyStringEEEEE9Policy600ESC_NS8_INS9_IlEEEESC_SG_mN4cuda3std3__44lessISA_EESA_lEEvbT2_T3_T4_PT6_PT7_T5_PSO_SO_NS1_7vsmem_tEE19static_temp_storage;
	mad.lo.s32 	%r714, %r42, 48, %r713;
	mad.lo.s32 	%r715, %r42, -40, %r714;
	st.shared.u64 	[%r715], %rd442;
	bar.sync 	0;
	shl.b32 	%r716, %r1419, 3;
	add.s32 	%r717, %r713, %r716;
	ld.shared.u64 	%rd45, [%r717];
	bar.sync 	0;
	@%p333 bra 	$L__BB8_453;
	// begin inline asm
	mov.u32 %r718, %laneid;
	// end inline asm
	and.b32  	%r45, %r42, 992;
	add.s32 	%r719, %r718, %r45;
	shl.b32 	%r720, %r719, 3;
	add.s32 	%r722, %r713, %r720;
	st.shared.u64 	[%r722], %rd45;
	bar.warp.sync 	-1;
	ld.shared.u64 	%rd46, [%r722];
	setp.ne.s32 	%p334, %r42, 0;
	@%p334 bra 	$L__BB8_451;
	st.volatile.shared.u32 	[_ZZN3cub18CUB_300001_SM_10006detail10merge_sort26DeviceMergeSortMergeKernelINS2_10policy_hubIN6thrust24THRUST_300001_SM_1000_NS6detail15normal_iteratorINS6_10device_ptrI9KeyStringEEEEE9Policy600ESC_NS8_INS9_IlEEEESC_SG_mN4cuda3std3__44lessISA_EESA_lEEvbT2_T3_T4_PT6_PT7_T5_PSO_SO_NS1_7vsmem_tEE19static_temp_storage+2048], %r22;
$L__BB8_451:
	ld.param.u64 	%rd430, [_ZN3cub18CUB_300001_SM_10006detail10merge_sort26DeviceMergeSortMergeKernelINS2_10policy_hubIN6thrust24THRUST_300001_SM_1000_NS6detail15normal_iteratorINS6_10device_ptrI9KeyStringEEEEE9Policy600ESC_NS8_INS9_IlEEEESC_SG_mN4cuda3std3__44lessISA_EESA_lEEvbT2_T3_T4_PT6_PT7_T5_PSO_SO_NS1_7vsmem_tE_param_5];
	bar.sync 	0;
	ld.volatile.shared.u32 	%r723, [_ZZN3cub18CUB_300001_SM_10006detail10merge_sort26DeviceMergeSortMergeKernelINS2_10policy_hubIN6thrust24THRUST_300001_SM_1000_NS6detail15normal_iteratorINS6_10device_ptrI9KeyStringEEEEE9Policy600ESC_NS8_INS9_IlEEEESC_SG_mN4cuda3std3__44lessISA_EESA_lEEvbT2_T3_T4_PT6_PT7_T5_PSO_SO_NS1_7vsmem_tEE19static_temp_storage+2048];
	and.b32  	%r724, %r42, 31;
	add.s32 	%r725, %r45, %r724;
	cvt.u64.u32 	%rd230, %r725;
	add.s64 	%rd231, %rd42, %rd230;
	cvta.to.global.u64 	%rd232, %rd430;
	shl.b64 	%rd233, %rd231, 3;
	add.s64 	%rd47, %rd232, %rd233;
	setp.ge.s32 	%p335, %r725, %r723;
	@%p335 bra 	$L__BB8_457;
	st.global.u64 	[%rd47], %rd46;
	bra.uni 	$L__BB8_457;
$L__BB8_453:
	// begin inline asm
	mov.u32 %r726, %laneid;
	// end inline asm
	and.b32  	%r46, %r42, 992;
	add.s32 	%r727, %r726, %r46;
	shl.b32 	%r728, %r727, 3;
	add.s32 	%r730, %r713, %r728;
	st.shared.u64 	[%r730], %rd45;
	bar.warp.sync 	-1;
	ld.shared.u64 	%rd48, [%r730];
	setp.ne.s32 	%p336, %r42, 0;
	@%p336 bra 	$L__BB8_455;
	st.volatile.shared.u32 	[_ZZN3cub18CUB_300001_SM_10006detail10merge_sort26DeviceMergeSortMergeKernelINS2_10policy_hubIN6thrust24THRUST_300001_SM_1000_NS6detail15normal_iteratorINS6_10device_ptrI9KeyStringEEEEE9Policy600ESC_NS8_INS9_IlEEEESC_SG_mN4cuda3std3__44lessISA_EESA_lEEvbT2_T3_T4_PT6_PT7_T5_PSO_SO_NS1_7vsmem_tEE19static_temp_storage+2048], %r22;
$L__BB8_455:
	bar.sync 	0;
	ld.volatile.shared.u32 	%r731, [_ZZN3cub18CUB_300001_SM_10006detail10merge_sort26DeviceMergeSortMergeKernelINS2_10policy_hubIN6thrust24THRUST_300001_SM_1000_NS6detail15normal_iteratorINS6_10device_ptrI9KeyStringEEEEE9Policy600ESC_NS8_INS9_IlEEEESC_SG_mN4cuda3std3__44lessISA_EESA_lEEvbT2_T3_T4_PT6_PT7_T5_PSO_SO_NS1_7vsmem_tEE19static_temp_storage+2048];
	and.b32  	%r732, %r42, 31;
	cvt.u64.u32 	%rd234, %r46;
	add.s64 	%rd235, %rd42, %rd234;
	cvt.u64.u32 	%rd236, %r732;
	add.s64 	%rd237, %rd235, %rd236;
	shl.b64 	%rd238, %rd237, 3;
	add.s64 	%rd49, %rd3, %rd238;
	add.s32 	%r733, %r46, %r732;
	setp.ge.s32 	%p337, %r733, %r731;
	@%p337 bra 	$L__BB8_457;
	st.global.u64 	[%rd49], %rd48;
$L__BB8_457:
	ret;

}


// ===== COMPILED SASS (sm_100) =====

	.target	sm_100

	.elftype	@"ET_EXEC"


//--------------------- .note.nv.tkinfo           --------------------------
	.section	.note.nv.tkinfo,"",@"SHT_NOTE"
	.sectionflags	@"SHF_NOTE_NV_TKINFO"
	.tkinfo
        /*0018*/ 	.word	0x00000002
        /*0030*/ 	.string	""
        /*0030*/ 	.string	"ptxas"
        /*0030*/ 	.string	"Cuda compilation tools, release 13.0, V13.0.88"
        /*0030*/ 	.string	"Build cuda_13.0.r13.0/compiler.36424714_0"
        /*0030*/ 	.string	"-arch sm_100 -m 64 "



//--------------------- .note.nv.cuinfo           --------------------------
	.section	.note.nv.cuinfo,"",@"SHT_NOTE"
	.sectionflags	@"SHF_NOTE_NV_CUINFO"
        /*0018*/ 	.short	0x0002
        /*001a*/ 	.short	0x0064
        /*001c*/ 	.short	0x0082
	.zero		2


//--------------------- .nv.info                  --------------------------
	.section	.nv.info,"",@"SHT_CUDA_INFO"
	.align	4


	//----- nvinfo : EIATTR_REGCOUNT
	.align		4
        /*0000*/ 	.byte	0x04, 0x2f
        /*0002*/ 	.short	(.L_46 - .L_45)
	.align		4
.L_45:
        /*0004*/ 	.word	index@(_ZN3cub18CUB_300001_SM_10006detail11EmptyKernelIvEEvv)
        /*0008*/ 	.word	0x00000004


	//----- nvinfo : EIATTR_FRAME_SIZE
	.align		4
.L_46:
        /*000c*/ 	.byte	0x04, 0x11
        /*000e*/ 	.short	(.L_48 - .L_47)
	.align		4
.L_47:
        /*0010*/ 	.word	index@(_ZN3cub18CUB_300001_SM_10006detail11EmptyKernelIvEEvv)
        /*0014*/ 	.word	0x00000000


	//----- nvinfo : EIATTR_REGCOUNT
	.align		4
.L_48:
        /*0018*/ 	.byte	0x04, 0x2f
        /*001a*/ 	.short	(.L_50 - .L_49)
	.align		4
.L_49:
        /*001c*/ 	.word	index@(_ZN3cub18CUB_300001_SM_10006detail8for_each13static_kernelINS2_12policy_hub_t12policy_500_tEmN6thrust24THRUST_300001_SM_1000_NS8cuda_cub20__uninitialized_fill7functorINS7_10device_ptrI9KeyStringEESC_EEEEvT0_T1_)
        /*0020*/ 	.word	0x00000020


	//----- nvinfo : EIATTR_FRAME_SIZE
	.align		4
.L_50:
        /*0024*/ 	.byte	0x04, 0x11
        /*0026*/ 	.short	(.L_52 - .L_51)
	.align		4
.L_51:
        /*0028*/ 	.word	index@(_ZN3cub18CUB_300001_SM_10006detail8for_each13static_kernelINS2_12policy_hub_t12policy_500_tEmN6thrust24THRUST_300001_SM_1000_NS8cuda_cub20__uninitialized_fill7functorINS7_10device_ptrI9KeyStringEESC_EEEEvT0_T1_)
        /*002c*/ 	.word	0x00000000


	//----- nvinfo : EIATTR_REGCOUNT
	.align		4
.L_52:
        /*0030*/ 	.byte	0x04, 0x2f
        /*0032*/ 	.short	(.L_54 - .L_53)
	.align		4
.L_53:
        /*0034*/ 	.word	index@(_ZN3cub18CUB_300001_SM_10006detail8for_each13static_kernelINS2_12policy_hub_t12policy_500_tEmN6thrust24THRUST_300001_SM_1000_NS8cuda_cub20__uninitialized_fill7functorINS7_10device_ptrIlEElEEEEvT0_T1_)
        /*0038*/ 	.word	0x00000009


	//----- nvinfo : EIATTR_FRAME_SIZE
	.align		4
.L_54:
        /*003c*/ 	.byte	0x04, 0x11
        /*003e*/ 	.short	(.L_56 - .L_55)
	.align		4
.L_55:
        /*0040*/ 	.word	index@(_ZN3cub18CUB_300001_SM_10006detail8for_each13static_kernelINS2_12policy_hub_t12policy_500_tEmN6thrust24THRUST_300001_SM_1000_NS8cuda_cub20__uninitialized_fill7functorINS7_10device_ptrIlEElEEEEvT0_T1_)
        /*0044*/ 	.word	0x00000000


	//----- nvinfo : EIATTR_REGCOUNT
	.align		4
.L_56:
        /*0048*/ 	.byte	0x04, 0x2f
        /*004a*/ 	.short	(.L_58 - .L_57)
	.align		4
.L_57:
        /*004c*/ 	.word	index@(_ZN3cub18CUB_300001_SM_10006detail10merge_sort30DeviceMergeSortBlockSortKernelINS2_10policy_hubIN6thrust24THRUST_300001_SM_1000_NS6detail15normal_iteratorINS6_10device_ptrI9KeyStringEEEEE9Policy600ESC_NS8_INS9_IlEEEESC_SG_jN4cuda3std3__44lessISA_EESA_lEEvbT0_T1_T2_T3_T4_PT6_PT7_T5_NS1_7vsmem_tE)
        /*0050*/ 	.word	0x0000007f


	//----- nvinfo : EIATTR_FRAME_SIZE
	.align		4
.L_58:
        /*0054*/ 	.byte	0x04, 0x11
        /*0056*/ 	.short	(.L_60 - .L_59)
	.align		4
.L_59:
        /*0058*/ 	.word	index@(_ZN3cub18CUB_300001_SM_10006detail10merge_sort30DeviceMergeSortBlockSortKernelINS2_10policy_hubIN6thrust24THRUST_300001_SM_1000_NS6detail15normal_iteratorINS6_10device_ptrI9KeyStringEEEEE9Policy600ESC_NS8_INS9_IlEEEESC_SG_jN4cuda3std3__44lessISA_EESA_lEEvbT0_T1_T2_T3_T4_PT6_PT7_T5_NS1_7vsmem_tE)
        /*005c*/ 	.word	0x00000060


	//----- nvinfo : EIATTR_REGCOUNT
	.align		4
.L_60:
        /*0060*/ 	.byte	0x04, 0x2f
        /*0062*/ 	.short	(.L_62 - .L_61)
	.align		4
.L_61:
        /*0064*/ 	.word	index@(_ZN3cub18CUB_300001_SM_10006detail10merge_sort30DeviceMergeSortPartitionKernelIN6thrust24THRUST_300001_SM_1000_NS6detail15normal_iteratorINS5_10device_ptrI9KeyStringEEEEjN4cuda3std3__44lessIS9_EES9_EEvbT_PT2_T0_SK_PSK_T1_SK_i)
        /*0068*/ 	.word	0x0000001f


	//----- nvinfo : EIATTR_FRAME_SIZE
	.align		4
.L_62:
        /*006c*/ 	.byte	0x04, 0x11
        /*006e*/ 	.short	(.L_64 - .L_63)
	.align		4
.L_63:
        /*0070*/ 	.word	index@(_ZN3cub18CUB_300001_SM_10006detail10merge_sort30DeviceMergeSortPartitionKernelIN6thrust24THRUST_300001_SM_1000_NS6detail15normal_iteratorINS5_10device_ptrI9KeyStringEEEEjN4cuda3std3__44lessIS9_EES9_EEvbT_PT2_T0_SK_PSK_T1_SK_i)
        /*0074*/ 	.word	0x00000060


	//----- nvinfo : EIATTR_REGCOUNT
	.align		4
.L_64:
        /*0078*/ 	.byte	0x04, 0x2f
        /*007a*/ 	.short	(.L_66 - .L_65)
	.align		4
.L_65:
        /*007c*/ 	.word	index@(_ZN3cub18CUB_300001_SM_10006detail10merge_sort26DeviceMergeSortMergeKernelINS2_10policy_hubIN6thrust24THRUST_300001_SM_1000_NS6detail15normal_iteratorINS6_10device_ptrI9KeyStringEEEEE9Policy600ESC_NS8_INS9_IlEEEESC_SG_jN4cuda3std3__44lessISA_EESA_lEEvbT2_T3_T4_PT6_PT7_T5_PSO_SO_NS1_7vsmem_tE)
        /*0080*/ 	.word	0x0000007f


	//----- nvinfo : EIATTR_FRAME_SIZE
	.align		4
.L_66:
        /*0084*/ 	.byte	0x04, 0x11
        /*0086*/ 	.short	(.L_68 - .L_67)
	.align		4
.L_67:
        /*0088*/ 	.word	index@(_ZN3cub18CUB_300001_SM_10006detail10merge_sort26DeviceMergeSortMergeKernelINS2_10policy_hubIN6thrust24THRUST_300001_SM_1000_NS6detail15normal_iteratorINS6_10device_ptrI9KeyStringEEEEE9Policy600ESC_NS8_INS9_IlEEEESC_SG_jN4cuda3std3__44lessISA_EESA_lEEvbT2_T3_T4_PT6_PT7_T5_PSO_SO_NS1_7vsmem_tE)
        /*008c*/ 	.word	0x000000c0


	//----- nvinfo : EIATTR_REGCOUNT
	.align		4
.L_68:
        /*0090*/ 	.byte	0x04, 0x2f
        /*0092*/ 	.short	(.L_70 - .L_69)
	.align		4
.L_69:
        /*0094*/ 	.word	index@(_ZN3cub18CUB_300001_SM_10006detail10merge_sort30DeviceMergeSortBlockSortKernelINS2_10policy_hubIN6thrust24THRUST_300001_SM_1000_NS6detail15normal_iteratorINS6_10device_ptrI9KeyStringEEEEE9Policy600ESC_NS8_INS9_IlEEEESC_SG_mN4cuda3std3__44lessISA_EESA_lEEvbT0_T1_T2_T3_T4_PT6_PT7_T5_NS1_7vsmem_tE)
        /*0098*/ 	.word	0x0000007f


	//----- nvinfo : EIATTR_FRAME_SIZE
	.align		4
.L_70:
        /*009c*/ 	.byte	0x04, 0x11
        /*009e*/ 	.short	(.L_72 - .L_71)
	.align		4
.L_71:
        /*00a0*/ 	.word	index@(_ZN3cub18CUB_300001_SM_10006detail10merge_sort30DeviceMergeSortBlockSortKernelINS2_10policy_hubIN6thrust24THRUST_300001_SM_1000_NS6detail15normal_iteratorINS6_10device_ptrI9KeyStringEEEEE9Policy600ESC_NS8_INS9_IlEEEESC_SG_mN4cuda3std3__44lessISA_EESA_lEEvbT0_T1_T2_T3_T4_PT6_PT7_T5_NS1_7vsmem_tE)
        /*00a4*/ 	.word	0x00000060


	//----- nvinfo : EIATTR_REGCOUNT
	.align		4
.L_72:
        /*00a8*/ 	.byte	0x04, 0x2f
        /*00aa*/ 	.short	(.L_74 - .L_73)
	.align		4
.L_73:
        /*00ac*/ 	.word	index@(_ZN3cub18CUB_300001_SM_10006detail10merge_sort30DeviceMergeSortPartitionKernelIN6thrust24THRUST_300001_SM_1000_NS6detail15normal_iteratorINS5_10device_ptrI9KeyStringEEEEmN4cuda3std3__44lessIS9_EES9_EEvbT_PT2_T0_SK_PSK_T1_SK_i)
        /*00b0*/ 	.word	0x00000020


	//----- nvinfo : EIATTR_FRAME_SIZE
	.align		4
.L_74:
        /*00b4*/ 	.byte	0x04, 0x11
        /*00b6*/ 	.short	(.L_76 - .L_75)
	.align		4
.L_75:
        /*00b8*/ 	.word	index@(_ZN3cub18CUB_300001_SM_10006detail10merge_sort30DeviceMergeSortPartitionKernelIN6thrust24THRUST_300001_SM_1000_NS6detail15normal_iteratorINS5_10device_ptrI9KeyStringEEEEmN4cuda3std3__44lessIS9_EES9_EEvbT_PT2_T0_SK_PSK_T1_SK_i)
        /*00bc*/ 	.word	0x00000060


	//----- nvinfo : EIATTR_REGCOUNT
	.align		4
.L_76:
        /*00c0*/ 	.byte	0x04, 0x2f
        /*00c2*/ 	.short	(.L_78 - .L_77)
	.align		4
.L_77:
        /*00c4*/ 	.word	index@(_ZN3cub18CUB_300001_SM_10006detail10merge_sort26DeviceMergeSortMergeKernelINS2_10policy_hubIN6thrust24THRUST_300001_SM_1000_NS6detail15normal_iteratorINS6_10device_ptrI9KeyStringEEEEE9Policy600ESC_NS8_INS9_IlEEEESC_SG_mN4cuda3std3__44lessISA_EESA_lEEvbT2_T3_T4_PT6_PT7_T5_PSO_SO_NS1_7vsmem_tE)
        /*00c8*/ 	.word	0x0000007f


	//----- nvinfo : EIATTR_FRAME_SIZE
	.align		4
.L_78:
        /*00cc*/ 	.byte	0x04, 0x11
        /*00ce*/ 	.short	(.L_80 - .L_79)
	.align		4
.L_79:
        /*00d0*/ 	.word	index@(_ZN3cub18CUB_300001_SM_10006detail10merge_sort26DeviceMergeSortMergeKernelINS2_10policy_hubIN6thrust24THRUST_300001_SM_1000_NS6detail15normal_iteratorINS6_10device_ptrI9KeyStringEEEEE9Policy600ESC_NS8_INS9_IlEEEESC_SG_mN4cuda3std3__44lessISA_EESA_lEEvbT2_T3_T4_PT6_PT7_T5_PSO_SO_NS1_7vsmem_tE)
        /*00d4*/ 	.word	0x000000c0


	//----- nvinfo : EIATTR_MIN_STACK_SIZE
	.align		4
.L_80:
        /*00d8*/ 	.byte	0x04, 0x12
        /*00da*/ 	.short	(.L_82 - .L_81)
	.align		4
.L_81:
        /*00dc*/ 	.word	index@(_ZN3cub18CUB_300001_SM_10006detail10merge_sort26DeviceMergeSortMergeKernelINS2_10policy_hubIN6thrust24THRUST_300001_SM_1000_NS6detail15normal_iteratorINS6_10device_ptrI9KeyStringEEEEE9Policy600ESC_NS8_INS9_IlEEEESC_SG_mN4cuda3std3__44lessISA_EESA_lEEvbT2_T3_T4_PT6_PT7_T5_PSO_SO_NS1_7vsmem_tE)
        /*00e0*/ 	.word	0x000000c0


	//----- nvinfo : EIATTR_MIN_STACK_SIZE
	.align		4
.L_82:
        /*00e4*/ 	.byte	0x04, 0x12
        /*00e6*/ 	.short	(.L_84 - .L_83)
	.align		4
.L_83:
        /*00e8*/ 	.word	index@(_ZN3cub18CUB_300001_SM_10006detail10merge_sort30DeviceMergeSortPartitionKernelIN6thrust24THRUST_300001_SM_1000_NS6detail15normal_iteratorINS5_10device_ptrI9KeyStringEEEEmN4cuda3std3__44lessIS9_EES9_EEvbT_PT2_T0_SK_PSK_T1_SK_i)
        /*00ec*/ 	.word	0x00000060


	//----- nvinfo : EIATTR_MIN_STACK_SIZE
	.align		4
.L_84:
        /*00f0*/ 	.byte	0x04, 0x12
        /*00f2*/ 	.short	(.L_86 - .L_85)
	.align		4
.L_85:
        /*00f4*/ 	.word	index@(_ZN3cub18CUB_300001_SM_10006detail10merge_sort30DeviceMergeSortBlockSortKernelINS2_10policy_hubIN6thrust24THRUST_300001_SM_1000_NS6detail15normal_iteratorINS6_10device_ptrI9KeyStringEEEEE9Policy600ESC_NS8_INS9_IlEEEESC_SG_mN4cuda3std3__44lessISA_EESA_lEEvbT0_T1_T2_T3_T4_PT6_PT7_T5_NS1_7vsmem_tE)
        /*00f8*/ 	.word	0x00000060


	//----- nvinfo : EIATTR_MIN_STACK_SIZE
	.align		4
.L_86:
        /*00fc*/ 	.byte	0x04, 0x12
        /*00fe*/ 	.short	(.L_88 - .L_87)
	.align		4
.L_87:
        /*0100*/ 	.word	index@(_ZN3cub18CUB_300001_SM_10006detail10merge_sort26DeviceMergeSortMergeKernelINS2_10policy_hubIN6thrust24THRUST_300001_SM_1000_NS6detail15normal_iteratorINS6_10device_ptrI9KeyStringEEEEE9Policy600ESC_NS8_INS9_IlEEEESC_SG_jN4cuda3std3__44lessISA_EESA_lEEvbT2_T3_T4_PT6_PT7_T5_PSO_SO_NS1_7vsmem_tE)
        /*0104*/ 	.word	0x000000c0


	//----- nvinfo : EIATTR_MIN_STACK_SIZE
	.align		4
.L_88:
        /*0108*/ 	.byte	0x04, 0x12
        /*010a*/ 	.short	(.L_90 - .L_89)
	.align		4
.L_89:
        /*010c*/ 	.word	index@(_ZN3cub18CUB_300001_SM_10006detail10merge_sort30DeviceMergeSortPartitionKernelIN6thrust24THRUST_300001_SM_1000_NS6detail15normal_iteratorINS5_10device_ptrI9KeyStringEEEEjN4cuda3std3__44lessIS9_EES9_EEvbT_PT2_T0_SK_PSK_T1_SK_i)
        /*0110*/ 	.word	0x00000060


	//----- nvinfo : EIATTR_MIN_STACK_SIZE
	.align		4
.L_90:
        /*0114*/ 	.byte	0x04, 0x12
        /*0116*/ 	.short	(.L_92 - .L_91)
	.align		4
.L_91:
        /*0118*/ 	.word	index@(_ZN3cub18CUB_300001_SM_10006detail10merge_sort30DeviceMergeSortBlockSortKernelINS2_10policy_hubIN6thrust24THRUST_300001_SM_1000_NS6detail15normal_iteratorINS6_10device_ptrI9KeyStringEEEEE9Policy600ESC_NS8_INS9_IlEEEESC_SG_jN4cuda3std3__44lessISA_EESA_lEEvbT0_T1_T2_T3_T4_PT6_PT7_T5_NS1_7vsmem_tE)
        /*011c*/ 	.word	0x00000060


	//----- nvinfo : EIATTR_MIN_STACK_SIZE
	.align		4
.L_92:
        /*0120*/ 	.byte	0x04, 0x12
        /*0122*/ 	.short	(.L_94 - .L_93)
	.align		4
.L_93:
        /*0124*/ 	.word	index@(_ZN3cub18CUB_300001_SM_10006detail8for_each13static_kernelINS2_12policy_hub_t12policy_500_tEmN6thrust24THRUST_300001_SM_1000_NS8cuda_cub20__uninitialized_fill7functorINS7_10device_ptrIlEElEEEEvT0_T1_)
        /*0128*/ 	.word	0x00000000


	//----- nvinfo : EIATTR_MIN_STACK_SIZE
	.align		4
.L_94:
        /*012c*/ 	.byte	0x04, 0x12
        /*012e*/ 	.short	(.L_96 - .L_95)
	.align		4
.L_95:
        /*0130*/ 	.word	index@(_ZN3cub18CUB_300001_SM_10006detail8for_each13static_kernelINS2_12policy_hub_t12policy_500_tEmN6thrust24THRUST_300001_SM_1000_NS8cuda_cub20__uninitialized_fill7functorINS7_10device_ptrI9KeyStringEESC_EEEEvT0_T1_)
        /*0134*/ 	.word	0x00000000


	//----- nvinfo : EIATTR_MIN_STACK_SIZE
	.align		4
.L_96:
        /*0138*/ 	.byte	0x04, 0x12
        /*013a*/ 	.short	(.L_98 - .L_97)
	.align		4
.L_97:
        /*013c*/ 	.word	index@(_ZN3cub18CUB_300001_SM_10006detail11EmptyKernelIvEEvv)
        /*0140*/ 	.word	0x00000000
.L_98:


//--------------------- .nv.compat                --------------------------
	.section	.nv.compat,"",@"SHT_CUDA_COMPAT_INFO"
	.align	4
        /*0000*/ 	.byte	0x02, 0x09, 0x00, 0x00, 0x02, 0x02, 0x01, 0x00, 0x02, 0x05, 0x05, 0x00, 0x03, 0x07, 0x01, 0x01
        /*0010*/ 	.byte	0x02, 0x03, 0x00, 0x00, 0x02, 0x06, 0x01, 0x00, 0x04, 0x0b, 0x08, 0x00, 0x09, 0x00, 0x00, 0x00
        /*0020*/ 	.byte	0x00, 0x00, 0x00, 0x00


//--------------------- .nv.info._ZN3cub18CUB_300001_SM_10006detail10merge_sort26DeviceMergeSortMergeKernelINS2_10policy_hubIN6thrust24THRUST_300001_SM_1000_NS6detail15normal_iteratorINS6_10device_ptrI9KeyStringEEEEE9Policy600ESC_NS8_INS9_IlEEEESC_SG_mN4cuda3std3__44lessISA_EESA_lEEvbT2_T3_T4_PT6_PT7_T5_PSO_SO_NS1_7vsmem_tE --------------------------
	.section	.nv.info._ZN3cub18CUB_300001_SM_10006detail10merge_sort26DeviceMergeSortMergeKernelINS2_10policy_hubIN6thrust24THRUST_300001_SM_1000_NS6detail15normal_iteratorINS6_10device_ptrI9KeyStringEEEEE9Policy600ESC_NS8_INS9_IlEEEESC_SG_mN4cuda3std3__44lessISA_EESA_lEEvbT2_T3_T4_PT6_PT7_T5_PSO_SO_NS1_7vsmem_tE,"",@"SHT_CUDA_INFO"
	.sectionflags	@""
	.align	4


	//----- nvinfo : EIATTR_CUDA_API_VERSION
	.align		4
        /*0000*/ 	.byte	0x04, 0x37
        /*0002*/ 	.short	(.L_100 - .L_99)
.L_99:
        /*0004*/ 	.word	0x00000082


	//----- nvinfo : EIATTR_KPARAM_INFO
	.align		4
.L_100:
        /*0008*/ 	.byte	0x04, 0x17
        /*000a*/ 	.short	(.L_102 - .L_101)
.L_101:
        /*000c*/ 	.word	0x00000000
        /*0010*/ 	.short	0x0009
        /*0012*/ 	.short	0x0048
        /*0014*/ 	.byte	0x00, 0xf0, 0x21, 0x00


	//----- nvinfo : EIATTR_KPARAM_INFO
	.align		4
.L_102:
        /*0018*/ 	.byte	0x04, 0x17
        /*001a*/ 	.short	(.L_104 - .L_103)
.L_103:
        /*001c*/ 	.word	0x00000000
        /*0020*/ 	.short	0x0008
        /*0022*/ 	.short	0x0040
        /*0024*/ 	.byte	0x00, 0xf0, 0x21, 0x00


	//----- nvinfo : EIATTR_KPARAM_INFO
	.align		4
.L_104:
        /*0028*/ 	.byte	0x04, 0x17
        /*002a*/ 	.short	(.L_106 - .L_105)
.L_105:
        /*002c*/ 	.word	0x00000000
        /*0030*/ 	.short	0x0007
        /*0032*/ 	.short	0x0038
        /*0034*/ 	.byte	0x00, 0xf5, 0x21, 0x00


	//----- nvinfo : EIATTR_KPARAM_INFO
	.align		4
.L_106:
        /*0038*/ 	.byte	0x04, 0x17
        /*003a*/ 	.short	(.L_108 - .L_107)
.L_107:
        /*003c*/ 	.word	0x00000000
        /*0040*/ 	.short	0x0006
        /*0042*/ 	.short	0x0030
        /*0044*/ 	.byte	0x00, 0xf0, 0x05, 0x00


	//----- nvinfo : EIATTR_KPARAM_INFO
	.align		4
.L_108:
        /*0048*/ 	.byte	0x04, 0x17
        /*004a*/ 	.short	(.L_110 - .L_109)
.L_109:
        /*004c*/ 	.word	0x00000000
        /*0050*/ 	.short	0x0005
        /*0052*/ 	.short	0x0028
        /*0054*/ 	.byte	0x00, 0xf5, 0x21, 0x00


	//----- nvinfo : EIATTR_KPARAM_INFO
	.align		4
.L_110:
        /*0058*/ 	.byte	0x04, 0x17
        /*005a*/ 	.short	(.L_112 - .L_111)
.L_111:
        /*005c*/ 	.word	0x00000000
        /*0060*/ 	.short	0x0004
        /*0062*/ 	.short	0x0020
        /*0064*/ 	.byte	0x00, 0xf5, 0x21, 0x00


	//----- nvinfo : EIATTR_KPARAM_INFO
	.align		4
.L_112:
        /*0068*/ 	.byte	0x04, 0x17
        /*006a*/ 	.short	(.L_114 - .L_113)
.L_113:
        /*006c*/ 	.word	0x00000000
        /*0070*/ 	.short	0x0003
        /*0072*/ 	.short	0x0018
        /*0074*/ 	.byte	0x00, 0xf0, 0x21, 0x00


	//----- nvinfo : EIATTR_KPARAM_INFO
	.align		4
.L_114:
        /*0078*/ 	.byte	0x04, 0x17
        /*007a*/ 	.short	(.L_116 - .L_115)
.L_115:
        /*007c*/ 	.word	0x00000000
        /*0080*/ 	.short	0x0002
        /*0082*/ 	.short	0x0010
        /*0084*/ 	.byte	0x00, 0xf0, 0x21, 0x00


	//----- nvinfo : EIATTR_KPARAM_INFO
	.align		4
.L_116:
        /*0088*/ 	.byte	0x04, 0x17
        /*008a*/ 	.short	(.L_118 - .L_117)
.L_117:
        /*008c*/ 	.word	0x00000000
        /*0090*/ 	.short	0x0001
        /*0092*/ 	.short	0x0008
        /*0094*/ 	.byte	0x00, 0xf0, 0x21, 0x00


	//----- nvinfo : EIATTR_KPARAM_INFO
	.align		4
.L_118:
        /*0098*/ 	.byte	0x04, 0x17
        /*009a*/ 	.short	(.L_120 - .L_119)
.L_119:
        /*009c*/ 	.word	0x00000000
        /*00a0*/ 	.short	0x0000
        /*00a2*/ 	.short	0x0000
        /*00a4*/ 	.byte	0x00, 0xf0, 0x05, 0x00


	//----- nvinfo : EIATTR_SPARSE_MMA_MASK
	.align		4
.L_120:
        /*00a8*/ 	.byte	0x03, 0x50
        /*00aa*/ 	.short	0x0000


	//----- nvinfo : EIATTR_MAXREG_COUNT
	.align		4
        /*00ac*/ 	.byte	0x03, 0x1b
        /*00ae*/ 	.short	0x00ff


	//----- nvinfo : EIATTR_NUM_BARRIERS
	.align		4
        /*00b0*/ 	.byte	0x02, 0x4c
        /*00b2*/ 	.byte	0x01
	.zero		1


	//----- nvinfo : EIATTR_MERCURY_ISA_VERSION
	.align		4
        /*00b4*/ 	.byte	0x03, 0x5f
        /*00b6*/ 	.short	0x0101


	//----- nvinfo : EIATTR_COOP_GROUP_MASK_REGIDS
	.align		4
        /*00b8*/ 	.byte	0x04, 0x29
        /*00ba*/ 	.short	(.L_122 - .L_121)


	//   ....[0]....
.L_121:
        /*00bc*/ 	.word	0xffffffff


	//   ....[1]....
        /*00c0*/ 	.word	0xffffffff


	//   ....[2]....
        /*00c4*/ 	.word	0xffffffff


	//   ....[3]....
        /*00c8*/ 	.word	0xffffffff


	//   ....[4]....
        /*00cc*/ 	.word	0xffffffff


	//   ....[5]....
        /*00d0*/ 	.word	0xffffffff


	//   ....[6]....
        /*00d4*/ 	.word	0xffffffff


	//   ....[7]....
        /*00d8*/ 	.word	0xffffffff


	//----- nvinfo : EIATTR_COOP_GROUP_INSTR_OFFSETS
	.align		4
.L_122:
        /*00dc*/ 	.byte	0x04, 0x28
        /*00de*/ 	.short	(.L_124 - .L_123)


	//   ....[0]....
.L_123:
        /*00e0*/ 	.word	0x00006f40


	//   ....[1]....
        /*00e4*/ 	.word	0x00007ba0


	//   ....[2]....
        /*00e8*/ 	.word	0x00008330


	//   ....[3]....
        /*00ec*/ 	.word	0x000083f0


	//   ....[4]....
        /*00f0*/ 	.word	0x0000f360


	//   ....[5]....
        /*00f4*/ 	.word	0x00010080


	//   ....[6]....
        /*00f8*/ 	.word	0x00010870


	//   ....[7]....
        /*00fc*/ 	.word	0x00010980


	//----- nvinfo : EIATTR_VRC_CTA_INIT_COUNT
	.align		4
.L_124:
        /*0100*/ 	.byte	0x02, 0x4a
	.zero		1
	.zero		1


	//----- nvinfo : EIATTR_EXIT_INSTR_OFFSETS
	.align		4
        /*0104*/ 	.byte	0x04, 0x1c
        /*0106*/ 	.short	(.L_126 - .L_125)


	//   ....[0]....
.L_125:
        /*0108*/ 	.word	0x00008390


	//   ....[1]....
        /*010c*/ 	.word	0x00008470


	//   ....[2]....
        /*0110*/ 	.word	0x00010910


	//   ....[3]....
        /*0114*/ 	.word	0x00010930


	//   ....[4]....
        /*0118*/ 	.word	0x00010a30


	//   ....[5]....
        /*011c*/ 	.word	0x00010a50


	//----- nvinfo : EIATTR_MAX_THREADS
	.align		4
.L_126:
        /*0120*/ 	.byte	0x04, 0x05
        /*0122*/ 	.short	(.L_128 - .L_127)
.L_127:
        /*0124*/ 	.word	0x00000100
        /*0128*/ 	.word	0x00000001
        /*012c*/ 	.word	0x00000001


	//----- nvinfo : EIATTR_CRS_STACK_SIZE
	.align		4
.L_128:
        /*0130*/ 	.byte	0x04, 0x1e
        /*0132*/ 	.short	(.L_130 - .L_129)
.L_129:
        /*0134*/ 	.word	0x00000000


	//----- nvinfo : EIATTR_CBANK_PARAM_SIZE
	.align		4
.L_130:
        /*0138*/ 	.byte	0x03, 0x19
        /*013a*/ 	.short	0x0050


	//----- nvinfo : EIATTR_PARAM_CBANK
	.align		4
        /*013c*/ 	.byte	0x04, 0x0a
        /*013e*/ 	.short	(.L_132 - .L_131)
	.align		4
.L_131:
        /*0140*/ 	.word	index@(.nv.constant0._ZN3cub18CUB_300001_SM_10006detail10merge_sort26DeviceMergeSortMergeKernelINS2_10policy_hubIN6thrust24THRUST_300001_SM_1000_NS6detail15normal_iteratorINS6_10device_ptrI9KeyStringEEEEE9Policy600ESC_NS8_INS9_IlEEEESC_SG_mN4cuda3std3__44lessISA_EESA_lEEvbT2_T3_T4_PT6_PT7_T5_PSO_SO_NS1_7vsmem_tE)
        /*0144*/ 	.short	0x0380
        /*0146*/ 	.short	0x0050


	//----- nvinfo : EIATTR_SW_WAR
	.align		4
.L_132:
        /*0148*/ 	.byte	0x04, 0x36
        /*014a*/ 	.short	(.L_134 - .L_133)
.L_133:
        /*014c*/ 	.word	0x00000008
.L_134:


//--------------------- .nv.info._ZN3cub18CUB_300001_SM_10006detail10merge_sort30DeviceMergeSortPartitionKernelIN6thrust24THRUST_300001_SM_1000_NS6detail15normal_iteratorINS5_10device_ptrI9KeyStringEEEEmN4cuda3std3__44lessIS9_EES9_EEvbT_PT2_T0_SK_PSK_T1_SK_i --------------------------
	.section	.nv.info._ZN3cub18CUB_300001_SM_10006detail10merge_sort30DeviceMergeSortPartitionKernelIN6thrust24THRUST_300001_SM_1000_NS6detail15normal_iteratorINS5_10device_ptrI9KeyStringEEEEmN4cuda3std3__44lessIS9_EES9_EEvbT_PT2_T0_SK_PSK_T1_SK_i,"",@"SHT_CUDA_INFO"
	.sectionflags	@""
	.align	4


	//----- nvinfo : EIATTR_CUDA_API_VERSION
	.align		4
        /*0000*/ 	.byte	0x04, 0x37
        /*0002*/ 	.short	(.L_136 - .L_135)
.L_135:
        /*0004*/ 	.word	0x00000082


	//----- nvinfo : EIATTR_KPARAM_INFO
	.align		4
.L_136:
        /*0008*/ 	.byte	0x04, 0x17
        /*000a*/ 	.short	(.L_138 - .L_137)
.L_137:
        /*000c*/ 	.word	0x00000000
        /*0010*/ 	.short	0x0008
        /*0012*/ 	.short	0x0040
        /*0014*/ 	.byte	0x00, 0xf0, 0x11, 0x00


	//----- nvinfo : EIATTR_KPARAM_INFO
	.align		4
.L_138:
        /*0018*/ 	.byte	0x04, 0x17
        /*001a*/ 	.short	(.L_140 - .L_139)
.L_139:
        /*001c*/ 	.word	0x00000000
        /*0020*/ 	.short	0x0007
        /*0022*/ 	.short	0x0038
        /*0024*/ 	.byte	0x00, 0xf0, 0x21, 0x00


	//----- nvinfo : EIATTR_KPARAM_INFO
	.align		4
.L_140:
        /*0028*/ 	.byte	0x04, 0x17
        /*002a*/ 	.short	(.L_142 - .L_141)
.L_141:
        /*002c*/ 	.word	0x00000000
        /*0030*/ 	.short	0x0006
        /*0032*/ 	.short	0x0030
        /*0034*/ 	.byte	0x00, 0xf0, 0x05, 0x00


	//----- nvinfo : EIATTR_KPARAM_INFO
	.align		4
.L_142:
        /*0038*/ 	.byte	0x04, 0x17
        /*003a*/ 	.short	(.L_144 - .L_143)
.L_143:
        /*003c*/ 	.word	0x00000000
        /*0040*/ 	.short	0x0005
        /*0042*/ 	.short	0x0028
        /*0044*/ 	.byte	0x00, 0xf5, 0x21, 0x00


	//----- nvinfo : EIATTR_KPARAM_INFO
	.align		4
.L_144:
        /*0048*/ 	.byte	0x04, 0x17
        /*004a*/ 	.short	(.L_146 - .L_145)
.L_145:
        /*004c*/ 	.word	0x00000000
        /*0050*/ 	.short	0x0004
        /*0052*/ 	.short	0x0020
        /*0054*/ 	.byte	0x00, 0xf0, 0x21, 0x00


	//----- nvinfo : EIATTR_KPARAM_INFO
	.align		4
.L_146:
        /*0058*/ 	.byte	0x04, 0x17
        /*005a*/ 	.short	(.L_148 - .L_147)
.L_147:
        /*005c*/ 	.word	0x00000000
        /*0060*/ 	.short	0x0003
        /*0062*/ 	.short	0x0018
        /*0064*/ 	.byte	0x00, 0xf0, 0x21, 0x00


	//----- nvinfo : EIATTR_KPARAM_INFO
	.align		4
.L_148:
        /*0068*/ 	.byte	0x04, 0x17
        /*006a*/ 	.short	(.L_150 - .L_149)
.L_149:
        /*006c*/ 	.word	0x00000000
        /*0070*/ 	.short	0x0002
        /*0072*/ 	.short	0x0010
        /*0074*/ 	.byte	0x00, 0xf5, 0x21, 0x00


	//----- nvinfo : EIATTR_KPARAM_INFO
	.align		4
.L_150:
        /*0078*/ 	.byte	0x04, 0x17
        /*007a*/ 	.short	(.L_152 - .L_151)
.L_151:
        /*007c*/ 	.word	0x00000000
        /*0080*/ 	.short	0x0001
        /*0082*/ 	.short	0x0008
        /*0084*/ 	.byte	0x00, 0xf0, 0x21, 0x00


	//----- nvinfo : EIATTR_KPARAM_INFO
	.align		4
.L_152:
        /*0088*/ 	.byte	0x04, 0x17
        /*008a*/ 	.short	(.L_154 - .L_153)
.L_153:
        /*008c*/ 	.word	0x00000000
        /*0090*/ 	.short	0x0000
        /*0092*/ 	.short	0x0000
        /*0094*/ 	.byte	0x00, 0xf0, 0x05, 0x00


	//----- nvinfo : EIATTR_SPARSE_MMA_MASK
	.align		4
.L_154:
        /*0098*/ 	.byte	0x03, 0x50
        /*009a*/ 	.short	0x0000


	//----- nvinfo : EIATTR_MAXREG_COUNT
	.align		4
        /*009c*/ 	.byte	0x03, 0x1b
        /*009e*/ 	.short	0x00ff


	//----- nvinfo : EIATTR_MERCURY_ISA_VERSION
	.align		4
        /*00a0*/ 	.byte	0x03, 0x5f
        /*00a2*/ 	.short	0x0101


	//----- nvinfo : EIATTR_VRC_CTA_INIT_COUNT
	.align		4
        /*00a4*/ 	.byte	0x02, 0x4a
	.zero		1
	.zero		1


	//----- nvinfo : EIATTR_EXIT_INSTR_OFFSETS
	.align		4
        /*00a8*/ 	.byte	0x04, 0x1c
        /*00aa*/ 	.short	(.L_156 - .L_155)


	//   ....[0]....
.L_155:
        /*00ac*/ 	.word	0x00000090


	//   ....[1]....
        /*00b0*/ 	.word	0x000003e0


	//   ....[2]....
        /*00b4*/ 	.word	0x000051c0


	//----- nvinfo : EIATTR_CRS_STACK_SIZE
	.align		4
.L_156:
        /*00b8*/ 	.byte	0x04, 0x1e
        /*00ba*/ 	.short	(.L_158 - .L_157)
.L_157:
        /*00bc*/ 	.word	0x00000000


	//----- nvinfo : EIATTR_CBANK_PARAM_SIZE
	.align		4
.L_158:
        /*00c0*/ 	.byte	0x03, 0x19
        /*00c2*/ 	.short	0x0044


	//----- nvinfo : EIATTR_PARAM_CBANK
	.align		4
        /*00c4*/ 	.byte	0x04, 0x0a
        /*00c6*/ 	.short	(.L_160 - .L_159)
	.align		4
.L_159:
        /*00c8*/ 	.word	index@(.nv.constant0._ZN3cub18CUB_300001_SM_10006detail10merge_sort30DeviceMergeSortPartitionKernelIN6thrust24THRUST_300001_SM_1000_NS6detail15normal_iteratorINS5_10device_ptrI9KeyStringEEEEmN4cuda3std3__44lessIS9_EES9_EEvbT_PT2_T0_SK_PSK_T1_SK_i)
        /*00cc*/ 	.short	0x0380
        /*00ce*/ 	.short	0x0044


	//----- nvinfo : EIATTR_SW_WAR
	.align		4
.L_160:
        /*00d0*/ 	.byte	0x04, 0x36
        /*00d2*/ 	.short	(.L_162 - .L_161)
.L_161:
        /*00d4*/ 	.word	0x00000008
.L_162:


//--------------------- .nv.info._ZN3cub18CUB_300001_SM_10006detail10merge_sort30DeviceMergeSortBlockSortKernelINS2_10policy_hubIN6thrust24THRUST_300001_SM_1000_NS6detail15normal_iteratorINS6_10device_ptrI9KeyStringEEEEE9Policy600ESC_NS8_INS9_IlEEEESC_SG_mN4cuda3std3__44lessISA_EESA_lEEvbT0_T1_T2_T3_T4_PT6_PT7_T5_NS1_7vsmem_tE --------------------------
	.section	.nv.info._ZN3cub18CUB_300001_SM_10006detail10merge_sort30DeviceMergeSortBlockSortKernelINS2_10policy_hubIN6thrust24THRUST_300001_SM_1000_NS6detail15normal_iteratorINS6_10device_ptrI9KeyStringEEEEE9Policy600ESC_NS8_INS9_IlEEEESC_SG_mN4cuda3std3__44lessISA_EESA_lEEvbT0_T1_T2_T3_T4_PT6_PT7_T5_NS1_7vsmem_tE,"",@"SHT_CUDA_INFO"
	.sectionflags	@""
	.align	4


	//----- nvinfo : EIATTR_CUDA_API_VERSION
	.align		4
        /*0000*/ 	.byte	0x04, 0x37
        /*0002*/ 	.short	(.L_164 - .L_163)
.L_163:
        /*0004*/ 	.word	0x00000082


	//----- nvinfo : EIATTR_KPARAM_INFO
	.align		4
.L_164:
        /*0008*/ 	.byte	0x04, 0x17
        /*000a*/ 	.short	(.L_166 - .L_165)
.L_165:
        /*000c*/ 	.word	0x00000000
        /*0010*/ 	.short	0x0009
        /*0012*/ 	.short	0x0048
        /*0014*/ 	.byte	0x00, 0xf0, 0x21, 0x00


	//----- nvinfo : EIATTR_KPARAM_INFO
	.align		4
.L_166:
        /*0018*/ 	.byte	0x04, 0x17
        /*001a*/ 	.short	(.L_168 - .L_167)
.L_167:
        /*001c*/ 	.word	0x00000000
        /*0020*/ 	.short	0x0008
        /*0022*/ 	.short	0x0040
        /*0024*/ 	.byte	0x00, 0xf0, 0x05, 0x00


	//----- nvinfo : EIATTR_KPARAM_INFO
	.align		4
.L_168:
        /*0028*/ 	.byte	0x04, 0x17
        /*002a*/ 	.short	(.L_170 - .L_169)
.L_169:
        /*002c*/ 	.word	0x00000000
        /*0030*/ 	.short	0x0007
        /*0032*/ 	.short	0x0038
        /*0034*/ 	.byte	0x00, 0xf5, 0x21, 0x00


	//----- nvinfo : EIATTR_KPARAM_INFO
	.align		4
.L_170:
        /*0038*/ 	.byte	0x04, 0x17
        /*003a*/ 	.short	(.L_172 - .L_171)
.L_171:
        /*003c*/ 	.word	0x00000000
        /*0040*/ 	.short	0x0006
        /*0042*/ 	.short	0x0030
        /*0044*/ 	.byte	0x00, 0xf5, 0x21, 0x00


	//----- nvinfo : EIATTR_KPARAM_INFO
	.align		4
.L_172:
        /*0048*/ 	.byte	0x04, 0x17
        /*004a*/ 	.short	(.L_174 - .L_173)
.L_173:
        /*004c*/ 	.word	0x00000000
        /*0050*/ 	.short	0x0005
        /*0052*/ 	.short	0x0028
        /*0054*/ 	.byte	0x00, 0xf0, 0x21, 0x00


	//----- nvinfo : EIATTR_KPARAM_INFO
	.align		4
.L_174:
        /*0058*/ 	.byte	0x04, 0x17
        /*005a*/ 	.short	(.L_176 - .L_175)
.L_175:
        /*005c*/ 	.word	0x00000000
        /*0060*/ 	.short	0x0004
        /*0062*/ 	.short	0x0020
        /*0064*/ 	.byte	0x00, 0xf0, 0x21, 0x00


	//----- nvinfo : EIATTR_KPARAM_INFO
	.align		4
.L_176:
        /*0068*/ 	.byte	0x04, 0x17
        /*006a*/ 	.short	(.L_178 - .L_177)
.L_177:
        /*006c*/ 	.word	0x00000000
        /*0070*/ 	.short	0x0003
        /*0072*/ 	.short	0x0018
        /*0074*/ 	.byte	0x00, 0xf0, 0x21, 0x00


	//----- nvinfo : EIATTR_KPARAM_INFO
	.align		4
.L_178:
        /*0078*/ 	.byte	0x04, 0x17
        /*007a*/ 	.short	(.L_180 - .L_179)
.L_179:
        /*007c*/ 	.word	0x00000000
        /*0080*/ 	.short	0x0002
        /*0082*/ 	.short	0x0010
        /*0084*/ 	.byte	0x00, 0xf0, 0x21, 0x00


	//----- nvinfo : EIATTR_KPARAM_INFO
	.align		4
.L_180:
        /*0088*/ 	.byte	0x04, 0x17
        /*008a*/ 	.short	(.L_182 - .L_181)
.L_181:
        /*008c*/ 	.word	0x00000000
        /*0090*/ 	.short	0x0001
        /*0092*/ 	.short	0x0008
        /*0094*/ 	.byte	0x00, 0xf0, 0x21, 0x00


	//----- nvinfo : EIATTR_KPARAM_INFO
	.align		4
.L_182:
        /*0098*/ 	.byte	0x04, 0x17
        /*009a*/ 	.short	(.L_184 - .L_183)
.L_183:
        /*009c*/ 	.word	0x00000000
        /*00a0*/ 	.short	0x0000
        /*00a2*/ 	.short	0x0000
        /*00a4*/ 	.byte	0x00, 0xf0, 0x05, 0x00


	//----- nvinfo : EIATTR_SPARSE_MMA_MASK
	.align		4
.L_184:
        /*00a8*/ 	.byte	0x03, 0x50
        /*00aa*/ 	.short	0x0000


	//----- nvinfo : EIATTR_MAXREG_COUNT
	.align		4
        /*00ac*/ 	.byte	0x03, 0x1b
        /*00ae*/ 	.short	0x00ff


	//----- nvinfo : EIATTR_NUM_BARRIERS
	.align		4
        /*00b0*/ 	.byte	0x02, 0x4c
        /*00b2*/ 	.byte	0x01
	.zero		1


	//----- nvinfo : EIATTR_MERCURY_ISA_VERSION
	.align		4
        /*00b4*/ 	.byte	0x03, 0x5f
        /*00b6*/ 	.short	0x0101


	//----- nvinfo : EIATTR_COOP_GROUP_MASK_REGIDS
	.align		4
        /*00b8*/ 	.byte	0x04, 0x29
        /*00ba*/ 	.short	(.L_186 - .L_185)


	//   ....[0]....
.L_185:
        /*00bc*/ 	.word	0xffffffff


	//   ....[1]....
        /*00c0*/ 	.word	0xffffffff


	//   ....[2]....
        /*00c4*/ 	.word	0xffffffff


	//   ....[3]....
        /*00c8*/ 	.word	0xffffffff


	//   ....[4]....
        /*00cc*/ 	.word	0xffffffff


	//   ....[5]....
        /*00d0*/ 	.word	0xffffffff


	//   ....[6]....
        /*00d4*/ 	.word	0xffffffff


	//   ....[7]....
        /*00d8*/ 	.word	0xffffffff


	//   ....[8]....
        /*00dc*/ 	.word	0xffffffff


	//   ....[9]....
        /*00e0*/ 	.word	0xffffffff


	//   ....[10]....
        /*00e4*/ 	.word	0xffffffff


	//   ....[11]....
        /*00e8*/ 	.word	0xffffffff


	//----- nvinfo : EIATTR_COOP_GROUP_INSTR_OFFSETS
	.align		4
.L_186:
        /*00ec*/ 	.byte	0x04, 0x28
        /*00ee*/ 	.short	(.L_188 - .L_187)


	//   ....[0]....
.L_187:
        /*00f0*/ 	.word	0x00000200


	//   ....[1]....
        /*00f4*/ 	.word	0x000007b0


	//   ....[2]....
        /*00f8*/ 	.word	0x000066a0


	//   ....[3]....
        /*00fc*/ 	.word	0x00006d70


	//   ....[4]....
        /*0100*/ 	.word	0x00007350


	//   ....[5]....
        /*0104*/ 	.word	0x000079f0


	//   ....[6]....
        /*0108*/ 	.word	0x00007bc0


	//   ....[7]....
        /*010c*/ 	.word	0x000087d0


	//   ....[8]....
        /*0110*/ 	.word	0x0000e680


	//   ....[9]....
        /*0114*/ 	.word	0x0000edc0


	//   ....[10]....
        /*0118*/ 	.word	0x0000f410


	//   ....[11]....
        /*011c*/ 	.word	0x0000fb30


	//----- nvinfo : EIATTR_VRC_CTA_INIT_COUNT
	.align		4
.L_188:
        /*0120*/ 	.byte	0x02, 0x4a
	.zero		1
	.zero		1


	//----- nvinfo : EIATTR_EXIT_INSTR_OFFSETS
	.align		4
        /*0124*/ 	.byte	0x04, 0x1c
        /*0126*/ 	.short	(.L_190 - .L_189)


	//   ....[0]....
.L_189:
        /*0128*/ 	.word	0x00006da0


	//   ....[1]....
        /*012c*/ 	.word	0x00007a20


	//   ....[2]....
        /*0130*/ 	.word	0x0000ee40


	//   ....[3]....
        /*0134*/ 	.word	0x0000ee60


	//   ....[4]....
        /*0138*/ 	.word	0x0000fbb0


	//   ....[5]....
        /*013c*/ 	.word	0x0000fbd0


	//----- nvinfo : EIATTR_MAX_THREADS
	.align		4
.L_190:
        /*0140*/ 	.byte	0x04, 0x05
        /*0142*/ 	.short	(.L_192 - .L_191)
.L_191:
        /*0144*/ 	.word	0x00000100
        /*0148*/ 	.word	0x00000001
        /*014c*/ 	.word	0x00000001


	//----- nvinfo : EIATTR_CRS_STACK_SIZE
	.align		4
.L_192:
        /*0150*/ 	.byte	0x04, 0x1e
        /*0152*/ 	.short	(.L_194 - .L_193)
.L_193:
        /*0154*/ 	.word	0x00000000


	//----- nvinfo : EIATTR_CBANK_PARAM_SIZE
	.align		4
.L_194:
        /*0158*/ 	.byte	0x03, 0x19
        /*015a*/ 	.short	0x0050


	//----- nvinfo : EIATTR_PARAM_CBANK
	.align		4
        /*015c*/ 	.byte	0x04, 0x0a
        /*015e*/ 	.short	(.L_196 - .L_195)
	.align		4
.L_195:
        /*0160*/ 	.word	index@(.nv.constant0._ZN3cub18CUB_300001_SM_10006detail10merge_sort30DeviceMergeSortBlockSortKernelINS2_10policy_hubIN6thrust24THRUST_300001_SM_1000_NS6detail15normal_iteratorINS6_10device_ptrI9KeyStringEEEEE9Policy600ESC_NS8_INS9_IlEEEESC_SG_mN4cuda3std3__44lessISA_EESA_lEEvbT0_T1_T2_T3_T4_PT6_PT7_T5_NS1_7vsmem_tE)
        /*0164*/ 	.short	0x0380
        /*0166*/ 	.short	0x0050


	//----- nvinfo : EIATTR_SW_WAR
	.align		4
.L_196:
        /*0168*/ 	.byte	0x04, 0x36
        /*016a*/ 	.short	(.L_198 - .L_197)
.L_197:
        /*016c*/ 	.word	0x00000008
.L_198:


//--------------------- .nv.info._ZN3cub18CUB_300001_SM_10006detail10merge_sort26DeviceMergeSortMergeKernelINS2_10policy_hubIN6thrust24THRUST_300001_SM_1000_NS6detail15normal_iteratorINS6_10device_ptrI9KeyStringEEEEE9Policy600ESC_NS8_INS9_IlEEEESC_SG_jN4cuda3std3__44lessISA_EESA_lEEvbT2_T3_T4_PT6_PT7_T5_PSO_SO_NS1_7vsmem_tE --------------------------
	.section	.nv.info._ZN3cub18CUB_300001_SM_10006detail10merge_sort26DeviceMergeSortMergeKernelINS2_10policy_hubIN6thrust24THRUST_300001_SM_1000_NS6detail15normal_iteratorINS6_10device_ptrI9KeyStringEEEEE9Policy600ESC_NS8_INS9_IlEEEESC_SG_jN4cuda3std3__44lessISA_EESA_lEEvbT2_T3_T4_PT6_PT7_T5_PSO_SO_NS1_7vsmem_tE,"",@"SHT_CUDA_INFO"
	.sectionflags	@""
	.align	4


	//----- nvinfo : EIATTR_CUDA_API_VERSION
	.align		4
        /*0000*/ 	.byte	0x04, 0x37
        /*0002*/ 	.short	(.L_200 - .L_199)
.L_199:
        /*0004*/ 	.word	0x00000082


	//----- nvinfo : EIATTR_KPARAM_INFO
	.align		4
.L_200:
        /*0008*/ 	.byte	0x04, 0x17
        /*000a*/ 	.short	(.L_202 - .L_201)
.L_201:
        /*000c*/ 	.word	0x00000000
        /*0010*/ 	.short	0x0009
        /*0012*/ 	.short	0x0048
        /*0014*/ 	.byte	0x00, 0xf0, 0x21, 0x00


	//----- nvinfo : EIATTR_KPARAM_INFO
	.align		4
.L_202:
        /*0018*/ 	.byte	0x04, 0x17
        /*001a*/ 	.short	(.L_204 - .L_203)
.L_203:
        /*001c*/ 	.word	0x00000000
        /*0020*/ 	.short	0x0008
        /*0022*/ 	.short	0x0040
        /*0024*/ 	.byte	0x00, 0xf0, 0x11, 0x00


	//----- nvinfo : EIATTR_KPARAM_INFO
	.align		4
.L_204:
        /*0028*/ 	.byte	0x04, 0x17
        /*002a*/ 	.short	(.L_206 - .L_205)
.L_205:
        /*002c*/ 	.word	0x00000000
        /*0030*/ 	.short	0x0007
        /*0032*/ 	.short	0x0038
        /*0034*/ 	.byte	0x00, 0xf5, 0x21, 0x00


	//----- nvinfo : EIATTR_KPARAM_INFO
	.align		4
.L_206:
        /*0038*/ 	.byte	0x04, 0x17
        /*003a*/ 	.short	(.L_208 - .L_207)
.L_207:
        /*003c*/ 	.word	0x00000000
        /*0040*/ 	.short	0x0006
        /*0042*/ 	.short	0x0030
        /*0044*/ 	.byte	0x00, 0xf0, 0x05, 0x00


	//----- nvinfo : EIATTR_KPARAM_INFO
	.align		4
.L_208:
        /*0048*/ 	.byte	0x04, 0x17
        /*004a*/ 	.short	(.L_210 - .L_209)
.L_209:
        /*004c*/ 	.word	0x00000000
        /*0050*/ 	.short	0x0005
        /*0052*/ 	.short	0x0028
        /*0054*/ 	.byte	0x00, 0xf5, 0x21, 0x00


	//----- nvinfo : EIATTR_KPARAM_INFO
	.align		4
.L_210:
        /*0058*/ 	.byte	0x04, 0x17
        /*005a*/ 	.short	(.L_212 - .L_211)
.L_211:
        /*005c*/ 	.word	0x00000000
        /*0060*/ 	.short	0x0004
        /*0062*/ 	.short	0x0020
        /*0064*/ 	.byte	0x00, 0xf5, 0x21, 0x00


	//----- nvinfo : EIATTR_KPARAM_INFO
	.align		4
.L_212:
        /*0068*/ 	.byte	0x04, 0x17
        /*006a*/ 	.short	(.L_214 - .L_213)
.L_213:
        /*006c*/ 	.word	0x00000000
        /*0070*/ 	.short	0x0003
        /*0072*/ 	.short	0x0018
        /*0074*/ 	.byte	0x00, 0xf0, 0x11, 0x00


	//----- nvinfo : EIATTR_KPARAM_INFO
	.align		4
.L_214:
        /*0078*/ 	.byte	0x04, 0x17
        /*007a*/ 	.short	(.L_216 - .L_215)
.L_215:
        /*007c*/ 	.word	0x00000000
        /*0080*/ 	.short	0x0002
        /*0082*/ 	.short	0x0010
        /*0084*/ 	.byte	0x00, 0xf0, 0x21, 0x00


	//----- nvinfo : EIATTR_KPARAM_INFO
	.align		4
.L_216:
        /*0088*/ 	.byte	0x04, 0x17
        /*008a*/ 	.short	(.L_218 - .L_217)
.L_217:
        /*008c*/ 	.word	0x00000000
        /*0090*/ 	.short	0x0001
        /*0092*/ 	.short	0x0008
        /*0094*/ 	.byte	0x00, 0xf0, 0x21, 0x00


	//----- nvinfo : EIATTR_KPARAM_INFO
	.align		4
.L_218:
        /*0098*/ 	.byte	0x04, 0x17
        /*009a*/ 	.short	(.L_220 - .L_219)
.L_219:
        /*009c*/ 	.word	0x00000000
        /*00a0*/ 	.short	0x0000
        /*00a2*/ 	.short	0x0000
        /*00a4*/ 	.byte	0x00, 0xf0, 0x05, 0x00


	//----- nvinfo : EIATTR_SPARSE_MMA_MASK
	.align		4
.L_220:
        /*00a8*/ 	.byte	0x03, 0x50
        /*00aa*/ 	.short	0x0000


	//----- nvinfo : EIATTR_MAXREG_COUNT
	.align		4
        /*00ac*/ 	.byte	0x03, 0x1b
        /*00ae*/ 	.short	0x00ff


	//----- nvinfo : EIATTR_NUM_BARRIERS
	.align		4
        /*00b0*/ 	.byte	0x02, 0x4c
        /*00b2*/ 	.byte	0x01
	.zero		1


	//----- nvinfo : EIATTR_MERCURY_ISA_VERSION
	.align		4
        /*00b4*/ 	.byte	0x03, 0x5f
        /*00b6*/ 	.short	0x0101


	//----- nvinfo : EIATTR_COOP_GROUP_MASK_REGIDS
	.align		4
        /*00b8*/ 	.byte	0x04, 0x29
        /*00ba*/ 	.short	(.L_222 - .L_221)


	//   ....[0]....
.L_221:
        /*00bc*/ 	.word	0xffffffff


	//   ....[1]....
        /*00c0*/ 	.word	0xffffffff


	//   ....[2]....
        /*00c4*/ 	.word	0xffffffff


	//   ....[3]....
        /*00c8*/ 	.word	0xffffffff


	//   ....[4]....
        /*00cc*/ 	.word	0xffffffff


	//   ....[5]....
        /*00d0*/ 	.word	0xffffffff


	//   ....[6]....
        /*00d4*/ 	.word	0xffffffff


	//   ....[7]....
        /*00d8*/ 	.word	0xffffffff


	//----- nvinfo : EIATTR_COOP_GROUP_INSTR_OFFSETS
	.align		4
.L_222:
        /*00dc*/ 	.byte	0x04, 0x28
        /*00de*/ 	.short	(.L_224 - .L_223)


	//   ....[0]....
.L_223:
        /*00e0*/ 	.word	0x00006ca0


	//   ....[1]....
        /*00e4*/ 	.word	0x00007930


	//   ....[2]....
        /*00e8*/ 	.word	0x00008090


	//   ....[3]....
        /*00ec*/ 	.word	0x00008140


	//   ....[4]....
        /*00f0*/ 	.word	0x0000eec0


	//   ....[5]....
        /*00f4*/ 	.word	0x0000fbd0


	//   ....[6]....
        /*00f8*/ 	.word	0x000103a0


	//   ....[7]....
        /*00fc*/ 	.word	0x000104a0


	//----- nvinfo : EIATTR_VRC_CTA_INIT_COUNT
	.align		4
.L_224:
        /*0100*/ 	.byte	0x02, 0x4a
	.zero		1
	.zero		1


	//----- nvinfo : EIATTR_EXIT_INSTR_OFFSETS
	.align		4
        /*0104*/ 	.byte	0x04, 0x1c
        /*0106*/ 	.short	(.L_226 - .L_225)


	//   ....[0]....
.L_225:
        /*0108*/ 	.word	0x000080f0


	//   ....[1]....
        /*010c*/ 	.word	0x000081b0


	//   ....[2]....
        /*0110*/ 	.word	0x00010430


	//   ....[3]....
        /*0114*/ 	.word	0x00010450


	//   ....[4]....
        /*0118*/ 	.word	0x00010530


	//   ....[5]....
        /*011c*/ 	.word	0x00010550


	//----- nvinfo : EIATTR_MAX_THREADS
	.align		4
.L_226:
        /*0120*/ 	.byte	0x04, 0x05
        /*0122*/ 	.short	(.L_228 - .L_227)
.L_227:
        /*0124*/ 	.word	0x00000100
        /*0128*/ 	.word	0x00000001
        /*012c*/ 	.word	0x00000001


	//----- nvinfo : EIATTR_CRS_STACK_SIZE
	.align		4
.L_228:
        /*0130*/ 	.byte	0x04, 0x1e
        /*0132*/ 	.short	(.L_230 - .L_229)
.L_229:
        /*0134*/ 	.word	0x00000000


	//----- nvinfo : EIATTR_CBANK_PARAM_SIZE
	.align		4
.L_230:
        /*0138*/ 	.byte	0x03, 0x19
        /*013a*/ 	.short	0x0050


	//----- nvinfo : EIATTR_PARAM_CBANK
	.align		4
        /*013c*/ 	.byte	0x04, 0x0a
        /*013e*/ 	.short	(.L_232 - .L_231)
	.align		4
.L_231:
        /*0140*/ 	.word	index@(.nv.constant0._ZN3cub18CUB_300001_SM_10006detail10merge_sort26DeviceMergeSortMergeKernelINS2_10policy_hubIN6thrust24THRUST_300001_SM_1000_NS6detail15normal_iteratorINS6_10device_ptrI9KeyStringEEEEE9Policy600ESC_NS8_INS9_IlEEEESC_SG_jN4cuda3std3__44lessISA_EESA_lEEvbT2_T3_T4_PT6_PT7_T5_PSO_SO_NS1_7vsmem_tE)
        /*0144*/ 	.short	0x0380
        /*0146*/ 	.short	0x0050


	//----- nvinfo : EIATTR_SW_WAR
	.align		4
.L_232:
        /*0148*/ 	.byte	0x04, 0x36
        /*014a*/ 	.short	(.L_234 - .L_233)
.L_233:
        /*014c*/ 	.word	0x00000008
.L_234:


//--------------------- .nv.info._ZN3cub18CUB_300001_SM_10006detail10merge_sort30DeviceMergeSortPartitionKernelIN6thrust24THRUST_300001_SM_1000_NS6detail15normal_iteratorINS5_10device_ptrI9KeyStringEEEEjN4cuda3std3__44lessIS9_EES9_EEvbT_PT2_T0_SK_PSK_T1_SK_i --------------------------
	.section	.nv.info._ZN3cub18CUB_300001_SM_10006detail10merge_sort30DeviceMergeSortPartitionKernelIN6thrust24THRUST_300001_SM_1000_NS6detail15normal_iteratorINS5_10device_ptrI9KeyStringEEEEjN4cuda3std3__44lessIS9_EES9_EEvbT_PT2_T0_SK_PSK_T1_SK_i,"",@"SHT_CUDA_INFO"
	.sectionflags	@""
	.align	4


	//----- nvinfo : EIATTR_CUDA_API_VERSION
	.align		4
        /*0000*/ 	.byte	0x04, 0x37
        /*0002*/ 	.short	(.L_236 - .L_235)
.L_235:
        /*0004*/ 	.word	0x00000082


	//----- nvinfo : EIATTR_KPARAM_INFO
	.align		4
.L_236:
        /*0008*/ 	.byte	0x04, 0x17
        /*000a*/ 	.short	(.L_238 - .L_237)
.L_237:
        /*000c*/ 	.word	0x00000000
        /*0010*/ 	.short	0x0008
        /*0012*/ 	.short	0x0030
        /*0014*/ 	.byte	0x00, 0xf0, 0x11, 0x00


	//----- nvinfo : EIATTR_KPARAM_INFO
	.align		4
.L_238:
        /*0018*/ 	.byte	0x04, 0x17
        /*001a*/ 	.short	(.L_240 - .L_239)
.L_239:
        /*001c*/ 	.word	0x00000000
        /*0020*/ 	.short	0x0007
        /*0022*/ 	.short	0x002c
        /*0024*/ 	.byte	0x00, 0xf0, 0x11, 0x00


	//----- nvinfo : EIATTR_KPARAM_INFO
	.align		4
.L_240:
        /*0028*/ 	.byte	0x04, 0x17
        /*002a*/ 	.short	(.L_242 - .L_241)
.L_241:
        /*002c*/ 	.word	0x00000000
        /*0030*/ 	.short	0x0006
        /*0032*/ 	.short	0x0028
        /*0034*/ 	.byte	0x00, 0xf0, 0x05, 0x00


	//----- nvinfo : EIATTR_KPARAM_INFO
	.align		4
.L_242:
        /*0038*/ 	.byte	0x04, 0x17
        /*003a*/ 	.short	(.L_244 - .L_243)
.L_243:
        /*003c*/ 	.word	0x00000000
        /*0040*/ 	.short	0x0005
        /*0042*/ 	.short	0x0020
        /*0044*/ 	.byte	0x00, 0xf5, 0x21, 0x00


	//----- nvinfo : EIATTR_KPARAM_INFO
	.align		4
.L_244:
        /*0048*/ 	.byte	0x04, 0x17
        /*004a*/ 	.short	(.L_246 - .L_245)
.L_245:
        /*004c*/ 	.word	0x00000000
        /*0050*/ 	.short	0x0004
        /*0052*/ 	.short	0x001c
        /*0054*/ 	.byte	0x00, 0xf0, 0x11, 0x00


	//----- nvinfo : EIATTR_KPARAM_INFO
	.align		4
.L_246:
        /*0058*/ 	.byte	0x04, 0x17
        /*005a*/ 	.short	(.L_248 - .L_247)
.L_247:
        /*005c*/ 	.word	0x00000000
        /*0060*/ 	.short	0x0003
        /*0062*/ 	.short	0x0018
        /*0064*/ 	.byte	0x00, 0xf0, 0x11, 0x00


	//----- nvinfo : EIATTR_KPARAM_INFO
	.align		4
.L_248:
        /*0068*/ 	.byte	0x04, 0x17
        /*006a*/ 	.short	(.L_250 - .L_249)
.L_249:
        /*006c*/ 	.word	0x00000000
        /*0070*/ 	.short	0x0002
        /*0072*/ 	.short	0x0010
        /*0074*/ 	.byte	0x00, 0xf5, 0x21, 0x00


	//----- nvinfo : EIATTR_KPARAM_INFO
	.align		4
.L_250:
        /*0078*/ 	.byte	0x04, 0x17
        /*007a*/ 	.short	(.L_252 - .L_251)
.L_251:
        /*007c*/ 	.word	0x00000000
        /*0080*/ 	.short	0x0001
        /*0082*/ 	.short	0x0008
        /*0084*/ 	.byte	0x00, 0xf0, 0x21, 0x00


	//----- nvinfo : EIATTR_KPARAM_INFO
	.align		4
.L_252:
        /*0088*/ 	.byte	0x04, 0x17
        /*008a*/ 	.short	(.L_254 - .L_253)
.L_253:
        /*008c*/ 	.word	0x00000000
        /*0090*/ 	.short	0x0000
        /*0092*/ 	.short	0x0000
        /*0094*/ 	.byte	0x00, 0xf0, 0x05, 0x00


	//----- nvinfo : EIATTR_SPARSE_MMA_MASK
	.align		4
.L_254:
        /*0098*/ 	.byte	0x03, 0x50
        /*009a*/ 	.short	0x0000


	//----- nvinfo : EIATTR_MAXREG_COUNT
	.align		4
        /*009c*/ 	.byte	0x03, 0x1b
        /*009e*/ 	.short	0x00ff


	//----- nvinfo : EIATTR_MERCURY_ISA_VERSION
	.align		4
        /*00a0*/ 	.byte	0x03, 0x5f
        /*00a2*/ 	.short	0x0101


	//----- nvinfo : EIATTR_VRC_CTA_INIT_COUNT
	.align		4
        /*00a4*/ 	.byte	0x02, 0x4a
	.zero		1
	.zero		1


	//----- nvinfo : EIATTR_EXIT_INSTR_OFFSETS
	.align		4
        /*00a8*/ 	.byte	0x04, 0x1c
        /*00aa*/ 	.short	(.L_256 - .L_255)


	//   ....[0]....
.L_255:
        /*00ac*/ 	.word	0x00000080


	//   ....[1]....
        /*00b0*/ 	.word	0x000001f0


	//   ....[2]....
        /*00b4*/ 	.word	0x00004c90


	//----- nvinfo : EIATTR_CRS_STACK_SIZE
	.align		4
.L_256:
        /*00b8*/ 	.byte	0x04, 0x1e
        /*00ba*/ 	.short	(.L_258 - .L_257)
.L_257:
        /*00bc*/ 	.word	0x00000000


	//----- nvinfo : EIATTR_CBANK_PARAM_SIZE
	.align		4
.L_258:
        /*00c0*/ 	.byte	0x03, 0x19
        /*00c2*/ 	.short	0x0034


	//----- nvinfo : EIATTR_PARAM_CBANK
	.align		4
        /*00c4*/ 	.byte	0x04, 0x0a
        /*00c6*/ 	.short	(.L_260 - .L_259)
	.align		4
.L_259:
        /*00c8*/ 	.word	index@(.nv.constant0._ZN3cub18CUB_300001_SM_10006detail10merge_sort30DeviceMergeSortPartitionKernelIN6thrust24THRUST_300001_SM_1000_NS6detail15normal_iteratorINS5_10device_ptrI9KeyStringEEEEjN4cuda3std3__44lessIS9_EES9_EEvbT_PT2_T0_SK_PSK_T1_SK_i)
        /*00cc*/ 	.short	0x0380
        /*00ce*/ 	.short	0x0034


	//----- nvinfo : EIATTR_SW_WAR
	.align		4
.L_260:
        /*00d0*/ 	.byte	0x04, 0x36
        /*00d2*/ 	.short	(.L_262 - .L_261)
.L_261:
        /*00d4*/ 	.word	0x00000008
.L_262:


//--------------------- .nv.info._ZN3cub18CUB_300001_SM_10006detail10merge_sort30DeviceMergeSortBlockSortKernelINS2_10policy_hubIN6thrust24THRUST_300001_SM_1000_NS6detail15normal_iteratorINS6_10device_ptrI9KeyStringEEEEE9Policy600ESC_NS8_INS9_IlEEEESC_SG_jN4cuda3std3__44lessISA_EESA_lEEvbT0_T1_T2_T3_T4_PT6_PT7_T5_NS1_7vsmem_tE --------------------------
	.section	.nv.info._ZN3cub18CUB_300001_SM_10006detail10merge_sort30DeviceMergeSortBlockSortKernelINS2_10policy_hubIN6thrust24THRUST_300001_SM_1000_NS6detail15normal_iteratorINS6_10device_ptrI9KeyStringEEEEE9Policy600ESC_NS8_INS9_IlEEEESC_SG_jN4cuda3std3__44lessISA_EESA_lEEvbT0_T1_T2_T3_T4_PT6_PT7_T5_NS1_7vsmem_tE,"",@"SHT_CUDA_INFO"
	.sectionflags	@""
	.align	4


	//----- nvinfo : EIATTR_CUDA_API_VERSION
	.align		4
        /*0000*/ 	.byte	0x04, 0x37
        /*0002*/ 	.short	(.L_264 - .L_263)
.L_263:
        /*0004*/ 	.word	0x00000082


	//----- nvinfo : EIATTR_KPARAM_INFO
	.align		4
.L_264:
        /*0008*/ 	.byte	0x04, 0x17
        /*000a*/ 	.short	(.L_266 - .L_265)
.L_265:
        /*000c*/ 	.word	0x00000000
        /*0010*/ 	.short	0x0009
        /*0012*/ 	.short	0x0048
        /*0014*/ 	.byte	0x00, 0xf0, 0x21, 0x00


	//----- nvinfo : EIATTR_KPARAM_INFO
	.align		4
.L_266:
        /*0018*/ 	.byte	0x04, 0x17
        /*001a*/ 	.short	(.L_268 - .L_267)
.L_267:
        /*001c*/ 	.word	0x00000000
        /*0020*/ 	.short	0x0008
        /*0022*/ 	.short	0x0040
        /*0024*/ 	.byte	0x00, 0xf0, 0x05, 0x00


	//----- nvinfo : EIATTR_KPARAM_INFO
	.align		4
.L_268:
        /*0028*/ 	.byte	0x04, 0x17
        /*002a*/ 	.short	(.L_270 - .L_269)
.L_269:
        /*002c*/ 	.word	0x00000000
        /*0030*/ 	.short	0x0007
        /*0032*/ 	.short	0x0038
        /*0034*/ 	.byte	0x00, 0xf5, 0x21, 0x00


	//----- nvinfo : EIATTR_KPARAM_INFO
	.align		4
.L_270:
        /*0038*/ 	.byte	0x04, 0x17
        /*003a*/ 	.short	(.L_272 - .L_271)
.L_271:
        /*003c*/ 	.word	0x00000000
        /*0040*/ 	.short	0x0006
        /*0042*/ 	.short	0x0030
        /*0044*/ 	.byte	0x00, 0xf5, 0x21, 0x00


	//----- nvinfo : EIATTR_KPARAM_INFO
	.align		4
.L_272:
        /*0048*/ 	.byte	0x04, 0x17
        /*004a*/ 	.short	(.L_274 - .L_273)
.L_273:
        /*004c*/ 	.word	0x00000000
        /*0050*/ 	.short	0x0005
        /*0052*/ 	.short	0x0028
        /*0054*/ 	.byte	0x00, 0xf0, 0x11, 0x00


	//----- nvinfo : EIATTR_KPARAM_INFO
	.align		4
.L_274:
        /*0058*/ 	.byte	0x04, 0x17
        /*005a*/ 	.short	(.L_276 - .L_275)
.L_275:
        /*005c*/ 	.word	0x00000000
        /*0060*/ 	.short	0x0004
        /*0062*/ 	.short	0x0020
        /*0064*/ 	.byte	0x00, 0xf0, 0x21, 0x00


	//----- nvinfo : EIATTR_KPARAM_INFO
	.align		4
.L_276:
        /*0068*/ 	.byte	0x04, 0x17
        /*006a*/ 	.short	(.L_278 - .L_277)
.L_277:
        /*006c*/ 	.word	0x00000000
        /*0070*/ 	.short	0x0003
        /*0072*/ 	.short	0x0018
        /*0074*/ 	.byte	0x00, 0xf0, 0x21, 0x00


	//----- nvinfo : EIATTR_KPARAM_INFO
	.align		4
.L_278:
        /*0078*/ 	.byte	0x04, 0x17
        /*007a*/ 	.short	(.L_280 - .L_279)
.L_279:
        /*007c*/ 	.word	0x00000000
        /*0080*/ 	.short	0x0002
        /*0082*/ 	.short	0x0010
        /*0084*/ 	.byte	0x00, 0xf0, 0x21, 0x00


	//----- nvinfo : EIATTR_KPARAM_INFO
	.align		4
.L_280:
        /*0088*/ 	.byte	0x04, 0x17
        /*008a*/ 	.short	(.L_282 - .L_281)
.L_281:
        /*008c*/ 	.word	0x00000000
        /*0090*/ 	.short	0x0001
        /*0092*/ 	.short	0x0008
        /*0094*/ 	.byte	0x00, 0xf0, 0x21, 0x00


	//----- nvinfo : EIATTR_KPARAM_INFO
	.align		4
.L_282:
        /*0098*/ 	.byte	0x04, 0x17
        /*009a*/ 	.short	(.L_284 - .L_283)
.L_283:
        /*009c*/ 	.word	0x00000000
        /*00a0*/ 	.short	0x0000
        /*00a2*/ 	.short	0x0000
        /*00a4*/ 	.byte	0x00, 0xf0, 0x05, 0x00


	//----- nvinfo : EIATTR_SPARSE_MMA_MASK
	.align		4
.L_284:
        /*00a8*/ 	.byte	0x03, 0x50
        /*00aa*/ 	.short	0x0000


	//----- nvinfo : EIATTR_MAXREG_COUNT
	.align		4
        /*00ac*/ 	.byte	0x03, 0x1b
        /*00ae*/ 	.short	0x00ff


	//----- nvinfo : EIATTR_NUM_BARRIERS
	.align		4
        /*00b0*/ 	.byte	0x02, 0x4c
        /*00b2*/ 	.byte	0x01
	.zero		1


	//----- nvinfo : EIATTR_MERCURY_ISA_VERSION
	.align		4
        /*00b4*/ 	.byte	0x03, 0x5f
        /*00b6*/ 	.short	0x0101


	//----- nvinfo : EIATTR_COOP_GROUP_MASK_REGIDS
	.align		4
        /*00b8*/ 	.byte	0x04, 0x29
        /*00ba*/ 	.short	(.L_286 - .L_285)


	//   ....[0]....
.L_285:
        /*00bc*/ 	.word	0xffffffff


	//   ....[1]....
        /*00c0*/ 	.word	0xffffffff


	//   ....[2]....
        /*00c4*/ 	.word	0xffffffff


	//   ....[3]....
        /*00c8*/ 	.word	0xffffffff


	//   ....[4]....
        /*00cc*/ 	.word	0xffffffff


	//   ....[5]....
        /*00d0*/ 	.word	0xffffffff


	//   ....[6]....
        /*00d4*/ 	.word	0xffffffff


	//   ....[7]....
        /*00d8*/ 	.word	0xffffffff


	//   ....[8]....
        /*00dc*/ 	.word	0xffffffff


	//   ....[9]....
        /*00e0*/ 	.word	0xffffffff


	//   ....[10]....
        /*00e4*/ 	.word	0xffffffff


	//   ....[11]....
        /*00e8*/ 	.word	0xffffffff


	//----- nvinfo : EIATTR_COOP_GROUP_INSTR_OFFSETS
	.align		4
.L_286:
        /*00ec*/ 	.byte	0x04, 0x28
        /*00ee*/ 	.short	(.L_288 - .L_287)


	//   ....[0]....
.L_287:
        /*00f0*/ 	.word	0x000001d0


	//   ....[1]....
        /*00f4*/ 	.word	0x00000780


	//   ....[2]....
        /*00f8*/ 	.word	0x00006650


	//   ....[3]....
        /*00fc*/ 	.word	0x00006d30


	//   ....[4]....
        /*0100*/ 	.word	0x00007310


	//   ....[5]....
        /*0104*/ 	.word	0x000079e0


	//   ....[6]....
        /*0108*/ 	.word	0x00007bb0


	//   ....[7]....
        /*010c*/ 	.word	0x000087c0


	//   ....[8]....
        /*0110*/ 	.word	0x0000e640


	//   ....[9]....
        /*0114*/ 	.word	0x0000ed80


	//   ....[10]....
        /*0118*/ 	.word	0x0000f3d0


	//   ....[11]....
        /*011c*/ 	.word	0x0000faf0


	//----- nvinfo : EIATTR_VRC_CTA_INIT_COUNT
	.align		4
.L_288:
        /*0120*/ 	.byte	0x02, 0x4a
	.zero		1
	.zero		1


	//----- nvinfo : EIATTR_EXIT_INSTR_OFFSETS
	.align		4
        /*0124*/ 	.byte	0x04, 0x1c
        /*0126*/ 	.short	(.L_290 - .L_289)


	//   ....[0]....
.L_289:
        /*0128*/ 	.word	0x00006d60


	//   ....[1]....
        /*012c*/ 	.word	0x00007a10


	//   ....[2]....
        /*0130*/ 	.word	0x0000ee00


	//   ....[3]....
        /*0134*/ 	.word	0x0000ee20


	//   ....[4]....
        /*0138*/ 	.word	0x0000fb70


	//   ....[5]....
        /*013c*/ 	.word	0x0000fb90


	//----- nvinfo : EIATTR_MAX_THREADS
	.align		4
.L_290:
        /*0140*/ 	.byte	0x04, 0x05
        /*0142*/ 	.short	(.L_292 - .L_291)
.L_291:
        /*0144*/ 	.word	0x00000100
        /*0148*/ 	.word	0x00000001
        /*014c*/ 	.word	0x00000001


	//----- nvinfo : EIATTR_CRS_STACK_SIZE
	.align		4
.L_292:
        /*0150*/ 	.byte	0x04, 0x1e
        /*0152*/ 	.short	(.L_294 - .L_293)
.L_293:
        /*0154*/ 	.word	0x00000000


	//----- nvinfo : EIATTR_CBANK_PARAM_SIZE
	.align		4
.L_294:
        /*0158*/ 	.byte	0x03, 0x19
        /*015a*/ 	.short	0x0050


	//----- nvinfo : EIATTR_PARAM_CBANK
	.align		4
        /*015c*/ 	.byte	0x04, 0x0a
        /*015e*/ 	.short	(.L_296 - .L_295)
	.align		4
.L_295:
        /*0160*/ 	.word	index@(.nv.constant0._ZN3cub18CUB_300001_SM_10006detail10merge_sort30DeviceMergeSortBlockSortKernelINS2_10policy_hubIN6thrust24THRUST_300001_SM_1000_NS6detail15normal_iteratorINS6_10device_ptrI9KeyStringEEEEE9Policy600ESC_NS8_INS9_IlEEEESC_SG_jN4cuda3std3__44lessISA_EESA_lEEvbT0_T1_T2_T3_T4_PT6_PT7_T5_NS1_7vsmem_tE)
        /*0164*/ 	.short	0x0380
        /*0166*/ 	.short	0x0050


	//----- nvinfo : EIATTR_SW_WAR
	.align		4
.L_296:
        /*0168*/ 	.byte	0x04, 0x36
        /*016a*/ 	.short	(.L_298 - .L_297)
.L_297:
        /*016c*/ 	.word	0x00000008
.L_298:


//--------------------- .nv.info._ZN3cub18CUB_300001_SM_10006detail8for_each13static_kernelINS2_12policy_hub_t12policy_500_tEmN6thrust24THRUST_300001_SM_1000_NS8cuda_cub20__uninitialized_fill7functorINS7_10device_ptrIlEElEEEEvT0_T1_ --------------------------
	.section	.nv.info._ZN3cub18CUB_300001_SM_10006detail8for_each13static_kernelINS2_12policy_hub_t12policy_500_tEmN6thrust24THRUST_300001_SM_1000_NS8cuda_cub20__uninitialized_fill7functorINS7_10device_ptrIlEElEEEEvT0_T1_,"",@"SHT_CUDA_INFO"
	.sectionflags	@""
	.align	4


	//----- nvinfo : EIATTR_CUDA_API_VERSION
	.align		4
        /*0000*/ 	.byte	0x04, 0x37
        /*0002*/ 	.short	(.L_300 - .L_299)
.L_299:
        /*0004*/ 	.word	0x00000082


	//----- nvinfo : EIATTR_KPARAM_INFO
	.align		4
.L_300:
        /*0008*/ 	.byte	0x04, 0x17
        /*000a*/ 	.short	(.L_302 - .L_301)
.L_301:
        /*000c*/ 	.word	0x00000000
        /*0010*/ 	.short	0x0001
        /*0012*/ 	.short	0x0008
        /*0014*/ 	.byte	0x00, 0xf0, 0x41, 0x00


	//----- nvinfo : EIATTR_KPARAM_INFO
	.align		4
.L_302:
        /*0018*/ 	.byte	0x04, 0x17
        /*001a*/ 	.short	(.L_304 - .L_303)
.L_303:
        /*001c*/ 	.word	0x00000000
        /*0020*/ 	.short	0x0000
        /*0022*/ 	.short	0x0000
        /*0024*/ 	.byte	0x00, 0xf0, 0x21, 0x00


	//----- nvinfo : EIATTR_SPARSE_MMA_MASK
	.align		4
.L_304:
        /*0028*/ 	.byte	0x03, 0x50
        /*002a*/ 	.short	0x0000


	//----- nvinfo : EIATTR_MAXREG_COUNT
	.align		4
        /*002c*/ 	.byte	0x03, 0x1b
        /*002e*/ 	.short	0x00ff


	//----- nvinfo : EIATTR_MERCURY_ISA_VERSION
	.align		4
        /*0030*/ 	.byte	0x03, 0x5f
        /*0032*/ 	.short	0x0101


	//----- nvinfo : EIATTR_VRC_CTA_INIT_COUNT
	.align		4
        /*0034*/ 	.byte	0x02, 0x4a
	.zero		1
	.zero		1


	//----- nvinfo : EIATTR_EXIT_INSTR_OFFSETS
	.align		4
        /*0038*/ 	.byte	0x04, 0x1c
        /*003a*/ 	.short	(.L_306 - .L_305)


	//   ....[0]....
.L_305:
        /*003c*/ 	.word	0x00000130


	//   ....[1]....
        /*0040*/ 	.word	0x00000230


	//   ....[2]....
        /*0044*/ 	.word	0x00000260


	//----- nvinfo : EIATTR_MAX_THREADS
	.align		4
.L_306:
        /*0048*/ 	.byte	0x04, 0x05
        /*004a*/ 	.short	(.L_308 - .L_307)
.L_307:
        /*004c*/ 	.word	0x00000100
        /*0050*/ 	.word	0x00000001
        /*0054*/ 	.word	0x00000001


	//----- nvinfo : EIATTR_CBANK_PARAM_SIZE
	.align		4
.L_308:
        /*0058*/ 	.byte	0x03, 0x19
        /*005a*/ 	.short	0x0018


	//----- nvinfo : EIATTR_PARAM_CBANK
	.align		4
        /*005c*/ 	.byte	0x04, 0x0a
        /*005e*/ 	.short	(.L_310 - .L_309)
	.align		4
.L_309:
        /*0060*/ 	.word	index@(.nv.constant0._ZN3cub18CUB_300001_SM_10006detail8for_each13static_kernelINS2_12policy_hub_t12policy_500_tEmN6thrust24THRUST_300001_SM_1000_NS8cuda_cub20__uninitialized_fill7functorINS7_10device_ptrIlEElEEEEvT0_T1_)
        /*0064*/ 	.short	0x0380
        /*0066*/ 	.short	0x0018


	//----- nvinfo : EIATTR_SW_WAR
	.align		4
.L_310:
        /*0068*/ 	.byte	0x04, 0x36
        /*006a*/ 	.short	(.L_312 - .L_311)
.L_311:
        /*006c*/ 	.word	0x00000008
.L_312:


//--------------------- .nv.info._ZN3cub18CUB_300001_SM_10006detail8for_each13static_kernelINS2_12policy_hub_t12policy_500_tEmN6thrust24THRUST_300001_SM_1000_NS8cuda_cub20__uninitialized_fill7functorINS7_10device_ptrI9KeyStringEESC_EEEEvT0_T1_ --------------------------
	.section	.nv.info._ZN3cub18CUB_300001_SM_10006detail8for_each13static_kernelINS2_12policy_hub_t12policy_500_tEmN6thrust24THRUST_300001_SM_1000_NS8cuda_cub20__uninitialized_fill7functorINS7_10device_ptrI9KeyStringEESC_EEEEvT0_T1_,"",@"SHT_CUDA_INFO"
	.sectionflags	@""
	.align	4


	//----- nvinfo : EIATTR_CUDA_API_VERSION
	.align		4
        /*0000*/ 	.byte	0x04, 0x37
        /*0002*/ 	.short	(.L_314 - .L_313)
.L_313:
        /*0004*/ 	.word	0x00000082


	//----- nvinfo : EIATTR_KPARAM_INFO
	.align		4
.L_314:
        /*0008*/ 	.byte	0x04, 0x17
        /*000a*/ 	.short	(.L_316 - .L_315)
.L_315:
        /*000c*/ 	.word	0x00000000
        /*0010*/ 	.short	0x0001
        /*0012*/ 	.short	0x0008
        /*0014*/ 	.byte	0x00, 0xf0, 0xe1, 0x00


	//----- nvinfo : EIATTR_KPARAM_INFO
	.align		4
.L_316:
        /*0018*/ 	.byte	0x04, 0x17
        /*001a*/ 	.short	(.L_318 - .L_317)
.L_317:
        /*001c*/ 	.word	0x00000000
        /*0020*/ 	.short	0x0000
        /*0022*/ 	.short	0x0000
        /*0024*/ 	.byte	0x00, 0xf0, 0x21, 0x00


	//----- nvinfo : EIATTR_SPARSE_MMA_MASK
	.align		4
.L_318:
        /*0028*/ 	.byte	0x03, 0x50
        /*002a*/ 	.short	0x0000


	//----- nvinfo : EIATTR_MAXREG_COUNT
	.align		4
        /*002c*/ 	.byte	0x03, 0x1b
        /*002e*/ 	.short	0x00ff


	//----- nvinfo : EIATTR_MERCURY_ISA_VERSION
	.align		4
        /*0030*/ 	.byte	0x03, 0x5f
        /*0032*/ 	.short	0x0101


	//----- nvinfo : EIATTR_VRC_CTA_INIT_COUNT
	.align		4
        /*0034*/ 	.byte	0x02, 0x4a
	.zero		1
	.zero		1


	//----- nvinfo : EIATTR_EXIT_INSTR_OFFSETS
	.align		4
        /*0038*/ 	.byte	0x04, 0x1c
        /*003a*/ 	.short	(.L_320 - .L_319)


	//   ....[0]....
.L_319:
        /*003c*/ 	.word	0x00000e50


	//   ....[1]....
        /*0040*/ 	.word	0x00001450


	//   ....[2]....
        /*0044*/ 	.word	0x00001960


	//----- nvinfo : EIATTR_MAX_THREADS
	.align		4
.L_320:
        /*0048*/ 	.byte	0x04, 0x05
        /*004a*/ 	.short	(.L_322 - .L_321)
.L_321:
        /*004c*/ 	.word	0x00000100
        /*0050*/ 	.word	0x00000001
        /*0054*/ 	.word	0x00000001


	//----- nvinfo : EIATTR_CRS_STACK_SIZE
	.align		4
.L_322:
        /*0058*/ 	.byte	0x04, 0x1e
        /*005a*/ 	.short	(.L_324 - .L_323)
.L_323:
        /*005c*/ 	.word	0x00000000


	//----- nvinfo : EIATTR_CBANK_PARAM_SIZE
	.align		4
.L_324:
        /*0060*/ 	.byte	0x03, 0x19
        /*0062*/ 	.short	0x0040


	//----- nvinfo : EIATTR_PARAM_CBANK
	.align		4
        /*0064*/ 	.byte	0x04, 0x0a
        /*0066*/ 	.short	(.L_326 - .L_325)
	.align		4
.L_325:
        /*0068*/ 	.word	index@(.nv.constant0._ZN3cub18CUB_300001_SM_10006detail8for_each13static_kernelINS2_12policy_hub_t12policy_500_tEmN6thrust24THRUST_300001_SM_1000_NS8cuda_cub20__uninitialized_fill7functorINS7_10device_ptrI9KeyStringEESC_EEEEvT0_T1_)
        /*006c*/ 	.short	0x0380
        /*006e*/ 	.short	0x0040


	//----- nvinfo : EIATTR_SW_WAR
	.align		4
.L_326:
        /*0070*/ 	.byte	0x04, 0x36
        /*0072*/ 	.short	(.L_328 - .L_327)
.L_327:
        /*0074*/ 	.word	0x00000008
.L_328:


//--------------------- .nv.info._ZN3cub18CUB_300001_SM_10006detail11EmptyKernelIvEEvv --------------------------
	.section	.nv.info._ZN3cub18CUB_300001_SM_10006detail11EmptyKernelIvEEvv,"",@"SHT_CUDA_INFO"
	.sectionflags	@""
	.align	4


	//----- nvinfo : EIATTR_CUDA_API_VERSION
	.align		4
        /*0000*/ 	.byte	0x04, 0x37
        /*0002*/ 	.short	(.L_330 - .L_329)
.L_329:
        /*0004*/ 	.word	0x00000082


	//----- nvinfo : EIATTR_SPARSE_MMA_MASK
	.align		4
.L_330:
        /*0008*/ 	.byte	0x03, 0x50
        /*000a*/ 	.short	0x0000


	//----- nvinfo : EIATTR_MAXREG_COUNT
	.align		4
        /*000c*/ 	.byte	0x03, 0x1b
        /*000e*/ 	.short	0x00ff


	//----- nvinfo : EIATTR_MERCURY_ISA_VERSION
	.align		4
        /*0010*/ 	.byte	0x03, 0x5f
        /*0012*/ 	.short	0x0101


	//----- nvinfo : EIATTR_VRC_CTA_INIT_COUNT
	.align		4
        /*0014*/ 	.byte	0x02, 0x4a
	.zero		1
	.zero		1


	//----- nvinfo : EIATTR_EXIT_INSTR_OFFSETS
	.align		4
        /*0018*/ 	.byte	0x04, 0x1c
        /*001a*/ 	.short	(.L_332 - .L_331)


	//   ....[0]....
.L_331:
        /*001c*/ 	.word	0x00000010


	//----- nvinfo : EIATTR_SW_WAR
	.align		4
.L_332:
        /*0020*/ 	.byte	0x04, 0x36
        /*0022*/ 	.short	(.L_334 - .L_333)
.L_333:
        /*0024*/ 	.word	0x00000008
.L_334:


//--------------------- .nv.callgraph             --------------------------
	.section	.nv.callgraph,"",@"SHT_CUDA_CALLGRAPH"
	.align	4
	.sectionentsize	8
	.align		4
        /*0000*/ 	.word	0x00000000
	.align		4
        /*0004*/ 	.word	0xffffffff
	.align		4
        /*0008*/ 	.word	0x00000000
	.align		4
        /*000c*/ 	.word	0xfffffffe
	.align		4
        /*0010*/ 	.word	0x00000000
	.align		4
        /*0014*/ 	.word	0xfffffffd
	.align		4
        /*0018*/ 	.word	0x00000000
	.align		4
        /*001c*/ 	.word	0xfffffffc


//--------------------- .nv.constant4             --------------------------
	.section	.nv.constant4,"a",@progbits
	.align	8
	.align		8
.nv.constant4:
        /*0000*/ 	.dword	_ZN34_INTERNAL_796475f5_4_k_cu_65b9fb314cuda3std3__45__cpo5beginE
	.align		8
        /*0008*/ 	.dword	_ZN34_INTERNAL_796475f5_4_k_cu_65b9fb314cuda3std3__45__cpo3endE
	.align		8
        /*0010*/ 	.dword	_ZN34_INTERNAL_796475f5_4_k_cu_65b9fb314cuda3std3__45__cpo6cbeginE
	.align		8
        /*0018*/ 	.dword	_ZN34_INTERNAL_796475f5_4_k_cu_65b9fb314cuda3std3__45__cpo4cendE
	.align		8
        /*0020*/ 	.dword	_ZN34_INTERNAL_796475f5_4_k_cu_65b9fb314cuda3std3__45__cpo6rbeginE
	.align		8
        /*0028*/ 	.dword	_ZN34_INTERNAL_796475f5_4_k_cu_65b9fb314cuda3std3__45__cpo4rendE
	.align		8
        /*0030*/ 	.dword	_ZN34_INTERNAL_796475f5_4_k_cu_65b9fb314cuda3std3__45__cpo7crbeginE
	.align		8
        /*0038*/ 	.dword	_ZN34_INTERNAL_796475f5_4_k_cu_65b9fb314cuda3std3__45__cpo5crendE
	.align		8
        /*0040*/ 	.dword	_ZN34_INTERNAL_796475f5_4_k_cu_65b9fb314cuda3std3__436_GLOBAL__N__796475f5_4_k_cu_65b9fb316ignoreE
	.align		8
        /*0048*/ 	.dword	_ZN34_INTERNAL_796475f5_4_k_cu_65b9fb314cuda3std3__419piecewise_constructE
	.align		8
        /*0050*/ 	.dword	_ZN34_INTERNAL_796475f5_4_k_cu_65b9fb314cuda3std3__48in_placeE
	.align		8
        /*0058*/ 	.dword	_ZN34_INTERNAL_796475f5_4_k_cu_65b9fb314cuda3std3__420unreachable_sentinelE
	.align		8
        /*0060*/ 	.dword	_ZN34_INTERNAL_796475f5_4_k_cu_65b9fb314cuda3std3__47nulloptE
	.align		8
        /*0068*/ 	.dword	_ZN34_INTERNAL_796475f5_4_k_cu_65b9fb314cuda3std3__48unexpectE
	.align		8
        /*0070*/ 	.dword	_ZN34_INTERNAL_796475f5_4_k_cu_65b9fb314cuda3std6ranges3__45__cpo4swapE
	.align		8
        /*0078*/ 	.dword	_ZN34_INTERNAL_796475f5_4_k_cu_65b9fb314cuda3std6ranges3__45__cpo9iter_moveE
	.align		8
        /*0080*/ 	.dword	_ZN34_INTERNAL_796475f5_4_k_cu_65b9fb314cuda3std6ranges3__45__cpo5beginE
	.align		8
        /*0088*/ 	.dword	_ZN34_INTERNAL_796475f5_4_k_cu_65b9fb314cuda3std6ranges3__45__cpo3endE
	.align		8
        /*0090*/ 	.dword	_ZN34_INTERNAL_796475f5_4_k_cu_65b9fb314cuda3std6ranges3__45__cpo6cbeginE
	.align		8
        /*0098*/ 	.dword	_ZN34_INTERNAL_796475f5_4_k_cu_65b9fb314cuda3std6ranges3__45__cpo4cendE
	.align		8
        /*00a0*/ 	.dword	_ZN34_INTERNAL_796475f5_4_k_cu_65b9fb314cuda3std6ranges3__45__cpo7advanceE
	.align		8
        /*00a8*/ 	.dword	_ZN34_INTERNAL_796475f5_4_k_cu_65b9fb314cuda3std6ranges3__45__cpo9iter_swapE
	.align		8
        /*00b0*/ 	.dword	_ZN34_INTERNAL_796475f5_4_k_cu_65b9fb314cuda3std6ranges3__45__cpo4nextE
	.align		8
        /*00b8*/ 	.dword	_ZN34_INTERNAL_796475f5_4_k_cu_65b9fb314cuda3std6ranges3__45__cpo4prevE
	.align		8
        /*00c0*/ 	.dword	_ZN34_INTERNAL_796475f5_4_k_cu_65b9fb314cuda3std6ranges3__45__cpo4dataE
	.align		8
        /*00c8*/ 	.dword	_ZN34_INTERNAL_796475f5_4_k_cu_65b9fb314cuda3std6ranges3__45__cpo5cdataE
	.align		8
        /*00d0*/ 	.dword	_ZN34_INTERNAL_796475f5_4_k_cu_65b9fb314cuda3std6ranges3__45__cpo4sizeE
	.align		8
        /*00d8*/ 	.dword	_ZN34_INTERNAL_796475f5_4_k_cu_65b9fb314cuda3std6ranges3__45__cpo5ssizeE
	.align		8
        /*00e0*/ 	.dword	_ZN34_INTERNAL_796475f5_4_k_cu_65b9fb314cuda3std6ranges3__45__cpo8distanceE
	.align		8
        /*00e8*/ 	.dword	_ZN34_INTERNAL_796475f5_4_k_cu_65b9fb316thrust24THRUST_300001_SM_1000_NS8cuda_cub3parE
	.align		8
        /*00f0*/ 	.dword	_ZN34_INTERNAL_796475f5_4_k_cu_65b9fb316thrust24THRUST_300001_SM_1000_NS8cuda_cub10par_nosyncE
	.align		8
        /*00f8*/ 	.dword	_ZN34_INTERNAL_796475f5_4_k_cu_65b9fb316thrust24THRUST_300001_SM_1000_NS6system6detail10sequential3seqE
	.align		8
        /*0100*/ 	.dword	_ZN34_INTERNAL_796475f5_4_k_cu_65b9fb316thrust24THRUST_300001_SM_1000_NS6system3cpp3parE
	.align		8
        /*0108*/ 	.dword	_ZN34_INTERNAL_796475f5_4_k_cu_65b9fb316thrust24THRUST_300001_SM_1000_NS12placeholders2_1E
	.align		8
        /*0110*/ 	.dword	_ZN34_INTERNAL_796475f5_4_k_cu_65b9fb316thrust24THRUST_300001_SM_1000_NS12placeholders2_2E
	.align		8
        /*0118*/ 	.dword	_ZN34_INTERNAL_796475f5_4_k_cu_65b9fb316thrust24THRUST_300001_SM_1000_NS12placeholders2_3E
	.align		8
        /*0120*/ 	.dword	_ZN34_INTERNAL_796475f5_4_k_cu_65b9fb316thrust24THRUST_300001_SM_1000_NS12placeholders2_4E
	.align		8
        /*0128*/ 	.dword	_ZN34_INTERNAL_796475f5_4_k_cu_65b9fb316thrust24THRUST_300001_SM_1000_NS12placeholders2_5E
	.align		8
        /*0130*/ 	.dword	_ZN34_INTERNAL_796475f5_4_k_cu_65b9fb316thrust24THRUST_300001_SM_1000_NS12placeholders2_6E
	.align		8
        /*0138*/ 	.dword	_ZN34_INTERNAL_796475f5_4_k_cu_65b9fb316thrust24THRUST_300001_SM_1000_NS12placeholders2_7E
	.align		8
        /*0140*/ 	.dword	_ZN34_INTERNAL_796475f5_4_k_cu_65b9fb316thrust24THRUST_300001_SM_1000_NS12placeholders2_8E
	.align		8
        /*0148*/ 	.dword	_ZN34_INTERNAL_796475f5_4_k_cu_65b9fb316thrust24THRUST_300001_SM_1000_NS12placeholders2_9E
	.align		8
        /*0150*/ 	.dword	_ZN34_INTERNAL_796475f5_4_k_cu_65b9fb316thrust24THRUST_300001_SM_1000_NS12placeholders3_10E
	.align		8
        /*0158*/ 	.dword	_ZN34_INTERNAL_796475f5_4_k_cu_65b9fb316thrust24THRUST_300001_SM_1000_NS3seqE
	.align		8
        /*0160*/ 	.dword	_ZN34_INTERNAL_796475f5_4_k_cu_65b9fb316thrust24THRUST_300001_SM_1000_NS6deviceE


//--------------------- .text._ZN3cub18CUB_300001_SM_10006detail10merge_sort26DeviceMergeSortMergeKernelINS2_10policy_hubIN6thrust24THRUST_300001_SM_1000_NS6detail15normal_iteratorINS6_10device_ptrI9KeyStringEEEEE9Policy600ESC_NS8_INS9_IlEEEESC_SG_mN4cuda3std3__44lessISA_EESA_lEEvbT2_T3_T4_PT6_PT7_T5_PSO_SO_NS1_7vsmem_tE --------------------------
	.section	.text._ZN3cub18CUB_300001_SM_10006detail10merge_sort26DeviceMergeSortMergeKernelINS2_10policy_hubIN6thrust24THRUST_300001_SM_1000_NS6detail15normal_iteratorINS6_10device_ptrI9KeyStringEEEEE9Policy600ESC_NS8_INS9_IlEEEESC_SG_mN4cuda3std3__44lessISA_EESA_lEEvbT2_T3_T4_PT6_PT7_T5_PSO_SO_NS1_7vsmem_tE,"ax",@progbits
	.align	128
        .global         _ZN3cub18CUB_300001_SM_10006detail10merge_sort26DeviceMergeSortMergeKernelINS2_10policy_hubIN6thrust24THRUST_300001_SM_1000_NS6detail15normal_iteratorINS6_10device_ptrI9KeyStringEEEEE9Policy600ESC_NS8_INS9_IlEEEESC_SG_mN4cuda3std3__44lessISA_EESA_lEEvbT2_T3_T4_PT6_PT7_T5_PSO_SO_NS1_7vsmem_tE
        .type           _ZN3cub18CUB_300001_SM_10006detail10merge_sort26DeviceMergeSortMergeKernelINS2_10policy_hubIN6thrust24THRUST_300001_SM_1000_NS6detail15normal_iteratorINS6_10device_ptrI9KeyStringEEEEE9Policy600ESC_NS8_INS9_IlEEEESC_SG_mN4cuda3std3__44lessISA_EESA_lEEvbT2_T3_T4_PT6_PT7_T5_PSO_SO_NS1_7vsmem_tE,@function
        .size           _ZN3cub18CUB_300001_SM_10006detail10merge_sort26DeviceMergeSortMergeKernelINS2_10policy_hubIN6thrust24THRUST_300001_SM_1000_NS6detail15normal_iteratorINS6_10device_ptrI9KeyStringEEEEE9Policy600ESC_NS8_INS9_IlEEEESC_SG_mN4cuda3std3__44lessISA_EESA_lEEvbT2_T3_T4_PT6_PT7_T5_PSO_SO_NS1_7vsmem_tE,(.L_x_591 - _ZN3cub18CUB_300001_SM_10006detail10merge_sort26DeviceMergeSortMergeKernelINS2_10policy_hubIN6thrust24THRUST_300001_SM_1000_NS6detail15normal_iteratorINS6_10device_ptrI9KeyStringEEEEE9Policy600ESC_NS8_INS9_IlEEEESC_SG_mN4cuda3std3__44lessISA_EESA_lEEvbT2_T3_T4_PT6_PT7_T5_PSO_SO_NS1_7vsmem_tE)
        .other          _ZN3cub18CUB_300001_SM_10006detail10merge_sort26DeviceMergeSortMergeKernelINS2_10policy_hubIN6thrust24THRUST_300001_SM_1000_NS6detail15normal_iteratorINS6_10device_ptrI9KeyStringEEEEE9Policy600ESC_NS8_INS9_IlEEEESC_SG_mN4cuda3std3__44lessISA_EESA_lEEvbT2_T3_T4_PT6_PT7_T5_PSO_SO_NS1_7vsmem_tE,@"STO_CUDA_ENTRY STV_DEFAULT"
_ZN3cub18CUB_300001_SM_10006detail10merge_sort26DeviceMergeSortMergeKernelINS2_10policy_hubIN6thrust24THRUST_300001_SM_1000_NS6detail15normal_iteratorINS6_10device_ptrI9KeyStringEEEEE9Policy600ESC_NS8_INS9_IlEEEESC_SG_mN4cuda3std3__44lessISA_EESA_lEEvbT2_T3_T4_PT6_PT7_T5_PSO_SO_NS1_7vsmem_tE:
.text._ZN3cub18CUB_300001_SM_10006detail10merge_sort26DeviceMergeSortMergeKernelINS2_10policy_hubIN6thrust24THRUST_300001_SM_1000_NS6detail15normal_iteratorINS6_10device_ptrI9KeyStringEEEEE9Policy600ESC_NS8_INS9_IlEEEESC_SG_mN4cuda3std3__44lessISA_EESA_lEEvbT2_T3_T4_PT6_PT7_T5_PSO_SO_NS1_7vsmem_tE:
[----:B------:R-:W0:Y:S08]  /*0000*/  LDC R1, c[0x0][0x37c] ;  /* 0x0000df00ff017b82 */ /* 0x000e300000000800 */
[----:B------:R-:W1:Y:S01]  /*0010*/  S2UR UR10, SR_CTAID.X ;  /* 0x00000000000a79c3 */ /* 0x000e620000002500 */
[----:B------:R-:W2:Y:S01]  /*0020*/  LDCU UR4, c[0x0][0x370] ;  /* 0x00006e00ff0477ac */ /* 0x000ea20008000800 */
[----:B------:R-:W3:Y:S01]  /*0030*/  S2R R44, SR_TID.X ;  /* 0x00000000002c7919 */ /* 0x000ee20000002100 */
[----:B0-----:R-:W-:Y:S01]  /*0040*/  VIADD R1, R1, 0xffffff40 ;  /* 0xffffff4001017836 */ /* 0x001fe20000000000 */
[----:B------:R-:W0:Y:S04]  /*0050*/  LDCU.64 UR8, c[0x0][0x358] ;  /* 0x00006b00ff0877ac */ /* 0x000e280008000a00 */
[----:B------:R-:W4:Y:S01]  /*0060*/  LDC.64 R4, c[0x0][0x3c0] ;  /* 0x0000f000ff047b82 */ /* 0x000f220000000a00 */
[----:B--2---:R-:W-:-:S04]  /*0070*/  UIADD3 UR4, UPT, UPT, UR4, -0x1, URZ ;  /* 0xffffffff04047890 */ /* 0x004fc8000fffe0ff */
[----:B-1----:R-:W-:Y:S02]  /*0080*/  UISETP.GE.U32.AND UP0, UPT, UR10, UR4, UPT ;  /* 0x000000040a00728c */ /* 0x002fe4000bf06070 */
[----:B------:R-:W-:-:S07]  /*0090*/  UIMAD.WIDE.U32 UR6, UR10, 0x100, URZ ;  /* 0x000001000a0678a5 */ /* 0x000fce000f8e00ff */
[----:B0--3--:R-:W-:Y:S05]  /*00a0*/  BRA.U UP0, `(.L_x_0) ;  /* 0x0000008100f47547 */ /* 0x009fea000b800000 */
[----:B------:R-:W0:Y:S01]  /*00b0*/  LDCU.64 UR4, c[0x0][0x3b8] ;  /* 0x00007700ff0477ac */ /* 0x000e220008000a00 */
[----:B------:R-:W1:Y:S01]  /*00c0*/  LDC.64 R14, c[0x0][0x398] ;  /* 0x0000e600ff0e7b82 */ /* 0x000e620000000a00 */
[----:B0-----:R-:W-:-:S04]  /*00d0*/  ULEA UR4, UP0, UR10, UR4, 0x3 ;  /* 0x000000040a047291 */ /* 0x001fc8000f8018ff */
[----:B------:R-:W-:Y:S02]  /*00e0*/  ULEA.HI.X UR5, UR10, UR5, URZ, 0x3, UP0 ;  /* 0x000000050a057291 */ /* 0x000fe400080f1cff */
[----:B------:R-:W-:-:S04]  /*00f0*/  IMAD.U32 R2, RZ, RZ, UR4 ;  /* 0x00000004ff027e24 */ /* 0x000fc8000f8e00ff */
[----:B------:R-:W-:Y:S01]  /*0100*/  IMAD.U32 R3, RZ, RZ, UR5 ;  /* 0x00000005ff037e24 */ /* 0x000fe2000f8e00ff */
[----:B----4-:R-:W-:Y:S01]  /*0110*/  IADD3 R0, P2, PT, RZ, -R4, RZ ;  /* 0x80000004ff007210 */ /* 0x010fe20007f5e0ff */
[----:B------:R-:W-:Y:S01]  /*0120*/  IMAD.WIDE.U32 R10, R4, 0x80, RZ ;  /* 0x00000080040a7825 */ /* 0x000fe200078e00ff */
[----:B------:R-:W0:Y:S02]  /*0130*/  LDCU.U8 UR4, c[0x0][0x380] ;  /* 0x00007000ff0477ac */ /* 0x000e240008000000 */
[----:B------:R-:W2:Y:S04]  /*0140*/  LDG.E.64 R8, desc[UR8][R2.64+0x8] ;  /* 0x0000080802087981 */ /* 0x000ea8000c1e1b00 */
[----:B------:R3:W4:Y:S01]  /*0150*/  LDG.E.64 R6, desc[UR8][R2.64] ;  /* 0x0000000802067981 */ /* 0x000722000c1e1b00 */
[----:B------:R-:W-:Y:S01]  /*0160*/  IMAD.SHL.U32 R19, R5, 0x80, RZ ;  /* 0x0000008005137824 */ /* 0x000fe200078e00ff */
[----:B------:R-:W-:Y:S01]  /*0170*/  LOP3.LUT R13, R0, UR10, RZ, 0xc0, !PT ;  /* 0x0000000a000d7c12 */ /* 0x000fe2000f8ec0ff */
[----:B------:R-:W-:Y:S01]  /*0180*/  IMAD.X R18, RZ, RZ, ~R5, P2 ;  /* 0x000000ffff127224 */ /* 0x000fe200010e0e05 */
[----:B------:R-:W-:Y:S01]  /*0190*/  LOP3.LUT R17, R10, 0xffffff00, RZ, 0xc0, !PT ;  /* 0xffffff000a117812 */ /* 0x000fe200078ec0ff */
[----:B------:R-:W-:Y:S01]  /*01a0*/  IMAD.IADD R19, R11, 0x1, R19 ;  /* 0x000000010b137824 */ /* 0x000fe200078e0213 */
[----:B------:R-:W-:Y:S01]  /*01b0*/  LOP3.LUT R10, R0, UR10, RZ, 0xfc, !PT ;  /* 0x0000000a000a7c12 */ /* 0x000fe2000f8efcff */
[C---:B------:R-:W-:Y:S01]  /*01c0*/  IMAD.SHL.U32 R11, R13.reuse, 0x100, RZ ;  /* 0x000001000d0b7824 */ /* 0x040fe200078e00ff */
[----:B------:R-:W-:Y:S01]  /*01d0*/  SHF.L.U64.HI R0, R13, 0x8, RZ ;  /* 0x000000080d007819 */ /* 0x000fe200000102ff */
[----:B------:R-:W-:Y:S01]  /*01e0*/  BSSY.RECONVERGENT B0, `(.L_x_1) ;  /* 0x000011a000007945 */ /* 0x000fe20003800200 */
[----:B------:R-:W-:Y:S01]  /*01f0*/  ISETP.NE.U32.AND P0, PT, R10, -0x1, PT ;  /* 0xffffffff0a00780c */ /* 0x000fe20003f05070 */
[----:B------:R-:W-:Y:S01]  /*0200*/  ACQBULK ;  /* 0x000000000000782e */ /* 0x000fe20000000000 */
[----:B-1----:R-:W-:Y:S01]  /*0210*/  IADD3 R12, P4, PT, -R11, R14, RZ ;  /* 0x0000000e0b0c7210 */ /* 0x002fe20007f9e1ff */
[----:B0-----:R-:W-:Y:S01]  /*0220*/  UPRMT UR4, UR4, 0x8880, URZ ;  /* 0x0000888004047896 */ /* 0x001fe200080000ff */
[----:B------:R-:W-:-:S02]  /*0230*/  ISETP.NE.AND.EX P0, PT, R18, -0x1, PT, P0 ;  /* 0xffffffff1200780c */ /* 0x000fc40003f05300 */
[----:B------:R-:W-:Y:S01]  /*0240*/  ISETP.GT.U32.AND P2, PT, R12, R17, PT ;  /* 0x000000110c00720c */ /* 0x000fe20003f44070 */
[----:B------:R-:W-:Y:S01]  /*0250*/  IMAD.X R14, R15, 0x1, ~R0, P4 ;  /* 0x000000010f0e7824 */ /* 0x000fe200020e0e00 */
[----:B------:R-:W-:Y:S01]  /*0260*/  UISETP.NE.AND UP0, UPT, UR4, URZ, UPT ;  /* 0x000000ff0400728c */ /* 0x000fe2000bf05270 */
[----:B--2---:R-:W-:Y:S02]  /*0270*/  IADD3 R16, P1, PT, R8, -R11, RZ ;  /* 0x8000000b08107210 */ /* 0x004fe40007f3e0ff */
[----:B------:R-:W-:-:S03]  /*0280*/  IADD3 R8, P3, PT, -R13, UR10, RZ ;  /* 0x0000000a0d087c10 */ /* 0x000fc6000ff7e1ff */
[----:B---3--:R-:W-:Y:S01]  /*0290*/  IMAD.X R2, R9, 0x1, ~R0, P1 ;  /* 0x0000000109027824 */ /* 0x008fe200008e0e00 */
[----:B------:R-:W-:Y:S01]  /*02a0*/  ISETP.NE.U32.AND P1, PT, R8, -0x1, PT ;  /* 0xffffffff0800780c */ /* 0x000fe20003f25070 */
[----:B------:R-:W-:Y:S01]  /*02b0*/  IMAD.X R3, RZ, RZ, -0x1, P3 ;  /* 0xffffffffff037424 */ /* 0x000fe200018e06ff */
[----:B----4-:R-:W-:Y:S01]  /*02c0*/  IADD3 R15, P3, PT, R6, -R11, RZ ;  /* 0x8000000b060f7210 */ /* 0x010fe20007f7e0ff */
[----:B------:R-:W-:-:S03]  /*02d0*/  IMAD.MOV.U32 R9, RZ, RZ, 0xff ;  /* 0x000000ffff097424 */ /* 0x000fc600078e00ff */
[----:B------:R-:W-:Y:S01]  /*02e0*/  ISETP.NE.AND.EX P1, PT, R3, -0x1, PT, P1 ;  /* 0xffffffff0300780c */ /* 0x000fe20003f25310 */
[----:B------:R-:W-:Y:S01]  /*02f0*/  IMAD.X R13, R7, 0x1, ~R0, P3 ;  /* 0x00000001070d7824 */ /* 0x000fe200018e0e00 */
[C---:B------:R-:W-:Y:S01]  /*0300*/  SHF.L.U64.HI R10, R8.reuse, 0x8, R3 ;  /* 0x00000008080a7819 */ /* 0x040fe20000010203 */
[----:B------:R-:W-:Y:S01]  /*0310*/  IMAD.SHL.U32 R8, R8, 0x100, RZ ;  /* 0x0000010008087824 */ /* 0x000fe200078e00ff */
[----:B------:R-:W-:Y:S02]  /*0320*/  SEL R9, R9, 0x100, !P1 ;  /* 0x0000010009097807 */ /* 0x000fe40004800000 */
[----:B------:R-:W-:Y:S02]  /*0330*/  ISETP.GT.U32.AND.EX P1, PT, R14, R19, PT, P2 ;  /* 0x000000130e00720c */ /* 0x000fe40003f24120 */
[----:B------:R-:W-:Y:S02]  /*0340*/  IADD3 R3, P2, PT, -R15, R8, RZ ;  /* 0x000000080f037210 */ /* 0x000fe40007f5e1ff */
[----:B------:R-:W-:-:S02]  /*0350*/  IADD3 R9, P3, P4, -R16, R9, R8 ;  /* 0x0000000910097210 */ /* 0x000fc40007c7e108 */
[----:B------:R-:W-:Y:S01]  /*0360*/  SEL R8, R12, R17, P1 ;  /* 0x000000110c087207 */ /* 0x000fe20000800000 */
[----:B------:R-:W-:Y:S01]  /*0370*/  IMAD.X R13, R10, 0x1, ~R13, P2 ;  /* 0x000000010a0d7824 */ /* 0x000fe200010e0e0d */
[----:B------:R-:W-:Y:S02]  /*0380*/  IADD3.X R2, PT, PT, ~R2, RZ, R10, P3, P4 ;  /* 0x000000ff02027210 */ /* 0x000fe40001fe850a */
[----:B------:R-:W-:Y:S02]  /*0390*/  SEL R10, R14, R19, P1 ;  /* 0x000000130e0a7207 */ /* 0x000fe40000800000 */
[----:B------:R-:W-:Y:S02]  /*03a0*/  IADD3 R8, P1, PT, R8, -R17, RZ ;  /* 0x8000001108087210 */ /* 0x000fe40007f3e0ff */
[C---:B------:R-:W-:Y:S02]  /*03b0*/  SEL R9, R17.reuse, R9, !P0 ;  /* 0x0000000911097207 */ /* 0x040fe40004000000 */
[----:B------:R-:W-:Y:S01]  /*03c0*/  ISETP.LT.U32.AND P2, PT, R17, R12, PT ;  /* 0x0000000c1100720c */ /* 0x000fe20003f41070 */
[----:B------:R-:W-:Y:S01]  /*03d0*/  IMAD.X R10, R10, 0x1, ~R19, P1 ;  /* 0x000000010a0a7824 */ /* 0x000fe200008e0e13 */
[----:B------:R-:W-:-:S02]  /*03e0*/  ISETP.LT.U32.AND P1, PT, R3, R8, PT ;  /* 0x000000080300720c */ /* 0x000fc40003f21070 */
[----:B------:R-:W-:Y:S02]  /*03f0*/  SEL R2, R19, R2, !P0 ;  /* 0x0000000213027207 */ /* 0x000fe40004000000 */
[----:B------:R-:W-:Y:S02]  /*0400*/  ISETP.LT.U32.AND P3, PT, R9, R8, PT ;  /* 0x000000080900720c */ /* 0x000fe40003f61070 */
[----:B------:R-:W-:Y:S02]  /*0410*/  ISETP.LT.U32.AND.EX P2, PT, R19, R14, PT, P2 ;  /* 0x0000000e1300720c */ /* 0x000fe40003f41120 */
[-C--:B------:R-:W-:Y:S02]  /*0420*/  ISETP.LT.U32.AND.EX P1, PT, R13, R10.reuse, PT, P1 ;  /* 0x0000000a0d00720c */ /* 0x080fe40003f21110 */
[----:B------:R-:W-:Y:S02]  /*0430*/  ISETP.LT.U32.AND.EX P3, PT, R2, R10, PT, P3 ;  /* 0x0000000a0200720c */ /* 0x000fe40003f61130 */
[----:B------:R-:W-:-:S02]  /*0440*/  @!P0 SEL R16, R17, R12, P2 ;  /* 0x0000000c11108207 */ /* 0x000fc40001000000 */
[-C--:B------:R-:W-:Y:S02]  /*0450*/  SEL R2, R3, R8.reuse, P1 ;  /* 0x0000000803027207 */ /* 0x080fe40000800000 */
[----:B------:R-:W-:Y:S01]  /*0460*/  SEL R9, R9, R8, P3 ;  /* 0x0000000809097207 */ /* 0x000fe20001800000 */
[----:B------:R-:W-:Y:S01]  /*0470*/  IMAD.IADD R3, R16, 0x1, -R15 ;  /* 0x0000000110037824 */ /* 0x000fe200078e0a0f */
[----:B------:R-:W-:-:S03]  /*0480*/  SEL R13, R13, R10, P1 ;  /* 0x0000000a0d0d7207 */ /* 0x000fc60000800000 */
[----:B------:R-:W-:Y:S01]  /*0490*/  IMAD.IADD R9, R9, 0x1, -R2 ;  /* 0x0000000109097824 */ /* 0x000fe200078e0a02 */
[----:B------:R-:W-:Y:S06]  /*04a0*/  BRA.U !UP0, `(.L_x_2) ;  /* 0x0000000508dc7547 */ /* 0x000fec000b800000 */
[----:B------:R-:W-:-:S13]  /*04b0*/  ISETP.GE.AND P0, PT, R44, R3, PT ;  /* 0x000000032c00720c */ /* 0x000fda0003f06270 */
[----:B------:R-:W-:Y:S05]  /*04c0*/  @P0 BRA `(.L_x_3) ;  /* 0x0000000000dc0947 */ /* 0x000fea0003800000 */
[----:B------:R-:W0:Y:S01]  /*04d0*/  LDC.64 R22, c[0x0][0x388] ;  /* 0x0000e200ff167b82 */ /* 0x000e220000000a00 */
[----:B------:R-:W-:-:S05]  /*04e0*/  IADD3 R15, P1, PT, R6, R44, RZ ;  /* 0x0000002c060f7210 */ /* 0x000fca0007f3e0ff */
[----:B------:R-:W-:Y:S02]  /*04f0*/  IMAD.X R8, RZ, RZ, R7, P1 ;  /* 0x000000ffff087224 */ /* 0x000fe400008e0607 */
[----:B0-----:R-:W-:-:S04]  /*0500*/  IMAD.WIDE.U32 R22, R15, 0x30, R22 ;  /* 0x000000300f167825 */ /* 0x001fc800078e0016 */
[----:B------:R-:W-:-:S04]  /*0510*/  IMAD R15, R8, 0x30, RZ ;  /* 0x00000030080f7824 */ /* 0x000fc800078e02ff */
[----:B------:R-:W-:-:S05]  /*0520*/  IMAD.IADD R23, R23, 0x1, R15 ;  /* 0x0000000117177824 */ /* 0x000fca00078e020f */
[----:B------:R0:W5:Y:S04]  /*0530*/  LDG.E.U8 R21, desc[UR8][R22.64] ;  /* 0x0000000816157981 */ /* 0x000168000c1e1100 */
        /* <DEDUP_REMOVED lines=46> */
[----:B------:R0:W5:Y:S01]  /*0820*/  LDG.E.U8 R61, desc[UR8][R22.64+0x2f] ;  /* 0x00002f08163d7981 */ /* 0x000162000c1e1100 */
[----:B------:R-:W-:Y:S05]  /*0830*/  BRA `(.L_x_4) ;  /* 0x0000000800d07947 */ /* 0x000fea0003800000 */
.L_x_3:
[----:B------:R-:W0:Y:S01]  /*0840*/  LDC.64 R22, c[0x0][0x388] ;  /* 0x0000e200ff167b82 */ /* 0x000e220000000a00 */
[C---:B------:R-:W-:Y:S01]  /*0850*/  IMAD.SHL.U32 R15, R4.reuse, 0x80, RZ ;  /* 0x00000080040f7824 */ /* 0x040fe200078e00ff */
[----:B------:R-:W-:Y:S01]  /*0860*/  SHF.L.U64.HI R17, R4, 0x7, R5 ;  /* 0x0000000704117819 */ /* 0x000fe20000010205 */
[----:B------:R-:W-:-:S03]  /*0870*/  IMAD.IADD R8, R44, 0x1, -R3 ;  /* 0x000000012c087824 */ /* 0x000fc600078e0a03 */
[----:B------:R-:W-:Y:S02]  /*0880*/  LOP3.LUT R15, R15, 0xffffff00, RZ, 0xc0, !PT ;  /* 0xffffff000f0f7812 */ /* 0x000fe400078ec0ff */
[----:B------:R-:W-:Y:S02]  /*0890*/  LOP3.LUT R17, R17, 0xfffffff, RZ, 0xc0, !PT ;  /* 0x0fffffff11117812 */ /* 0x000fe400078ec0ff */
[----:B------:R-:W-:-:S04]  /*08a0*/  IADD3 R15, P1, P2, R2, R11, R15 ;  /* 0x0000000b020f7210 */ /* 0x000fc80007a3e00f */
[----:B------:R-:W-:Y:S02]  /*08b0*/  IADD3.X R17, PT, PT, R13, R0, R17, P1, P2 ;  /* 0x000000000d117210 */ /* 0x000fe40000fe4411 */
[----:B------:R-:W-:-:S04]  /*08c0*/  IADD3 R15, P1, PT, R8, R15, RZ ;  /* 0x0000000f080f7210 */ /* 0x000fc80007f3e0ff */
[----:B------:R-:W-:Y:S01]  /*08d0*/  LEA.HI.X.SX32 R8, R8, R17, 0x1, P1 ;  /* 0x0000001108087211 */ /* 0x000fe200008f0eff */
        /* <DEDUP_REMOVED lines=52> */
.L_x_2:
        /* <DEDUP_REMOVED lines=57> */
.L_x_5:
[----:B------:R-:W0:Y:S01]  /*0fb0*/  LDC.64 R22, c[0x0][0x3a0] ;  /* 0x0000e800ff167b82 */ /* 0x000e220000000a00 */
[C---:B------:R-:W-:Y:S01]  /*0fc0*/  IMAD.SHL.U32 R10, R4.reuse, 0x80, RZ ;  /* 0x00000080040a7824 */ /* 0x040fe200078e00ff */
[----:B------:R-:W-:-:S04]  /*0fd0*/  SHF.L.U64.HI R8, R4, 0x7, R5 ;  /* 0x0000000704087819 */ /* 0x000fc80000010205 */
[----:B------:R-:W-:Y:S02]  /*0fe0*/  LOP3.LUT R10, R10, 0xffffff00, RZ, 0xc0, !PT ;  /* 0xffffff000a0a7812 */ /* 0x000fe400078ec0ff */
[----:B------:R-:W-:Y:S01]  /*0ff0*/  LOP3.LUT R12, R8, 0xfffffff, RZ, 0xc0, !PT ;  /* 0x0fffffff080c7812 */ /* 0x000fe200078ec0ff */
[----:B------:R-:W-:Y:S01]  /*1000*/  IMAD.IADD R8, R44, 0x1, -R3 ;  /* 0x000000012c087824 */ /* 0x000fe200078e0a03 */
        /* <DEDUP_REMOVED lines=54> */
[----:B------:R3:W5:Y:S02]  /*1370*/  LDG.E.U8 R61, desc[UR8][R22.64+0x2f] ;  /* 0x00002f08163d7981 */ /* 0x000764000c1e1100 */
.L_x_4:
[----:B------:R-:W-:Y:S05]  /*1380*/  BSYNC.RECONVERGENT B0 ;  /* 0x0000000000007941 */ /* 0x000fea0003800200 */
.L_x_1:
[----:B------:R-:W4:Y:S01]  /*1390*/  S2R R62, SR_CgaCtaId ;  /* 0x00000000003e7919 */ /* 0x000f220000008800 */
[----:B-----5:R-:W-:Y:S02]  /*13a0*/  LOP3.LUT R28, R28, 0xffff, RZ, 0xc0, !PT ;  /* 0x0000ffff1c1c7812 */ /* 0x020fe400078ec0ff */
[----:B------:R-:W-:Y:S02]  /*13b0*/  LOP3.LUT R27, R27, 0xffff, RZ, 0xc0, !PT ;  /* 0x0000ffff1b1b7812 */ /* 0x000fe400078ec0ff */
[----:B------:R-:W-:Y:S02]  /*13c0*/  LOP3.LUT R24, R24, 0xffff, RZ, 0xc0, !PT ;  /* 0x0000ffff18187812 */ /* 0x000fe400078ec0ff */
[----:B0123--:R-:W-:Y:S02]  /*13d0*/  LOP3.LUT R23, R21, 0xffff, RZ, 0xc0, !PT ;  /* 0x0000ffff15177812 */ /* 0x00ffe400078ec0ff */
[----:B------:R-:W-:Y:S02]  /*13e0*/  LOP3.LUT R26, R26, 0xffff, RZ, 0xc0, !PT ;  /* 0x0000ffff1a1a7812 */ /* 0x000fe400078ec0ff */
[----:B------:R-:W-:-:S02]  /*13f0*/  LOP3.LUT R25, R25, 0xffff, RZ, 0xc0, !PT ;  /* 0x0000ffff19197812 */ /* 0x000fc400078ec0ff */
[----:B------:R-:W-:Y:S02]  /*1400*/  MOV R21, 0x400 ;  /* 0x0000040000157802 */ /* 0x000fe40000000f00 */
[----:B------:R-:W-:Y:S02]  /*1410*/  PRMT R28, R27, 0x3340, R28 ;  /* 0x000033401b1c7816 */ /* 0x000fe4000000001c */
[----:B------:R-:W-:Y:S02]  /*1420*/  PRMT R24, R23, 0x3340, R24 ;  /* 0x0000334017187816 */ /* 0x000fe40000000018 */
[----:B------:R-:W-:Y:S02]  /*1430*/  LOP3.LUT R57, R57, 0xffff, RZ, 0xc0, !PT ;  /* 0x0000ffff39397812 */ /* 0x000fe400078ec0ff */
[----:B------:R-:W-:Y:S02]  /*1440*/  LOP3.LUT R56, R56, 0xffff, RZ, 0xc0, !PT ;  /* 0x0000ffff38387812 */ /* 0x000fe400078ec0ff */
[----:B------:R-:W-:-:S02]  /*1450*/  LOP3.LUT R55, R55, 0xffff, RZ, 0xc0, !PT ;  /* 0x0000ffff37377812 */ /* 0x000fc400078ec0ff */
[----:B------:R-:W-:Y:S02]  /*1460*/  LOP3.LUT R20, R20, 0xffff, RZ, 0xc0, !PT ;  /* 0x0000ffff14147812 */ /* 0x000fe400078ec0ff */
[----:B------:R-:W-:Y:S02]  /*1470*/  LOP3.LUT R14, R14, 0xffff, RZ, 0xc0, !PT ;  /* 0x0000ffff0e0e7812 */ /* 0x000fe400078ec0ff */
[----:B------:R-:W-:Y:S02]  /*1480*/  LOP3.LUT R15, R15, 0xffff, RZ, 0xc0, !PT ;  /* 0x0000ffff0f0f7812 */ /* 0x000fe400078ec0ff */
        /* <DEDUP_REMOVED lines=31> */
[----:B------:R-:W-:Y:S01]  /*1680*/  LOP3.LUT R23, R10, 0xffff, RZ, 0xc0, !PT ;  /* 0x0000ffff0a177812 */ /* 0x000fe200078ec0ff */
[----:B------:R-:W-:Y:S01]  /*1690*/  IMAD.SHL.U32 R10, R4, 0x80, RZ ;  /* 0x00000080040a7824 */ /* 0x000fe200078e00ff */
[----:B------:R-:W-:-:S02]  /*16a0*/  LOP3.LUT R17, R17, 0xffff, RZ, 0xc0, !PT ;  /* 0x0000ffff11117812 */ /* 0x000fc400078ec0ff */
[----:B------:R-:W-:Y:S02]  /*16b0*/  LOP3.LUT R12, R12, 0xffff, RZ, 0xc0, !PT ;  /* 0x0000ffff0c0c7812 */ /* 0x000fe400078ec0ff */
[----:B------:R-:W-:Y:S02]  /*16c0*/  LOP3.LUT R16, R16, 0xffff, RZ, 0xc0, !PT ;  /* 0x0000ffff10107812 */ /* 0x000fe400078ec0ff */
[----:B------:R-:W-:Y:S02]  /*16d0*/  LOP3.LUT R27, R8, 0xffff, RZ, 0xc0, !PT ;  /* 0x0000ffff081b7812 */ /* 0x000fe400078ec0ff */
[----:B------:R-:W-:Y:S02]  /*16e0*/  PRMT R25, R25, 0x3340, R26 ;  /* 0x0000334019197816 */ /* 0x000fe4000000001a */
[----:B----4-:R-:W-:Y:S02]  /*16f0*/  LEA R21, R62, R21, 0x18 ;  /* 0x000000153e157211 */ /* 0x010fe400078ec0ff */
[----:B------:R-:W-:-:S02]  /*1700*/  PRMT R56, R56, 0x3340, R57 ;  /* 0x0000334038387816 */ /* 0x000fc40000000039 */
[----:B------:R-:W-:Y:S01]  /*1710*/  PRMT R55, R20, 0x3340, R55 ;  /* 0x0000334014377816 */ /* 0x000fe20000000037 */
[----:B------:R-:W-:Y:S01]  /*1720*/  IMAD R21, R44, 0x30, R21 ;  /* 0x000000302c157824 */ /* 0x000fe200078e0215 */
[----:B------:R-:W-:Y:S02]  /*1730*/  PRMT R14, R15, 0x3340, R14 ;  /* 0x000033400f0e7816 */ /* 0x000fe4000000000e */
[----:B------:R-:W-:Y:S02]  /*1740*/  PRMT R19, R36, 0x3340, R37 ;  /* 0x0000334024137816 */ /* 0x000fe40000000025 */
[----:B------:R-:W-:Y:S02]  /*1750*/  PRMT R22, R35, 0x3340, R22 ;  /* 0x0000334023167816 */ /* 0x000fe40000000016 */
[----:B------:R-:W-:Y:S02]  /*1760*/  PRMT R33, R33, 0x3340, R34 ;  /* 0x0000334021217816 */ /* 0x000fe40000000022 */
[----:B------:R-:W-:-:S02]  /*1770*/  PRMT R32, R31, 0x3340, R32 ;  /* 0x000033401f207816 */ /* 0x000fc40000000020 */
[----:B------:R-:W-:Y:S02]  /*1780*/  PRMT R29, R29, 0x3340, R30 ;  /* 0x000033401d1d7816 */ /* 0x000fe4000000001e */
        /* <DEDUP_REMOVED lines=19> */
[----:B------:R-:W-:Y:S01]  /*18c0*/  PRMT R26, R48, 0x5410, R49 ;  /* 0x00005410301a7816 */ /* 0x000fe20000000031 */
[----:B------:R0:W-:Y:S01]  /*18d0*/  STS.128 [R21], R16 ;  /* 0x0000001015007388 */ /* 0x0001e20000000c00 */
[----:B------:R-:W-:Y:S02]  /*18e0*/  PRMT R25, R42, 0x5410, R45 ;  /* 0x000054102a197816 */ /* 0x000fe4000000002d */
[----:B------:R-:W-:Y:S02]  /*18f0*/  PRMT R24, R39, 0x5410, R40 ;  /* 0x0000541027187816 */ /* 0x000fe40000000028 */
[----:B------:R-:W-:-:S02]  /*1900*/  PRMT R59, R59, 0x5410, R60 ;  /* 0x000054103b3b7816 */ /* 0x000fc4000000003c */
[----:B------:R-:W-:Y:S01]  /*1910*/  PRMT R57, R23, 0x5410, R14 ;  /* 0x0000541017397816 */ /* 0x000fe2000000000e */
[----:B------:R0:W-:Y:S01]  /*1920*/  STS.128 [R21+0x10], R24 ;  /* 0x0000101815007388 */ /* 0x0001e20000000c00 */
[----:B------:R-:W-:Y:S02]  /*1930*/  PRMT R56, R15, 0x5410, R12 ;  /* 0x000054100f387816 */ /* 0x000fe4000000000c */
[----:B------:R-:W-:Y:S02]  /*1940*/  SHF.L.U64.HI R8, R4, 0x7, R5 ;  /* 0x0000000704087819 */ /* 0x000fe40000010205 */
[----:B------:R-:W-:Y:S01]  /*1950*/  LOP3.LUT R10, R10, 0xffffff00, RZ, 0xc0, !PT ;  /* 0xffffff000a0a7812 */ /* 0x000fe200078ec0ff */
[----:B------:R0:W-:Y:S01]  /*1960*/  STS.128 [R21+0x20], R56 ;  /* 0x0000203815007388 */ /* 0x0001e20000000c00 */
[----:B------:R-:W-:Y:S05]  /*1970*/  BRA.U !UP0, `(.L_x_6) ;  /* 0x00000001083c7547 */ /* 0x000fea000b800000 */
[----:B------:R-:W1:Y:S01]  /*1980*/  LDCU.64 UR4, c[0x0][0x390] ;  /* 0x00007200ff0477ac */ /* 0x000e620008000a00 */
[----:B------:R-:W-:-:S05]  /*1990*/  @!P0 IADD3 R5, P1, PT, R6, R44, RZ ;  /* 0x0000002c06058210 */ /* 0x000fca0007f3e0ff */
[----:B------:R-:W-:Y:S01]  /*19a0*/  @!P0 IMAD.X R6, RZ, RZ, R7, P1 ;  /* 0x000000ffff068224 */ /* 0x000fe200008e0607 */
[----:B-1----:R-:W-:-:S04]  /*19b0*/  @!P0 LEA R4, P1, R5, UR4, 0x3 ;  /* 0x0000000405048c11 */ /* 0x002fc8000f8218ff */
[----:B------:R-:W-:-:S05]  /*19c0*/  @!P0 LEA.HI.X R5, R5, UR5, R6, 0x3, P1 ;  /* 0x0000000505058c11 */ /* 0x000fca00088f1c06 */
[----:B------:R1:W5:Y:S01]  /*19d0*/  @!P0 LDG.E.64 R96, desc[UR8][R4.64] ;  /* 0x0000000804608981 */ /* 0x000362000c1e1b00 */
[----:B------:R-:W-:Y:S01]  /*19e0*/  IADD3 R2, P1, P2, R2, R11, R10 ;  /* 0x0000000b02027210 */ /* 0x000fe20007a3e00a */
[----:B------:R-:W-:-:S03]  /*19f0*/  @P0 IMAD.IADD R7, R44, 0x1, -R3 ;  /* 0x000000012c070824 */ /* 0x000fc600078e0a03 */
[----:B------:R-:W-:Y:S02]  /*1a00*/  IADD3.X R0, PT, PT, R13, R0, R8, P1, P2 ;  /* 0x000000000d007210 */ /* 0x000fe40000fe4408 */
[----:B------:R-:W-:-:S04]  /*1a10*/  @P0 IADD3 R11, P1, PT, R7, R2, RZ ;  /* 0x00000002070b0210 */ /* 0x000fc80007f3e0ff */
[----:B------:R-:W-:Y:S02]  /*1a20*/  @P0 LEA.HI.X.SX32 R0, R7, R0, 0x1, P1 ;  /* 0x0000000007000211 */ /* 0x000fe400008f0eff */
[----:B------:R-:W-:-:S04]  /*1a30*/  @P0 LEA R4, P1, R11, UR4, 0x3 ;  /* 0x000000040b040c11 */ /* 0x000fc8000f8218ff */
[----:B------:R-:W-:-:S05]  /*1a40*/  @P0 LEA.HI.X R5, R11, UR5, R0, 0x3, P1 ;  /* 0x000000050b050c11 */ /* 0x000fca00088f1c00 */
[----:B------:R1:W5:Y:S01]  /*1a50*/  @P0 LDG.E.64 R96, desc[UR8][R4.64] ;  /* 0x0000000804600981 */ /* 0x000362000c1e1b00 */
[----:B------:R-:W-:Y:S05]  /*1a60*/  BRA `(.L_x_7) ;  /* 0x0000000000387947 */ /* 0x000fea0003800000 */
.L_x_6:
        /* <DEDUP_REMOVED lines=13> */
[----:B------:R2:W5:Y:S04]  /*1b40*/  @P0 LDG.E.64 R96, desc[UR8][R4.64] ;  /* 0x0000000804600981 */ /* 0x000568000c1e1b00 */
.L_x_7:
[----:B------:R-:W-:Y:S01]  /*1b50*/  BAR.SYNC.DEFER_BLOCKING 0x0 ;  /* 0x0000000000007b1d */ /* 0x000fe20000010000 */
[----:B------:R-:W-:-:S07]  /*1b60*/  IMAD.IADD R13, R3, 0x1, R9 ;  /* 0x00000001030d7824 */ /* 0x000fce00078e0209 */
[----:B------:R-:W-:Y:S01]  /*1b70*/  PREEXIT ;  /* 0x000000000000782d */ /* 0x000fe20000000000 */
[----:B------:R-:W-:Y:S01]  /*1b80*/  BSSY.RECONVERGENT B0, `(.L_x_8) ;  /* 0x000024c000007945 */ /* 0x000fe20003800200 */
[----:B------:R-:W-:-:S04]  /*1b90*/  VIMNMX R44, PT, PT, R13, R44, PT ;  /* 0x0000002c0d2c7248 */ /* 0x000fc80003fe0100 */
[C---:B------:R-:W-:Y:S01]  /*1ba0*/  ISETP.GE.AND P0, PT, R44.reuse, R9, PT ;  /* 0x000000092c00720c */ /* 0x040fe20003f06270 */
[----:B------:R-:W-:Y:S01]  /*1bb0*/  IMAD.IADD R9, R44, 0x1, -R9 ;  /* 0x000000012c097824 */ /* 0x000fe200078e0a09 */
[----:B------:R-:W-:-:S04]  /*1bc0*/  VIMNMX R15, PT, PT, R3, R44, PT ;  /* 0x0000002c030f7248 */ /* 0x000fc80003fe0100 */
[----:B------:R-:W-:-:S04]  /*1bd0*/  SEL R75, R9, RZ, P0 ;  /* 0x000000ff094b7207 */ /* 0x000fc80000000000 */
[----:B------:R-:W-:-:S13]  /*1be0*/  ISETP.GE.AND P0, PT, R75, R15, PT ;  /* 0x0000000f4b00720c */ /* 0x000fda0003f06270 */
[----:B------:R-:W-:Y:S05]  /*1bf0*/  @P0 BRA `(.L_x_9) ;  /* 0x0000002400100947 */ /* 0x000fea0003800000 */
.L_x_32:
[----:B-12---:R-:W1:Y:S01]  /*1c00*/  S2R R5, SR_CgaCtaId ;  /* 0x0000000000057919 */ /* 0x006e620000008800 */
[----:B------:R-:W-:Y:S01]  /*1c10*/  IMAD.IADD R0, R15, 0x1, -R75 ;  /* 0x000000010f007824 */ /* 0x000fe200078e0a4b */
[----:B------:R-:W-:Y:S01]  /*1c20*/  MOV R2, 0x400 ;  /* 0x0000040000027802 */ /* 0x000fe20000000f00 */
[----:B------:R-:W-:Y:S03]  /*1c30*/  BSSY.RECONVERGENT B1, `(.L_x_10) ;  /* 0x000023c000017945 */ /* 0x000fe60003800200 */
[----:B------:R-:W-:-:S04]  /*1c40*/  LEA.HI R46, R0, R0, RZ, 0x1 ;  /* 0x00000000002e7211 */ /* 0x000fc800078f08ff */
[----:B------:R-:W-:-:S04]  /*1c50*/  LEA.HI.SX32 R46, R46, R75, 0x1f ;  /* 0x0000004b2e2e7211 */ /* 0x000fc800078ffaff */
[----:B------:R-:W-:-:S04]  /*1c60*/  LOP3.LUT R0, RZ, R46, RZ, 0x33, !PT ;  /* 0x0000002eff007212 */ /* 0x000fc800078e33ff */
[----:B------:R-:W-:Y:S02]  /*1c70*/  IADD3 R0, PT, PT, R0, R44, R3 ;  /* 0x0000002c00007210 */ /* 0x000fe40007ffe003 */
[----:B-1----:R-:W-:-:S05]  /*1c80*/  LEA R5, R5, R2, 0x18 ;  /* 0x0000000205057211 */ /* 0x002fca00078ec0ff */
[--C-:B------:R-:W-:Y:S02]  /*1c90*/  IMAD R4, R46, 0x30, R5.reuse ;  /* 0x000000302e047824 */ /* 0x100fe400078e0205 */
[----:B0-----:R-:W-:-:S03]  /*1ca0*/  IMAD R17, R0, 0x30, R5 ;  /* 0x0000003000117824 */ /* 0x001fc600078e0205 */
[----:B------:R-:W0:Y:S04]  /*1cb0*/  LDS.128 R36, [R4+0x10] ;  /* 0x0000100004247984 */ /* 0x000e280000000c00 */
[----:B------:R-:W1:Y:S04]  /*1cc0*/  LDS.128 R40, [R4] ;  /* 0x0000000004287984 */ /* 0x000e680000000c00 */
[----:B------:R-:W2:Y:S01]  /*1cd0*/  LDS.128 R4, [R4+0x20] ;  /* 0x0000200004047984 */ /* 0x000ea20000000c00 */
[C---:B0-----:R-:W-:Y:S02]  /*1ce0*/  PRMT R8, R39.reuse, 0x7771, RZ ;  /* 0x0000777127087816 */ /* 0x041fe400000000ff */
[----:B------:R-:W-:-:S02]  /*1cf0*/  PRMT R10, R39, 0x7770, RZ ;  /* 0x00007770270a7816 */ /* 0x000fc400000000ff */
[C---:B------:R-:W-:Y:S01]  /*1d00*/  PRMT R0, R39.reuse, 0x7773, RZ ;  /* 0x0000777327007816 */ /* 0x040fe200000000ff */
[----:B------:R-:W-:Y:S01]  /*1d10*/  STL.U8 [R1+0xad], R8 ;  /* 0x0000ad0801007387 */ /* 0x000fe20000100000 */
[----:B------:R-:W-:Y:S02]  /*1d20*/  PRMT R2, R39, 0x7772, RZ ;  /* 0x0000777227027816 */ /* 0x000fe400000000ff */
[C---:B------:R-:W-:Y:S01]  /*1d30*/  PRMT R12, R38.reuse, 0x7773, RZ ;  /* 0x00007773260c7816 */ /* 0x040fe200000000ff */
[----:B------:R-:W-:Y:S01]  /*1d40*/  STL.U8 [R1+0xac], R10 ;  /* 0x0000ac0a01007387 */ /* 0x000fe20000100000 */
[C---:B------:R-:W-:Y:S02]  /*1d50*/  PRMT R14, R38.reuse, 0x7772, RZ ;  /* 0x00007772260e7816 */ /* 0x040fe400000000ff */
[C---:B------:R-:W-:Y:S01]  /*1d60*/  PRMT R16, R38.reuse, 0x7771, RZ ;  /* 0x0000777126107816 */ /* 0x040fe200000000ff */
[----:B------:R-:W0:Y:S01]  /*1d70*/  LDS.128 R8, [R17+0x10] ;  /* 0x0000100011087984 */ /* 0x000e220000000c00 */
[----:B------:R-:W-:-:S02]  /*1d80*/  PRMT R18, R38, 0x7770, RZ ;  /* 0x0000777026127816 */ /* 0x000fc400000000ff */
[C---:B------:R-:W-:Y:S01]  /*1d90*/  PRMT R20, R37.reuse, 0x7773, RZ ;  /* 0x0000777325147816 */ /* 0x040fe200000000ff */
[----:B------:R1:W-:Y:S01]  /*1da0*/  STL.U8 [R1+0xaf], R0 ;  /* 0x0000af0001007387 */ /* 0x0003e20000100000 */
[C---:B------:R-:W-:Y:S02]  /*1db0*/  PRMT R22, R37.reuse, 0x7772, RZ ;  /* 0x0000777225167816 */ /* 0x040fe400000000ff */
[C---:B------:R-:W-:Y:S01]  /*1dc0*/  PRMT R24, R37.reuse, 0x7771, RZ ;  /* 0x0000777125187816 */ /* 0x040fe200000000ff */
[----:B------:R3:W-:Y:S01]  /*1dd0*/  STL.U8 [R1+0xae], R2 ;  /* 0x0000ae0201007387 */ /* 0x0007e20000100000 */
[----:B------:R-:W-:Y:S02]  /*1de0*/  PRMT R26, R37, 0x7770, RZ ;  /* 0x00007770251a7816 */ /* 0x000fe400000000ff */
[C---:B------:R-:W-:Y:S01]  /*1df0*/  PRMT R28, R36.reuse, 0x7773, RZ ;  /* 0x00007773241c7816 */ /* 0x040fe200000000ff */
[----:B------:R4:W-:Y:S01]  /*1e00*/  STL.U8 [R1+0xab], R12 ;  /* 0x0000ab0c01007387 */ /* 0x0009e20000100000 */
[----:B------:R-:W-:-:S02]  /*1e10*/  PRMT R30, R36, 0x7772, RZ ;  /* 0x00007772241e7816 */ /* 0x000fc400000000ff */
[C---:B------:R-:W-:Y:S01]  /*1e20*/  PRMT R32, R36.reuse, 0x7771, RZ ;  /* 0x0000777124207816 */ /* 0x040fe200000000ff */
[----:B------:R2:W-:Y:S01]  /*1e30*/  STL.U8 [R1+0xaa], R14 ;  /* 0x0000aa0e01007387 */ /* 0x0005e20000100000 */
[----:B------:R-:W-:Y:S02]  /*1e40*/  PRMT R34, R36, 0x7770, RZ ;  /* 0x0000777024227816 */ /* 0x000fe400000000ff */
[C---:B-1----:R-:W-:Y:S01]  /*1e50*/  PRMT R0, R43.reuse, 0x7773, RZ ;  /* 0x000077732b007816 */ /* 0x042fe200000000ff */
[----:B------:R1:W-:Y:S01]  /*1e60*/  STL.U8 [R1+0xa8], R18 ;  /* 0x0000a81201007387 */ /* 0x0003e20000100000 */
[C---:B---3--:R-:W-:Y:S02]  /*1e70*/  PRMT R2, R43.reuse, 0x7772, RZ ;  /* 0x000077722b027816 */ /* 0x048fe400000000ff */
[----:B----4-:R-:W-:Y:S01]  /*1e80*/  PRMT R12, R43, 0x7771, RZ ;  /* 0x000077712b0c7816 */ /* 0x010fe200000000ff */
[----:B------:R3:W-:Y:S01]  /*1e90*/  STL.U8 [R1+0xa9], R16 ;  /* 0x0000a91001007387 */ /* 0x0007e20000100000 */
[----:B------:R-:W-:-:S02]  /*1ea0*/  PRMT R36, R40, 0x7771, RZ ;  /* 0x0000777128247816 */ /* 0x000fc400000000ff */
[----:B--2---:R-:W-:Y:S01]  /*1eb0*/  PRMT R14, R43, 0x7770, RZ ;  /* 0x000077702b0e7816 */ /* 0x004fe200000000ff */
[----:B------:R2:W-:Y:S01]  /*1ec0*/  STL.U8 [R1+0xa7], R20 ;  /* 0x0000a71401007387 */ /* 0x0005e20000100000 */
[----:B------:R-:W-:Y:S02]  /*1ed0*/  PRMT R38, R40, 0x7770, RZ ;  /* 0x0000777028267816 */ /* 0x000fe400000000ff */
[C---:B-1----:R-:W-:Y:S01]  /*1ee0*/  PRMT R18, R42.reuse, 0x7772, RZ ;  /* 0x000077722a127816 */ /* 0x042fe200000000ff */
[----:B------:R1:W-:Y:S01]  /*1ef0*/  STL.U8 [R1+0xa6], R22 ;  /* 0x0000a61601007387 */ /* 0x0003e20000100000 */
[----:B---3--:R-:W-:-:S03]  /*1f00*/  PRMT R16, R42, 0x7773, RZ ;  /* 0x000077732a107816 */ /* 0x008fc600000000ff */
[----:B------:R3:W-:Y:S01]  /*1f10*/  STL.U8 [R1+0xa4], R26 ;  /* 0x0000a41a01007387 */ /* 0x0007e20000100000 */
[----:B--2---:R-:W-:-:S03]  /*1f20*/  PRMT R20, R42, 0x7771, RZ ;  /* 0x000077712a147816 */ /* 0x004fc600000000ff */
[----:B------:R2:W-:Y:S01]  /*1f30*/  STL.U8 [R1+0xa5], R24 ;  /* 0x0000a51801007387 */ /* 0x0005e20000100000 */
[----:B-1----:R-:W-:-:S03]  /*1f40*/  PRMT R22, R42, 0x7770, RZ ;  /* 0x000077702a167816 */ /* 0x002fc600000000ff */
        /* <DEDUP_REMOVED lines=13> */
[----:B------:R-:W-:Y:S02]  /*2020*/  PRMT R40, R4, 0x7770, RZ ;  /* 0x0000777004287816 */ /* 0x000fe400000000ff */
[C---:B---3--:R-:W-:Y:S01]  /*2030*/  PRMT R0, R7.reuse, 0x7773, RZ ;  /* 0x0000777307007816 */ /* 0x048fe200000000ff */
        /* <DEDUP_REMOVED lines=28> */
[----:B------:R-:W1:Y:S01]  /*2200*/  LDS.128 R4, [R17] ;  /* 0x0000000011047984 */ /* 0x000e620000000c00 */
[----:B0-----:R-:W-:-:S03]  /*2210*/  PRMT R0, R11, 0x7773, RZ ;  /* 0x000077730b007816 */ /* 0x001fc600000000ff */
[----:B------:R0:W-:Y:S01]  /*2220*/  STL.U8 [R1+0xbc], R14 ;  /* 0x0000bc0e01007387 */ /* 0x0001e20000100000 */
[----:B--2---:R-:W-:-:S03]  /*2230*/  PRMT R2, R11, 0x7772, RZ ;  /* 0x000077720b027816 */ /* 0x004fc600000000ff */
[----:B------:R2:W-:Y:S04]  /*2240*/  STL.U8 [R1+0xbd], R12 ;  /* 0x0000bd0c01007387 */ /* 0x0005e80000100000 */
[----:B------:R3:W-:Y:S01]  /*2250*/  STL.U8 [R1+0xbb], R16 ;  /* 0x0000bb1001007387 */ /* 0x0007e20000100000 */
[----:B0-----:R-:W-:-:S03]  /*2260*/  PRMT R14, R11, 0x7770, RZ ;  /* 0x000077700b0e7816 */ /* 0x001fc600000000ff */
[----:B------:R0:W-:Y:S01]  /*2270*/  STL.U8 [R1+0xba], R18 ;  /* 0x0000ba1201007387 */ /* 0x0001e20000100000 */
[----:B--2---:R-:W-:-:S03]  /*2280*/  PRMT R12, R11, 0x7771, RZ ;  /* 0x000077710b0c7816 */ /* 0x004fc600000000ff */
[----:B------:R2:W-:Y:S01]  /*2290*/  STL.U8 [R1+0xb8], R22 ;  /* 0x0000b81601007387 */ /* 0x0005e20000100000 */
[----:B---3--:R-:W-:-:S03]  /*22a0*/  PRMT R16, R10, 0x7773, RZ ;  /* 0x000077730a107816 */ /* 0x008fc600000000ff */
        /* <DEDUP_REMOVED lines=22> */
[----:B------:R-:W2:Y:S01]  /*2410*/  LDS.128 R8, [R17+0x20] ;  /* 0x0000200011087984 */ /* 0x000ea20000000c00 */
[----:B-1----:R-:W-:-:S03]  /*2420*/  PRMT R14, R7, 0x7770, RZ ;  /* 0x00007770070e7816 */ /* 0x002fc600000000ff */
[----:B------:R1:W-:Y:S01]  /*2430*/  STL.U8 [R1+0x7a], R18 ;  /* 0x00007a1201007387 */ /* 0x0003e20000100000 */
[----:B0-----:R-:W-:-:S03]  /*2440*/  PRMT R16, R6, 0x7773, RZ ;  /* 0x0000777306107816 */ /* 0x001fc600000000ff */
[----:B------:R0:W-:Y:S04]  /*2450*/  STL.U8 [R1+0x79], R20 ;  /* 0x0000791401007387 */ /* 0x0001e80000100000 */
[----:B------:R3:W-:Y:S01]  /*2460*/  STL.U8 [R1+0x74], R30 ;  /* 0x0000741e01007387 */ /* 0x0007e20000100000 */
[----:B-1----:R-:W-:-:S03]  /*2470*/  PRMT R18, R6, 0x7772, RZ ;  /* 0x0000777206127816 */ /* 0x002fc600000000ff */
[----:B------:R1:W-:Y:S01]  /*2480*/  STL.U8 [R1+0x75], R28 ;  /* 0x0000751c01007387 */ /* 0x0003e20000100000 */
[----:B0-----:R-:W-:-:S03]  /*2490*/  PRMT R20, R6, 0x7771, RZ ;  /* 0x0000777106147816 */ /* 0x001fc600000000ff */
[----:B------:R0:W-:Y:S01]  /*24a0*/  STL.U8 [R1+0x73], R32 ;  /* 0x0000732001007387 */ /* 0x0001e20000100000 */
[----:B------:R-:W-:Y:S02]  /*24b0*/  PRMT R6, R6, 0x7770, RZ ;  /* 0x0000777006067816 */ /* 0x000fe400000000ff */
[----:B---3--:R-:W-:Y:S01]  /*24c0*/  PRMT R30, R4, 0x7773, RZ ;  /* 0x00007773041e7816 */ /* 0x008fe200000000ff */
[----:B------:R3:W-:Y:S01]  /*24d0*/  STL.U8 [R1+0x7d], R12 ;  /* 0x00007d0c01007387 */ /* 0x0007e20000100000 */
[----:B-1----:R-:W-:-:S03]  /*24e0*/  PRMT R28, R5, 0x7770, RZ ;  /* 0x00007770051c7816 */ /* 0x002fc600000000ff */
[----:B------:R1:W-:Y:S01]  /*24f0*/  STL.U8 [R1+0x78], R22 ;  /* 0x0000781601007387 */ /* 0x0003e20000100000 */
[----:B0-----:R-:W-:-:S03]  /*2500*/  PRMT R32, R4, 0x7772, RZ ;  /* 0x0000777204207816 */ /* 0x001fc600000000ff */
[----:B------:R0:W-:Y:S01]  /*2510*/  STL.U8 [R1+0x77], R24 ;  /* 0x0000771801007387 */ /* 0x0001e20000100000 */
[----:B---3--:R-:W-:-:S03]  /*2520*/  PRMT R12, R7, 0x7771, RZ ;  /* 0x00007771070c7816 */ /* 0x008fc600000000ff */
        /* <DEDUP_REMOVED lines=9> */
[----:B------:R-:W-:Y:S02]  /*25c0*/  PRMT R4, R4, 0x7770, RZ ;  /* 0x0000777004047816 */ /* 0x000fe400000000ff */
[----:B--2---:R-:W-:Y:S01]  /*25d0*/  PRMT R14, R10, 0x7773, RZ ;  /* 0x000077730a0e7816 */ /* 0x004fe200000000ff */
[----:B------:R2:W-:Y:S01]  /*25e0*/  STL.U8 [R1+0x64], R28 ;  /* 0x0000641c01007387 */ /* 0x0005e20000100000 */
[----:B------:R-:W-:Y:S02]  /*25f0*/  PRMT R5, R4, 0x7610, R5 ;  /* 0x0000761004057816 */ /* 0x000fe40000000005 */
[C---:B0-----:R-:W-:Y:S01]  /*2600*/  PRMT R16, R10.reuse, 0x7772, RZ ;  /* 0x000077720a107816 */ /* 0x041fe200000000ff */
[----:B------:R0:W-:Y:S01]  /*2610*/  STL.U8 [R1+0x63], R30 ;  /* 0x0000631e01007387 */ /* 0x0001e20000100000 */
[----:B-1----:R-:W-:-:S03]  /*2620*/  PRMT R18, R10, 0x7771, RZ ;  /* 0x000077710a127816 */ /* 0x002fc600000000ff */
[----:B------:R1:W-:Y:S01]  /*2630*/  STL.U8 [R1+0x62], R32 ;  /* 0x0000622001007387 */ /* 0x0003e20000100000 */
[----:B------:R-:W-:Y:S02]  /*2640*/  PRMT R10, R10, 0x7770, RZ ;  /* 0x000077700a0a7816 */ /* 0x000fe400000000ff */
[C---:B--2---:R-:W-:Y:S01]  /*2650*/  PRMT R28, R8.reuse, 0x7773, RZ ;  /* 0x00007773081c7816 */ /* 0x044fe200000000ff */
[----:B------:R2:W-:Y:S01]  /*2660*/  STL.U8 [R1+0x6d], R12 ;  /* 0x00006d0c01007387 */ /* 0x0005e20000100000 */
[----:B0-----:R-:W-:-:S03]  /*2670*/  PRMT R30, R8, 0x7772, RZ ;  /* 0x00007772081e7816 */ /* 0x001fc600000000ff */
        /* <DEDUP_REMOVED lines=10> */
[----:B--2---:R-:W-:-:S03]  /*2720*/  PRMT R22, R9, 0x7772, RZ ;  /* 0x0000777209167816 */ /* 0x004fc600000000ff */
[----:B------:R-:W-:Y:S01]  /*2730*/  STL.U8 [R1+0x70], R40 ;  /* 0x0000702801007387 */ /* 0x000fe20000100000 */
[----:B0-----:R-:W-:-:S03]  /*2740*/  PRMT R24, R9, 0x7771, RZ ;  /* 0x0000777109187816 */ /* 0x001fc600000000ff */
[----:B------:R-:W-:Y:S01]  /*2750*/  STL.U8 [R1+0x71], R36 ;  /* 0x0000712401007387 */ /* 0x000fe20000100000 */
[----:B-1----:R-:W-:-:S03]  /*2760*/  PRMT R26, R9, 0x7770, RZ ;  /* 0x00007770091a7816 */ /* 0x002fc600000000ff */
[----:B------:R-:W-:Y:S04]  /*2770*/  STL.U8 [R1+0x61], R34 ;  /* 0x0000612201007387 */ /* 0x000fe80000100000 */
        /* <DEDUP_REMOVED lines=16> */
[----:B------:R0:W-:Y:S04]  /*2880*/  STL.U8 [R1+0x7f], R0 ;  /* 0x00007f0001007387 */ /* 0x0001e80000100000 */
[----:B------:R1:W-:Y:S01]  /*2890*/  STL.U8 [R1+0x7e], R2 ;  /* 0x00007e0201007387 */ /* 0x0003e20000100000 */
[----:B0-----:R-:W-:-:S02]  /*28a0*/  PRMT R0, R7, 0x7773, RZ ;  /* 0x0000777307007816 */ /* 0x001fc400000000ff */
[----:B-1----:R-:W-:-:S03]  /*28b0*/  PRMT R2, R7, 0x7772, RZ ;  /* 0x0000777207027816 */ /* 0x002fc600000000ff */
[----:B------:R0:W-:Y:S04]  /*28c0*/  STL.U8 [R1+0x6f], R0 ;  /* 0x00006f0001007387 */ /* 0x0001e80000100000 */
[----:B------:R1:W-:Y:S01]  /*28d0*/  STL.U8 [R1+0x6e], R2 ;  /* 0x00006e0201007387 */ /* 0x0003e20000100000 */
[C---:B0-----:R-:W-:Y:S02]  /*28e0*/  PRMT R0, R11.reuse, 0x7773, RZ ;  /* 0x000077730b007816 */ /* 0x041fe400000000ff */
[----:B-1----:R-:W-:-:S03]  /*28f0*/  PRMT R2, R11, 0x7772, RZ ;  /* 0x000077720b027816 */ /* 0x002fc600000000ff */
[----:B------:R0:W-:Y:S04]  /*2900*/  STL.U8 [R1+0x8f], R0 ;  /* 0x00008f0001007387 */ /* 0x0001e80000100000 */
[----:B------:R1:W-:Y:S01]  /*2910*/  STL.U8 [R1+0x8e], R2 ;  /* 0x00008e0201007387 */ /* 0x0003e20000100000 */
[----:B0-----:R-:W-:Y:S01]  /*2920*/  PRMT R0, R38, 0x7610, R0 ;  /* 0x0000761026007816 */ /* 0x001fe20000000000 */
[----:B-1----:R-:W-:-:S07]  /*2930*/  IMAD.MOV.U32 R2, RZ, RZ, RZ ;  /* 0x000000ffff027224 */ /* 0x002fce00078e00ff */
.L_x_31:
[----:B-----5:R-:W-:Y:S01]  /*2940*/  LOP3.LUT P0, RZ, R5, 0xff, R0, 0xc8, !PT ;  /* 0x000000ff05ff7812 */ /* 0x020fe2000780c800 */
[----:B------:R-:W-:Y:S01]  /*2950*/  BSSY.RELIABLE B2, `(.L_x_11) ;  /* 0x0000165000027945 */ /* 0x000fe20003800100 */
[----:B0-----:R-:W-:-:S11]  /*2960*/  IMAD R4, R2, 0x10, R1 ;  /* 0x0000001002047824 */ /* 0x001fd600078e0201 */
[----:B------:R-:W-:Y:S05]  /*2970*/  @!P0 BRA `(.L_x_12) ;  /* 0x0000001400348947 */ /* 0x000fea0003800000 */
[----:B------:R-:W-:Y:S02]  /*2980*/  LOP3.LUT P1, R6, R5, 0xff, RZ, 0xc0, !PT ;  /* 0x000000ff05067812 */ /* 0x000fe4000782c0ff */
[----:B------:R-:W-:Y:S02]  /*2990*/  LOP3.LUT P2, R7, R0, 0xff, RZ, 0xc0, !PT ;  /* 0x000000ff00077812 */ /* 0x000fe4000784c0ff */
[----:B------:R-:W-:Y:S02]  /*29a0*/  PLOP3.LUT P0, PT, PT, PT, PT, 0x80, 0x8 ;  /* 0x000000000008781c */ /* 0x000fe40003f0f070 */
[----:B------:R-:W-:-:S13]  /*29b0*/  PLOP3.LUT P1, PT, P1, P2, PT, 0x20, 0x2 ;  /* 0x000000000002781c */ /* 0x000fda0000f24470 */
[----:B------:R-:W-:Y:S05]  /*29c0*/  @P1 BREAK.RELIABLE B2 ;  /* 0x0000000000021942 */ /* 0x000fea0003800100 */
[----:B------:R-:W-:Y:S05]  /*29d0*/  @P1 BRA `(.L_x_13) ;  /* 0x0000001400841947 */ /* 0x000fea0003800000 */
[----:B------:R-:W-:Y:S02]  /*29e0*/  ISETP.NE.AND P0, PT, R7, RZ, PT ;  /* 0x000000ff0700720c */ /* 0x000fe40003f05270 */
[----:B------:R-:W-:Y:S02]  /*29f0*/  PRMT R0, R0, 0x8880, RZ ;  /* 0x0000888000007816 */ /* 0x000fe400000000ff */
[----:B------:R-:W-:Y:S02]  /*2a00*/  PRMT R5, R5, 0x8880, RZ ;  /* 0x0000888005057816 */ /* 0x000fe400000000ff */
[----:B------:R-:W-:Y:S02]  /*2a10*/  ISETP.EQ.AND P1, PT, R6, RZ, P0 ;  /* 0x000000ff0600720c */ /* 0x000fe40000722270 */
[----:B------:R-:W-:Y:S02]  /*2a20*/  PLOP3.LUT P0, PT, PT, PT, PT, 0x8, 0x80 ;  /* 0x000000000080781c */ /* 0x000fe40003f0e170 */
[----:B------:R-:W-:-:S13]  /*2a30*/  ISETP.LT.OR P1, PT, R5, R0, P1 ;  /* 0x000000000500720c */ /* 0x000fda0000f21670 */
[----:B------:R-:W-:Y:S05]  /*2a40*/  @P1 BREAK.RELIABLE B2 ;  /* 0x0000000000021942 */ /* 0x000fea0003800100 */
[----:B------:R-:W-:Y:S05]  /*2a50*/  @P1 BRA `(.L_x_13) ;  /* 0x0000001400641947 */ /* 0x000fea0003800000 */
[----:B------:R-:W-:Y:S02]  /*2a60*/  ISETP.NE.AND P1, PT, R6, R7, PT ;  /* 0x000000070600720c */ /* 0x000fe40003f25270 */
[----:B------:R-:W-:-:S11]  /*2a70*/  PLOP3.LUT P0, PT, PT, PT, PT, 0x80, 0x8 ;  /* 0x000000000008781c */ /* 0x000fd60003f0f070 */
[----:B------:R-:W-:Y:S05]  /*2a80*/  @P1 BREAK.RELIABLE B2 ;  /* 0x0000000000021942 */ /* 0x000fea0003800100 */
[----:B------:R-:W-:Y:S05]  /*2a90*/  @P1 BRA `(.L_x_13) ;  /* 0x0000001400541947 */ /* 0x000fea0003800000 */
[----:B------:R-:W2:Y:S02]  /*2aa0*/  LDL.S8 R0, [R4+0x61] ;  /* 0x0000610004007983 */ /* 0x000ea40000100200 */
[----:B--2---:R-:W-:-:S13]  /*2ab0*/  ISETP.NE.AND P0, PT, R0, RZ, PT ;  /* 0x000000ff0000720c */ /* 0x004fda0003f05270 */
[----:B------:R-:W-:Y:S05]  /*2ac0*/  @P0 BRA `(.L_x_14) ;  /* 0x0000000000180947 */ /* 0x000fea0003800000 */
[----:B------:R-:W2:Y:S02]  /*2ad0*/  LDL.U8 R0, [R4+0x91] ;  /* 0x0000910004007983 */ /* 0x000ea40000100000 */
[----:B--2---:R-:W-:-:S13]  /*2ae0*/  ISETP.NE.AND P0, PT, R0, RZ, PT ;  /* 0x000000ff0000720c */ /* 0x004fda0003f05270 */
[----:B------:R-:W-:Y:S05]  /*2af0*/  @P0 BREAK.RELIABLE B2 ;  /* 0x0000000000020942 */ /* 0x000fea0003800100 */
[----:B------:R-:W-:Y:S05]  /*2b00*/  @!P0 BRA `(.L_x_12) ;  /* 0x0000001000d08947 */ /* 0x000fea0003800000 */
[----:B------:R-:W-:Y:S01]  /*2b10*/  PLOP3.LUT P0, PT, PT, PT, PT, 0x8, 0x80 ;  /* 0x000000000080781c */ /* 0x000fe20003f0e170 */
[----:B------:R-:W-:-:S12]  /*2b20*/  BRA `(.L_x_13) ;  /* 0x0000001400307947 */ /* 0x000fd80003800000 */
.L_x_14:
[----:B------:R-:W2:Y:S01]  /*2b30*/  LDL.S8 R5, [R4+0x91] ;  /* 0x0000910004057983 */ /* 0x000ea20000100200 */
[----:B------:R-:W-:Y:S02]  /*2b40*/  PLOP3.LUT P0, PT, PT, PT, PT, 0x80, 0x8 ;  /* 0x000000000008781c */ /* 0x000fe40003f0f070 */
[----:B--2---:R-:W-:-:S13]  /*2b50*/  ISETP.NE.AND P1, PT, R5, RZ, PT ;  /* 0x000000ff0500720c */ /* 0x004fda0003f25270 */
[----:B------:R-:W-:Y:S05]  /*2b60*/  @!P1 BREAK.RELIABLE B2 ;  /* 0x0000000000029942 */ /* 0x000fea0003800100 */
[----:B------:R-:W-:Y:S05]  /*2b70*/  @!P1 BRA `(.L_x_13) ;  /* 0x00000014001c9947 */ /* 0x000fea0003800000 */
[----:B------:R-:W-:Y:S02]  /*2b80*/  ISETP.GE.AND P1, PT, R0, R5, PT ;  /* 0x000000050000720c */ /* 0x000fe40003f26270 */
[----:B------:R-:W-:-:S11]  /*2b90*/  PLOP3.LUT P0, PT, PT, PT, PT, 0x8, 0x80 ;  /* 0x000000000080781c */ /* 0x000fd60003f0e170 */
[----:B------:R-:W-:Y:S05]  /*2ba0*/  @!P1 BREAK.RELIABLE B2 ;  /* 0x0000000000029942 */ /* 0x000fea0003800100 */
[----:B------:R-:W-:Y:S05]  /*2bb0*/  @!P1 BRA `(.L_x_13) ;  /* 0x00000014000c9947 */ /* 0x000fea0003800000 */
        /* <DEDUP_REMOVED lines=13> */
.L_x_15:
        /* <DEDUP_REMOVED lines=22> */
.L_x_16:
        /* <DEDUP_REMOVED lines=22> */
.L_x_17:
        /* <DEDUP_REMOVED lines=22> */
.L_x_18:
        /* <DEDUP_REMOVED lines=22> */
.L_x_19:
        /* <DEDUP_REMOVED lines=22> */
.L_x_20:
        /* <DEDUP_REMOVED lines=22> */
.L_x_21:
        /* <DEDUP_REMOVED lines=22> */
.L_x_22:
        /* <DEDUP_REMOVED lines=22> */
.L_x_23:
        /* <DEDUP_REMOVED lines=22> */
.L_x_24:
        /* <DEDUP_REMOVED lines=22> */
.L_x_25:
        /* <DEDUP_REMOVED lines=22> */
.L_x_26:
        /* <DEDUP_REMOVED lines=22> */
.L_x_27:
        /* <DEDUP_REMOVED lines=19> */
[----:B------:R-:W-:Y:S05]  /*3e40*/  @P0 BRA `(.L_x_29) ;  /* 0x0000000000140947 */ /* 0x000fea0003800000 */
.L_x_12:
[----:B------:R-:W-:-:S13]  /*3e50*/  ISETP.GE.U32.AND P0, PT, R2, 0x2, PT ;  /* 0x000000020200780c */ /* 0x000fda0003f06070 */
[----:B------:R-:W-:Y:S05]  /*3e60*/  @P0 BREAK.RELIABLE B2 ;  /* 0x0000000000020942 */ /* 0x000fea0003800100 */
[----:B------:R-:W-:Y:S05]  /*3e70*/  @!P0 BRA `(.L_x_30) ;  /* 0x0000000000488947 */ /* 0x000fea0003800000 */
[----:B------:R-:W-:Y:S01]  /*3e80*/  PLOP3.LUT P0, PT, PT, PT, PT, 0x80, 0x8 ;  /* 0x000000000008781c */ /* 0x000fe20003f0f070 */
[----:B------:R-:W-:-:S12]  /*3e90*/  BRA `(.L_x_13) ;  /* 0x0000000000547947 */ /* 0x000fd80003800000 */
.L_x_29:
[----:B------:R-:W-:Y:S01]  /*3ea0*/  PLOP3.LUT P0, PT, PT, PT, PT, 0x8, 0x80 ;  /* 0x000000000080781c */ /* 0x000fe20003f0e170 */
[----:B------:R-:W-:-:S12]  /*3eb0*/  BRA `(.L_x_13) ;  /* 0x00000000004c7947 */ /* 0x000fd80003800000 */
.L_x_28:
        /* <DEDUP_REMOVED lines=9> */
[----:B------:R-:W-:Y:S02]  /*3f50*/  ISETP.GE.U32.AND P1, PT, R2, 0x2, PT ;  /* 0x000000020200780c */ /* 0x000fe40003f26070 */
[----:B------:R-:W-:Y:S02]  /*3f60*/  PLOP3.LUT P0, PT, PT, PT, PT, 0x80, 0x8 ;  /* 0x000000000008781c */ /* 0x000fe40003f0f070 */
[----:B------:R-:W-:-:S13]  /*3f70*/  ISETP.EQ.AND P1, PT, R0, R5, !P1 ;  /* 0x000000050000720c */ /* 0x000fda0004f22270 */
[----:B------:R-:W-:Y:S05]  /*3f80*/  @!P1 BREAK.RELIABLE B2 ;  /* 0x0000000000029942 */ /* 0x000fea0003800100 */
[----:B------:R-:W-:Y:S05]  /*3f90*/  @!P1 BRA `(.L_x_13) ;  /* 0x0000000000149947 */ /* 0x000fea0003800000 */
.L_x_30:
[----:B------:R-:W-:Y:S05]  /*3fa0*/  BSYNC.RELIABLE B2 ;  /* 0x0000000000027941 */ /* 0x000fea0003800100 */
.L_x_11:
[----:B------:R0:W5:Y:S04]  /*3fb0*/  LDL.U8 R5, [R4+0x70] ;  /* 0x0000700004057983 */ /* 0x0001680000100000 */
[----:B------:R0:W5:Y:S01]  /*3fc0*/  LDL.U8 R0, [R4+0xa0] ;  /* 0x0000a00004007983 */ /* 0x0001620000100000 */
[----:B------:R-:W-:Y:S01]  /*3fd0*/  VIADD R2, R2, 0x1 ;  /* 0x0000000102027836 */ /* 0x000fe20000000000 */
[----:B------:R-:W-:Y:S06]  /*3fe0*/  BRA `(.L_x_31) ;  /* 0xffffffe800547947 */ /* 0x000fec000383ffff */
.L_x_13:
[----:B------:R-:W-:Y:S05]  /*3ff0*/  BSYNC.RECONVERGENT B1 ;  /* 0x0000000000017941 */ /* 0x000fea0003800200 */
.L_x_10:
[----:B------:R-:W-:Y:S01]  /*4000*/  @P0 VIADD R75, R46, 0x1 ;  /* 0x000000012e4b0836 */ /* 0x000fe20000000000 */
[----:B------:R-:W-:-:S04]  /*4010*/  SEL R15, R15, R46, P0 ;  /* 0x0000002e0f0f7207 */ /* 0x000fc80000000000 */
[----:B------:R-:W-:-:S13]  /*4020*/  ISETP.GE.AND P0, PT, R75, R15, PT ;  /* 0x0000000f4b00720c */ /* 0x000fda0003f06270 */
[----:B------:R-:W-:Y:S05]  /*4030*/  @!P0 BRA `(.L_x_32) ;  /* 0xffffffd800f08947 */ /* 0x000fea000383ffff */
.L_x_9:
[----:B------:R-:W-:Y:S05]  /*4040*/  BSYNC.RECONVERGENT B0 ;  /* 0x0000000000007941 */ /* 0x000fea0003800200 */
.L_x_8:
[----:B------:R-:W-:Y:S05]  /*4050*/  WARPSYNC.ALL ;  /* 0x0000000000007948 */ /* 0x000fea0003800000 */
[----:B-12---:R-:W1:Y:S01]  /*4060*/  S2R R5, SR_CgaCtaId ;  /* 0x0000000000057919 */ /* 0x006e620000008800 */
[----:B------:R-:W-:Y:S01]  /*4070*/  MOV R0, 0x400 ;  /* 0x0000040000007802 */ /* 0x000fe20000000f00 */
[----:B------:R-:W-:Y:S01]  /*4080*/  BSSY.RECONVERGENT B0, `(.L_x_33) ;  /* 0x000027f000007945 */ /* 0x000fe20003800200 */
[----:B------:R-:W-:-:S03]  /*4090*/  IADD3 R81, PT, PT, R3, R44, -R75 ;  /* 0x0000002c03517210 */ /* 0x000fc60007ffe84b */
[----:B------:R-:W-:Y:S01]  /*40a0*/  BSSY.RELIABLE B1, `(.L_x_34) ;  /* 0x000024b000017945 */ /* 0x000fe20003800100 */
[----:B------:R-:W-:Y:S02]  /*40b0*/  ISETP.GE.AND P0, PT, R81, R13, PT ;  /* 0x0000000d5100720c */ /* 0x000fe40003f06270 */
[----:B-1----:R-:W-:-:S05]  /*40c0*/  LEA R60, R5, R0, 0x18 ;  /* 0x00000000053c7211 */ /* 0x002fca00078ec0ff */
[----:B------:R-:W-:-:S05]  /*40d0*/  IMAD R0, R75, 0x30, R60 ;  /* 0x000000304b007824 */ /* 0x000fca00078e023c */
[----:B------:R-:W1:Y:S04]  /*40e0*/  LDS.128 R4, [R0] ;  /* 0x0000000000047984 */ /* 0x000e680000000c00 */
[----:B------:R-:W2:Y:S04]  /*40f0*/  LDS.128 R52, [R0+0x10] ;  /* 0x0000100000347984 */ /* 0x000ea80000000c00 */
[----:B0-----:R0:W3:Y:S01]  /*4100*/  LDS.128 R56, [R0+0x20] ;  /* 0x0000200000387984 */ /* 0x0010e20000000c00 */
[C---:B-1----:R-:W-:Y:S02]  /*4110*/  PRMT R36, R4.reuse, 0x7770, RZ ;  /* 0x0000777004247816 */ /* 0x042fe400000000ff */
[----:B------:R-:W-:-:S02]  /*4120*/  PRMT R34, R4, 0x7771, RZ ;  /* 0x0000777104227816 */ /* 0x000fc400000000ff */
[C---:B------:R-:W-:Y:S02]  /*4130*/  PRMT R32, R4.reuse, 0x7772, RZ ;  /* 0x0000777204207816 */ /* 0x040fe400000000ff */
[----:B------:R-:W-:Y:S02]  /*4140*/  PRMT R30, R4, 0x7773, RZ ;  /* 0x00007773041e7816 */ /* 0x000fe400000000ff */
[C---:B------:R-:W-:Y:S02]  /*4150*/  PRMT R20, R6.reuse, 0x7770, RZ ;  /* 0x0000777006147816 */ /* 0x040fe400000000ff */
[C---:B------:R-:W-:Y:S02]  /*4160*/  PRMT R18, R6.reuse, 0x7771, RZ ;  /* 0x0000777106127816 */ /* 0x040fe400000000ff */
[C---:B------:R-:W-:Y:S02]  /*4170*/  PRMT R16, R6.reuse, 0x7772, RZ ;  /* 0x0000777206107816 */ /* 0x040fe400000000ff */
[----:B------:R-:W-:-:S02]  /*4180*/  PRMT R14, R6, 0x7773, RZ ;  /* 0x00007773060e7816 */ /* 0x000fc400000000ff */
[C---:B------:R-:W-:Y:S02]  /*4190*/  PRMT R28, R5.reuse, 0x7770, RZ ;  /* 0x00007770051c7816 */ /* 0x040fe400000000ff */
[C---:B------:R-:W-:Y:S02]  /*41a0*/  PRMT R26, R5.reuse, 0x7771, RZ ;  /* 0x00007771051a7816 */ /* 0x040fe400000000ff */
[C---:B------:R-:W-:Y:S02]  /*41b0*/  PRMT R24, R5.reuse, 0x7772, RZ ;  /* 0x0000777205187816 */ /* 0x040fe400000000ff */
[----:B------:R-:W-:Y:S02]  /*41c0*/  PRMT R22, R5, 0x7773, RZ ;  /* 0x0000777305167816 */ /* 0x000fe400000000ff */
[C---:B------:R-:W-:Y:S02]  /*41d0*/  PRMT R12, R7.reuse, 0x7770, RZ ;  /* 0x00007770070c7816 */ /* 0x040fe400000000ff */
[----:B------:R-:W-:-:S02]  /*41e0*/  PRMT R10, R7, 0x7771, RZ ;  /* 0x00007771070a7816 */ /* 0x000fc400000000ff */
[C---:B------:R-:W-:Y:S02]  /*41f0*/  PRMT R8, R7.reuse, 0x7772, RZ ;  /* 0x0000777207087816 */ /* 0x040fe400000000ff */
[----:B------:R-:W-:Y:S02]  /*4200*/  PRMT R6, R7, 0x7773, RZ ;  /* 0x0000777307067816 */ /* 0x000fe400000000ff */
[C---:B--2---:R-:W-:Y:S02]  /*4210*/  PRMT R4, R52.reuse, 0x7770, RZ ;  /* 0x0000777034047816 */ /* 0x044fe400000000ff */
[C---:B------:R-:W-:Y:S02]  /*4220*/  PRMT R2, R52.reuse, 0x7771, RZ ;  /* 0x0000777134027816 */ /* 0x040fe400000000ff */
[C---:B0-----:R-:W-:Y:S02]  /*4230*/  PRMT R0, R52.reuse, 0x7772, RZ ;  /* 0x0000777234007816 */ /* 0x041fe400000000ff */
        /* <DEDUP_REMOVED lines=9> */
[C---:B------:R-:W-:Y:S02]  /*42d0*/  PRMT R68, R55.reuse, 0x7770, RZ ;  /* 0x0000777037447816 */ /* 0x040fe400000000ff */
[C---:B------:R-:W-:Y:S02]  /*42e0*/  PRMT R70, R55.reuse, 0x7771, RZ ;  /* 0x0000777137467816 */ /* 0x040fe400000000ff */
[C---:B------:R-:W-:Y:S02]  /*42f0*/  PRMT R72, R55.reuse, 0x7772, RZ ;  /* 0x0000777237487816 */ /* 0x040fe400000000ff */
[----:B------:R-:W-:-:S02]  /*4300*/  PRMT R74, R55, 0x7773, RZ ;  /* 0x00007773374a7816 */ /* 0x000fc400000000ff */
[C---:B---3--:R-:W-:Y:S02]  /*4310*/  PRMT R76, R56.reuse, 0x7770, RZ ;  /* 0x00007770384c7816 */ /* 0x048fe400000000ff */
        /* <DEDUP_REMOVED lines=14> */
[----:B------:R-:W-:Y:S01]  /*4400*/  PRMT R108, R59, 0x7773, RZ ;  /* 0x000077733b6c7816 */ /* 0x000fe200000000ff */
[----:B------:R-:W-:Y:S06]  /*4410*/  @P0 BRA `(.L_x_35) ;  /* 0x00000020004c0947 */ /* 0x000fec0003800000 */
[----:B------:R-:W-:Y:S01]  /*4420*/  IMAD R5, R81, 0x30, R60 ;  /* 0x0000003051057824 */ /* 0x000fe200078e023c */
[----:B------:R-:W-:-:S04]  /*4430*/  ISETP.GE.AND P0, PT, R75, R3, PT ;  /* 0x000000034b00720c */ /* 0x000fc80003f06270 */
[----:B------:R-:W0:Y:S04]  /*4440*/  LDS.128 R56, [R5+0x10] ;  /* 0x0000100005387984 */ /* 0x000e280000000c00 */
[----:B------:R-:W1:Y:S04]  /*4450*/  LDS.128 R60, [R5+0x20] ;  /* 0x00002000053c7984 */ /* 0x000e680000000c00 */
[----:B------:R-:W2:Y:S01]  /*4460*/  LDS.128 R52, [R5] ;  /* 0x0000000005347984 */ /* 0x000ea20000000c00 */
[----:B------:R-:W-:Y:S05]  /*4470*/  @P0 BREAK.RELIABLE B1 ;  /* 0x0000000000010942 */ /* 0x000fea0003800100 */
[----:B0-----:R-:W-:-:S02]  /*4480*/  PRMT R79, R57, 0x7773, RZ ;  /* 0x00007773394f7816 */ /* 0x001fc400000000ff */
[C---:B------:R-:W-:Y:S02]  /*4490*/  PRMT R77, R58.reuse, 0x7770, RZ ;  /* 0x000077703a4d7816 */ /* 0x040fe400000000ff */
[----:B------:R-:W-:Y:S02]  /*44a0*/  PRMT R73, R58, 0x7771, RZ ;  /* 0x000077713a497816 */ /* 0x000fe400000000ff */
[----:B-1----:R-:W-:Y:S02]  /*44b0*/  PRMT R71, R63, 0x7770, RZ ;  /* 0x000077703f477816 */ /* 0x002fe400000000ff */
[C---:B--2---:R-:W-:Y:S02]  /*44c0*/  PRMT R31, R52.reuse, 0x7770, RZ ;  /* 0x00007770341f7816 */ /* 0x044fe400000000ff */
[C---:B------:R-:W-:Y:S02]  /*44d0*/  PRMT R29, R52.reuse, 0x7771, RZ ;  /* 0x00007771341d7816 */ /* 0x040fe400000000ff */
[----:B------:R-:W-:-:S02]  /*44e0*/  PRMT R27, R52, 0x7772, RZ ;  /* 0x00007772341b7816 */ /* 0x000fc400000000ff */
[----:B------:R-:W-:Y:S02]  /*44f0*/  PRMT R25, R52, 0x7773, RZ ;  /* 0x0000777334197816 */ /* 0x000fe400000000ff */
[C---:B------:R-:W-:Y:S02]  /*4500*/  PRMT R23, R53.reuse, 0x7770, RZ ;  /* 0x0000777035177816 */ /* 0x040fe400000000ff */
[C---:B------:R-:W-:Y:S02]  /*4510*/  PRMT R21, R53.reuse, 0x7771, RZ ;  /* 0x0000777135157816 */ /* 0x040fe400000000ff */
[C---:B------:R-:W-:Y:S02]  /*4520*/  PRMT R19, R53.reuse, 0x7772, RZ ;  /* 0x0000777235137816 */ /* 0x040fe400000000ff */
[----:B------:R-:W-:Y:S02]  /*4530*/  PRMT R17, R53, 0x7773, RZ ;  /* 0x0000777335117816 */ /* 0x000fe400000000ff */
[----:B------:R-:W-:-:S02]  /*4540*/  PRMT R15, R54, 0x7770, RZ ;  /* 0x00007770360f7816 */ /* 0x000fc400000000ff */
[C---:B------:R-:W-:Y:S02]  /*4550*/  PRMT R13, R54.reuse, 0x7771, RZ ;  /* 0x00007771360d7816 */ /* 0x040fe400000000ff */
[C---:B------:R-:W-:Y:S02]  /*4560*/  PRMT R11, R54.reuse, 0x7772, RZ ;  /* 0x00007772360b7816 */ /* 0x040fe400000000ff */
[----:B------:R-:W-:Y:S02]  /*4570*/  PRMT R9, R54, 0x7773, RZ ;  /* 0x0000777336097816 */ /* 0x000fe400000000ff */
[C---:B------:R-:W-:Y:S02]  /*4580*/  PRMT R7, R55.reuse, 0x7770, RZ ;  /* 0x0000777037077816 */ /* 0x040fe400000000ff */
        /* <DEDUP_REMOVED lines=30> */
[----:B------:R-:W-:Y:S02]  /*4770*/  PRMT R69, R63, 0x7773, RZ ;  /* 0x000077733f457816 */ /* 0x000fe400000000ff */
[----:B------:R-:W-:-:S02]  /*4780*/  PRMT R62, R79, 0x7610, R62 ;  /* 0x000076104f3e7816 */ /* 0x000fc4000000003e */
[----:B------:R-:W-:Y:S02]  /*4790*/  PRMT R60, R77, 0x7610, R60 ;  /* 0x000076104d3c7816 */ /* 0x000fe4000000003c */
[----:B------:R-:W-:Y:S02]  /*47a0*/  PRMT R58, R73, 0x7610, R58 ;  /* 0x00007610493a7816 */ /* 0x000fe4000000003a */
[----:B------:R-:W-:Y:S01]  /*47b0*/  PRMT R63, R71, 0x7610, R63 ;  /* 0x00007610473f7816 */ /* 0x000fe2000000003f */
[----:B------:R-:W-:Y:S06]  /*47c0*/  @P0 BRA `(.L_x_36) ;  /* 0x0000002000280947 */ /* 0x000fec0003800000 */
[----:B------:R0:W-:Y:S01]  /*47d0*/  STL.U8 [R1], R31 ;  /* 0x0000001f01007387 */ /* 0x0001e20000100000 */
[----:B------:R-:W-:Y:S01]  /*47e0*/  BSSY.RECONVERGENT B2, `(.L_x_37) ;  /* 0x00001d4000027945 */ /* 0x000fe20003800200 */
[----:B------:R-:W-:Y:S01]  /*47f0*/  VIADD R71, R1, 0x30 ;  /* 0x0000003001477836 */ /* 0x000fe20000000000 */
[----:B------:R-:W-:Y:S01]  /*4800*/  PRMT R77, R36, 0x7610, R77 ;  /* 0x00007610244d7816 */ /* 0x000fe2000000004d */
[----:B------:R0:W-:Y:S01]  /*4810*/  STL.U8 [R1+0x1], R29 ;  /* 0x0000011d01007387 */ /* 0x0001e20000100000 */
[----:B------:R-:W-:Y:S01]  /*4820*/  IMAD.MOV.U32 R73, RZ, RZ, RZ ;  /* 0x000000ffff497224 */ /* 0x000fe200078e00ff */
[----:B------:R-:W-:Y:S02]  /*4830*/  PRMT R79, R31, 0x7610, R79 ;  /* 0x000076101f4f7816 */ /* 0x000fe4000000004f */
[----:B------:R0:W-:Y:S04]  /*4840*/  STL.U8 [R1+0x2], R27 ;  /* 0x0000021b01007387 */ /* 0x0001e80000100000 */
        /* <DEDUP_REMOVED lines=92> */
[----:B------:R0:W-:Y:S02]  /*4e10*/  STL.U8 [R1+0x5f], R108 ;  /* 0x00005f6c01007387 */ /* 0x0001e40000100000 */
.L_x_58:
[----:B-----5:R-:W-:Y:S01]  /*4e20*/  LOP3.LUT P0, RZ, R79, 0xff, R77, 0xc8, !PT ;  /* 0x000000ff4fff7812 */ /* 0x020fe2000780c84d */
[----:B------:R-:W-:-:S12]  /*4e30*/  BSSY.RELIABLE B3, `(.L_x_38) ;  /* 0x0000169000037945 */ /* 0x000fd80003800100 */
[----:B-1----:R-:W-:Y:S05]  /*4e40*/  @!P0 BRA `(.L_x_39) ;  /* 0x0000001400488947 */ /* 0x002fea0003800000 */
[----:B------:R-:W-:Y:S02]  /*4e50*/  LOP3.LUT R83, R79, 0xff, RZ, 0xc0, !PT ;  /* 0x000000ff4f537812 */ /* 0x000fe400078ec0ff */
[----:B------:R-:W-:Y:S02]  /*4e60*/  LOP3.LUT P2, RZ, R77, 0xff, RZ, 0xc0, !PT ;  /* 0x000000ff4dff7812 */ /* 0x000fe4000784c0ff */
[----:B------:R-:W-:Y:S02]  /*4e70*/  ISETP.NE.AND P3, PT, R83, RZ, PT ;  /* 0x000000ff5300720c */ /* 0x000fe40003f65270 */
[----:B------:R-:W-:Y:S02]  /*4e80*/  LOP3.LUT P1, RZ, R79, 0xff, RZ, 0xc0, !PT ;  /* 0x000000ff4fff7812 */ /* 0x000fe4000782c0ff */
[----:B------:R-:W-:-:S09]  /*4e90*/  PLOP3.LUT P0, PT, PT, PT, PT, 0x80, 0x8 ;  /* 0x000000000008781c */ /* 0x000fd20003f0f070 */
[----:B------:R-:W-:Y:S05]  /*4ea0*/  @!P2 BREAK.RELIABLE P3, B3 ;  /* 0x000000000003a942 */ /* 0x000fea0001800100 */
[----:B------:R-:W-:Y:S05]  /*4eb0*/  @!P2 BRA P3, `(.L_x_40) ;  /* 0x000000140098a947 */ /* 0x000fea0001800000 */
[----:B------:R-:W-:Y:S02]  /*4ec0*/  PRMT R83, R77, 0x8880, RZ ;  /* 0x000088804d537816 */ /* 0x000fe400000000ff */
[----:B------:R-:W-:Y:S02]  /*4ed0*/  PRMT R85, R79, 0x8880, RZ ;  /* 0x000088804f557816 */ /* 0x000fe400000000ff */
[----:B------:R-:W-:Y:S02]  /*4ee0*/  PLOP3.LUT P1, PT, P1, P2, PT, 0x8, 0x80 ;  /* 0x000000000080781c */ /* 0x000fe40000f24170 */
[----:B------:R-:W-:Y:S02]  /*4ef0*/  PLOP3.LUT P0, PT, PT, PT, PT, 0x8, 0x80 ;  /* 0x000000000080781c */ /* 0x000fe40003f0e170 */
[----:B------:R-:W-:-:S13]  /*4f00*/  ISETP.LT.OR P1, PT, R85, R83, P1 ;  /* 0x000000535500720c */ /* 0x000fda0000f21670 */
[----:B------:R-:W-:Y:S05]  /*4f10*/  @P1 BREAK.RELIABLE B3 ;  /* 0x0000000000031942 */ /* 0x000fea0003800100 */
[----:B------:R-:W-:Y:S05]  /*4f20*/  @P1 BRA `(.L_x_40) ;  /* 0x00000014007c1947 */ /* 0x000fea0003800000 */
[----:B------:R-:W-:Y:S02]  /*4f30*/  LOP3.LUT R77, R77, 0xff, RZ, 0xc0, !PT ;  /* 0x000000ff4d4d7812 */ /* 0x000fe400078ec0ff */
[----:B------:R-:W-:Y:S02]  /*4f40*/  LOP3.LUT R79, R79, 0xff, RZ, 0xc0, !PT ;  /* 0x000000ff4f4f7812 */ /* 0x000fe400078ec0ff */
[----:B------:R-:W-:Y:S02]  /*4f50*/  PLOP3.LUT P0, PT, PT, PT, PT, 0x80, 0x8 ;  /* 0x000000000008781c */ /* 0x000fe40003f0f070 */
[----:B------:R-:W-:-:S13]  /*4f60*/  ISETP.NE.AND P1, PT, R79, R77, PT ;  /* 0x0000004d4f00720c */ /* 0x000fda0003f25270 */
[----:B------:R-:W-:Y:S05]  /*4f70*/  @P1 BREAK.RELIABLE B3 ;  /* 0x0000000000031942 */ /* 0x000fea0003800100 */
[----:B------:R-:W-:Y:S05]  /*4f80*/  @P1 BRA `(.L_x_40) ;  /* 0x0000001400641947 */ /* 0x000fea0003800000 */
[----:B------:R-:W-:-:S05]  /*4f90*/  IMAD R79, R73, 0x10, R1 ;  /* 0x00000010494f7824 */ /* 0x000fca00078e0201 */
[----:B------:R-:W2:Y:S02]  /*4fa0*/  LDL.S8 R83, [R79+0x1] ;  /* 0x000001004f537983 */ /* 0x000ea40000100200 */
[----:B--2---:R-:W-:-:S13]  /*4fb0*/  ISETP.NE.AND P0, PT, R83, RZ, PT ;  /* 0x000000ff5300720c */ /* 0x004fda0003f05270 */
[----:B------:R-:W-:Y:S05]  /*4fc0*/  @P0 BRA `(.L_x_41) ;  /* 0x00000000001c0947 */ /* 0x000fea0003800000 */
[----:B------:R-:W-:-:S06]  /*4fd0*/  IMAD R77, R73, 0x10, R71 ;  /* 0x00000010494d7824 */ /* 0x000fcc00078e0247 */
[----:B------:R-:W2:Y:S02]  /*4fe0*/  LDL.U8 R77, [R77+0x1] ;  /* 0x000001004d4d7983 */ /* 0x000ea40000100000 */
[----:B--2---:R-:W-:-:S13]  /*4ff0*/  ISETP.NE.AND P0, PT, R77, RZ, PT ;  /* 0x000000ff4d00720c */ /* 0x004fda0003f05270 */
[----:B------:R-:W-:Y:S05]  /*5000*/  @P0 BREAK.RELIABLE B3 ;  /* 0x0000000000030942 */ /* 0x000fea0003800100 */
[----:B------:R-:W-:Y:S05]  /*5010*/  @!P0 BRA `(.L_x_39) ;  /* 0x0000001000d48947 */ /* 0x000fea0003800000 */
[----:B------:R-:W-:Y:S01]  /*5020*/  PLOP3.LUT P0, PT, PT, PT, PT, 0x8, 0x80 ;  /* 0x000000000080781c */ /* 0x000fe20003f0e170 */
[----:B------:R-:W-:-:S12]  /*5030*/  BRA `(.L_x_40) ;  /* 0x0000001400387947 */ /* 0x000fd80003800000 */
.L_x_41:
[----:B------:R-:W-:-:S05]  /*5040*/  IMAD R77, R73, 0x10, R71 ;  /* 0x00000010494d7824 */ /* 0x000fca00078e0247 */
        /* <DEDUP_REMOVED lines=22> */
.L_x_42:
        /* <DEDUP_REMOVED lines=22> */
.L_x_43:
        /* <DEDUP_REMOVED lines=22> */
.L_x_44:
        /* <DEDUP_REMOVED lines=22> */
.L_x_45:
        /* <DEDUP_REMOVED lines=22> */
.L_x_46:
        /* <DEDUP_REMOVED lines=22> */
.L_x_47:
        /* <DEDUP_REMOVED lines=22> */
.L_x_48:
        /* <DEDUP_REMOVED lines=22> */
.L_x_49:
        /* <DEDUP_REMOVED lines=22> */
.L_x_50:
        /* <DEDUP_REMOVED lines=22> */
.L_x_51:
        /* <DEDUP_REMOVED lines=22> */
.L_x_52:
        /* <DEDUP_REMOVED lines=22> */
.L_x_53:
        /* <DEDUP_REMOVED lines=22> */
.L_x_54:
        /* <DEDUP_REMOVED lines=20> */
.L_x_39:
[----:B------:R-:W-:-:S13]  /*6370*/  ISETP.GE.U32.AND P0, PT, R73, 0x2, PT ;  /* 0x000000024900780c */ /* 0x000fda0003f06070 */
[----:B------:R-:W-:Y:S05]  /*6380*/  @P0 BREAK.RELIABLE B3 ;  /* 0x0000000000030942 */ /* 0x000fea0003800100 */
[----:B------:R-:W-:Y:S05]  /*6390*/  @!P0 BRA `(.L_x_57) ;  /* 0x0000000000488947 */ /* 0x000fea0003800000 */
[----:B------:R-:W-:Y:S01]  /*63a0*/  PLOP3.LUT P0, PT, PT, PT, PT, 0x80, 0x8 ;  /* 0x000000000008781c */ /* 0x000fe20003f0f070 */
[----:B------:R-:W-:-:S12]  /*63b0*/  BRA `(.L_x_40) ;  /* 0x0000000000587947 */ /* 0x000fd80003800000 */
.L_x_56:
[----:B------:R-:W-:Y:S01]  /*63c0*/  PLOP3.LUT P0, PT, PT, PT, PT, 0x8, 0x80 ;  /* 0x000000000080781c */ /* 0x000fe20003f0e170 */
[----:B------:R-:W-:-:S12]  /*63d0*/  BRA `(.L_x_40) ;  /* 0x0000000000507947 */ /* 0x000fd80003800000 */
.L_x_55:
        /* <DEDUP_REMOVED lines=14> */
.L_x_57:
[----:B------:R-:W-:Y:S05]  /*64c0*/  BSYNC.RELIABLE B3 ;  /* 0x0000000000037941 */ /* 0x000fea0003800100 */
.L_x_38:
[----:B------:R-:W-:-:S05]  /*64d0*/  IMAD R83, R73, 0x10, R1 ;  /* 0x0000001049537824 */ /* 0x000fca00078e0201 */
[----:B------:R1:W5:Y:S04]  /*64e0*/  LDL.U8 R79, [R83+0x10] ;  /* 0x00001000534f7983 */ /* 0x0003680000100000 */
[----:B------:R1:W5:Y:S01]  /*64f0*/  LDL.U8 R77, [R83+0x40] ;  /* 0x00004000534d7983 */ /* 0x0003620000100000 */
[----:B------:R-:W-:Y:S01]  /*6500*/  VIADD R73, R73, 0x1 ;  /* 0x0000000149497836 */ /* 0x000fe20000000000 */
[----:B------:R-:W-:Y:S06]  /*6510*/  BRA `(.L_x_58) ;  /* 0xffffffe800407947 */ /* 0x000fec000383ffff */
.L_x_40:
[----:B------:R-:W-:Y:S05]  /*6520*/  BSYNC.RECONVERGENT B2 ;  /* 0x0000000000027941 */ /* 0x000fea0003800200 */
.L_x_37:
[----:B------:R-:W-:Y:S05]  /*6530*/  @!P0 BREAK.RELIABLE B1 ;  /* 0x0000000000018942 */ /* 0x000fea0003800100 */
[----:B------:R-:W-:Y:S05]  /*6540*/  @!P0 BRA `(.L_x_36) ;  /* 0x0000000000c88947 */ /* 0x000fea0003800000 */
.L_x_35:
[----:B------:R-:W-:Y:S05]  /*6550*/  BSYNC.RELIABLE B1 ;  /* 0x0000000000017941 */ /* 0x000fea0003800100 */
.L_x_34:
[----:B0-----:R-:W-:Y:S01]  /*6560*/  PRMT R31, R36, 0x7610, R31 ;  /* 0x00007610241f7816 */ /* 0x001fe2000000001f */
[----:B------:R-:W-:Y:S01]  /*6570*/  IMAD.MOV.U32 R81, RZ, RZ, R75 ;  /* 0x000000ffff517224 */ /* 0x000fe200078e004b */
        /* <DEDUP_REMOVED lines=46> */
[----:B------:R-:W-:-:S07]  /*6860*/  PRMT R69, R108, 0x7610, R69 ;  /* 0x000076106c457816 */ /* 0x000fce0000000045 */
.L_x_36:
[----:B------:R-:W-:Y:S05]  /*6870*/  BSYNC.RECONVERGENT B0 ;  /* 0x0000000000007941 */ /* 0x000fea0003800200 */
.L_x_33:
[----:B------:R-:W-:Y:S05]  /*6880*/  WARPSYNC.ALL ;  /* 0x0000000000007948 */ /* 0x000fea0003800000 */
[----:B------:R-:W1:Y:S01]  /*6890*/  LDCU.U8 UR4, c[0x0][0x380] ;  /* 0x00007000ff0477ac */ /* 0x000e620008000000 */
[----:B0-----:R-:W0:Y:S01]  /*68a0*/  S2R R2, SR_TID.X ;  /* 0x0000000000027919 */ /* 0x001e220000002100 */
[----:B------:R-:W2:Y:S01]  /*68b0*/  S2R R71, SR_CTAID.X ;  /* 0x0000000000477919 */ /* 0x000ea20000002500 */
[----:B-1----:R-:W-:-:S04]  /*68c0*/  UPRMT UR4, UR4, 0x8880, URZ ;  /* 0x0000888004047896 */ /* 0x002fc800080000ff */
[----:B------:R-:W-:Y:S01]  /*68d0*/  UISETP.NE.AND UP0, UPT, UR4, URZ, UPT ;  /* 0x000000ff0400728c */ /* 0x000fe2000bf05270 */
[----:B------:R-:W-:Y:S08]  /*68e0*/  BAR.SYNC.DEFER_BLOCKING 0x0 ;  /* 0x0000000000007b1d */ /* 0x000ff00000010000 */
[----:B------:R-:W-:Y:S05]  /*68f0*/  BRA.U !UP0, `(.L_x_59) ;  /* 0x0000000d08287547 */ /* 0x000fea000b800000 */
[----:B------:R-:W-:Y:S01]  /*6900*/  LOP3.LUT R13, R13, 0xffff, RZ, 0xc0, !PT ;  /* 0x0000ffff0d0d7812 */ /* 0x000fe200078ec0ff */
[----:B------:R-:W1:Y:S01]  /*6910*/  S2UR UR5, SR_CgaCtaId ;  /* 0x00000000000579c3 */ /* 0x000e620000008800 */
[----:B------:R-:W-:Y:S01]  /*6920*/  LOP3.LUT R6, R15, 0xffff, RZ, 0xc0, !PT ;  /* 0x0000ffff0f067812 */ /* 0x000fe200078ec0ff */
[----:B------:R-:W-:Y:S01]  /*6930*/  UMOV UR4, 0x400 ;  /* 0x0000040000047882 */ /* 0x000fe20000000000 */
[----:B------:R-:W-:Y:S02]  /*6940*/  LOP3.LUT R5, R5, 0xffff, RZ, 0xc0, !PT ;  /* 0x0000ffff05057812 */ /* 0x000fe400078ec0ff */
[----:B------:R-:W-:Y:S02]  /*6950*/  PRMT R13, R6, 0x3340, R13 ;  /* 0x00003340060d7816 */ /* 0x000fe4000000000d */
[----:B------:R-:W-:Y:S02]  /*6960*/  LOP3.LUT R6, R19, 0xffff, RZ, 0xc0, !PT ;  /* 0x0000ffff13067812 */ /* 0x000fe400078ec0ff */
[----:B------:R-:W3:Y:S01]  /*6970*/  S2R R19, SR_LANEID ;  /* 0x0000000000137919 */ /* 0x000ee20000000000 */
[----:B------:R-:W-:-:S02]  /*6980*/  LOP3.LUT R0, R7, 0xffff, RZ, 0xc0, !PT ;  /* 0x0000ffff07007812 */ /* 0x000fc400078ec0ff */
[----:B------:R-:W-:Y:S02]  /*6990*/  LOP3.LUT R17, R17, 0xffff, RZ, 0xc0, !PT ;  /* 0x0000ffff11117812 */ /* 0x000fe400078ec0ff */
[----:B------:R-:W-:Y:S02]  /*69a0*/  PRMT R0, R0, 0x3340, R5 ;  /* 0x0000334000007816 */ /* 0x000fe40000000005 */
[----:B------:R-:W-:Y:S02]  /*69b0*/  LOP3.LUT R29, R29, 0xffff, RZ, 0xc0, !PT ;  /* 0x0000ffff1d1d7812 */ /* 0x000fe400078ec0ff */
[----:B------:R-:W-:Y:S02]  /*69c0*/  LOP3.LUT R12, R31, 0xffff, RZ, 0xc0, !PT ;  /* 0x0000ffff1f0c7812 */ /* 0x000fe400078ec0ff */
[----:B------:R-:W-:Y:S02]  /*69d0*/  PRMT R5, R6, 0x3340, R17 ;  /* 0x0000334006057816 */ /* 0x000fe40000000011 */
[----:B------:R-:W-:-:S02]  /*69e0*/  LOP3.LUT R37, R37, 0xffff, RZ, 0xc0, !PT ;  /* 0x0000ffff25257812 */ /* 0x000fc400078ec0ff */
[----:B------:R-:W-:Y:S01]  /*69f0*/  LOP3.LUT R6, R35, 0xffff, RZ, 0xc0, !PT ;  /* 0x0000ffff23067812 */ /* 0x000fe200078ec0ff */
[----:B-1----:R-:W-:Y:S01]  /*6a00*/  ULEA UR4, UR5, UR4, 0x18 ;  /* 0x0000000405047291 */ /* 0x002fe2000f8ec0ff */
[----:B------:R-:W-:Y:S02]  /*6a10*/  PRMT R29, R12, 0x3340, R29 ;  /* 0x000033400c1d7816 */ /* 0x000fe4000000001d */
[----:B------:R-:W-:Y:S02]  /*6a20*/  LOP3.LUT R33, R33, 0xffff, RZ, 0xc0, !PT ;  /* 0x0000ffff21217812 */ /* 0x000fe400078ec0ff */
[----:B------:R-:W-:Y:S02]  /*6a30*/  LOP3.LUT R52, R52, 0xffff, RZ, 0xc0, !PT ;  /* 0x0000ffff34347812 */ /* 0x000fe400078ec0ff */
[----:B------:R-:W-:Y:S02]  /*6a40*/  PRMT R37, R6, 0x3340, R37 ;  /* 0x0000334006257816 */ /* 0x000fe40000000025 */
        /* <DEDUP_REMOVED lines=8> */
[----:B------:R-:W-:Y:S02]  /*6ad0*/  PRMT R52, R52, 0x3340, R33 ;  /* 0x0000334034347816 */ /* 0x000fe40000000021 */
[----:B------:R-:W-:Y:S02]  /*6ae0*/  PRMT R15, R15, 0x3340, R116 ;  /* 0x000033400f0f7816 */ /* 0x000fe40000000074 */
[----:B------:R-:W-:Y:S02]  /*6af0*/  PRMT R14, R12, 0x3340, R65 ;  /* 0x000033400c0e7816 */ /* 0x000fe40000000041 */
[----:B------:R-:W-:Y:S02]  /*6b00*/  PRMT R120, R17, 0x3340, R120 ;  /* 0x0000334011787816 */ /* 0x000fe40000000078 */
[----:B------:R-:W-:-:S02]  /*6b10*/  PRMT R69, R6, 0x3340, R69 ;  /* 0x0000334006457816 */ /* 0x000fc40000000045 */
        /* <DEDUP_REMOVED lines=11> */
[----:B------:R-:W-:-:S02]  /*6bd0*/  PRMT R55, R52, 0x5410, R37 ;  /* 0x0000541034377816 */ /* 0x000fc40000000025 */
[----:B------:R-:W-:Y:S02]  /*6be0*/  PRMT R52, R120, 0x5410, R15 ;  /* 0x0000541078347816 */ /* 0x000fe4000000000f */
[----:B------:R-:W-:Y:S02]  /*6bf0*/  PRMT R23, R14, 0x5410, R69 ;  /* 0x000054100e177816 */ /* 0x000fe40000000045 */
[----:B------:R-:W-:Y:S01]  /*6c00*/  PRMT R54, R7, 0x3340, R54 ;  /* 0x0000334007367816 */ /* 0x000fe20000000036 */
[----:B------:R-:W1:Y:S01]  /*6c10*/  LDC.64 R14, c[0x0][0x3a0] ;  /* 0x0000e800ff0e7b82 */ /* 0x000e620000000a00 */
[----:B------:R-:W-:Y:S02]  /*6c20*/  PRMT R57, R18, 0x3340, R57 ;  /* 0x0000334012397816 */ /* 0x000fe40000000039 */
[----:B------:R-:W-:Y:S02]  /*6c30*/  LOP3.LUT R62, R62, 0xffff, RZ, 0xc0, !PT ;  /* 0x0000ffff3e3e7812 */ /* 0x000fe400078ec0ff */
[----:B------:R-:W-:-:S02]  /*6c40*/  LOP3.LUT R7, R110, 0xffff, RZ, 0xc0, !PT ;  /* 0x0000ffff6e077812 */ /* 0x000fc400078ec0ff */
[----:B------:R-:W-:Y:S02]  /*6c50*/  LOP3.LUT R53, R53, 0xffff, RZ, 0xc0, !PT ;  /* 0x0000ffff35357812 */ /* 0x000fe400078ec0ff */
[----:B------:R-:W-:Y:S02]  /*6c60*/  LOP3.LUT R6, R51, 0xffff, RZ, 0xc0, !PT ;  /* 0x0000ffff33067812 */ /* 0x000fe400078ec0ff */
[----:B------:R-:W-:Y:S02]  /*6c70*/  PRMT R18, R12, 0x3340, R49 ;  /* 0x000033400c127816 */ /* 0x000fe40000000031 */
[----:B------:R-:W-:Y:S02]  /*6c80*/  PRMT R3, R3, 0x3340, R124 ;  /* 0x0000334003037816 */ /* 0x000fe4000000007c */
[----:B------:R-:W-:Y:S02]  /*6c90*/  PRMT R4, R4, 0x3340, R9 ;  /* 0x0000334004047816 */ /* 0x000fe40000000009 */
[----:B------:R-:W-:-:S02]  /*6ca0*/  LOP3.LUT R61, R61, 0xffff, RZ, 0xc0, !PT ;  /* 0x0000ffff3d3d7812 */ /* 0x000fc400078ec0ff */
[----:B------:R-:W-:Y:S02]  /*6cb0*/  LOP3.LUT R16, R59, 0xffff, RZ, 0xc0, !PT ;  /* 0x0000ffff3b107812 */ /* 0x000fe400078ec0ff */
[----:B0-----:R-:W-:Y:S02]  /*6cc0*/  LOP3.LUT R12, R2, 0x3e0, RZ, 0xc0, !PT ;  /* 0x000003e0020c7812 */ /* 0x001fe400078ec0ff */
        /* <DEDUP_REMOVED lines=14> */
[----:B------:R-:W-:Y:S01]  /*6db0*/  PRMT R7, R0, 0x5410, R3 ;  /* 0x0000541000077816 */ /* 0x000fe20000000003 */
[----:B------:R-:W-:Y:S01]  /*6dc0*/  IMAD.U32 R0, RZ, RZ, UR4 ;  /* 0x00000004ff007e24 */ /* 0x000fe2000f8e00ff */
[----:B------:R-:W-:Y:S01]  /*6dd0*/  PRMT R6, R13, 0x5410, R4 ;  /* 0x000054100d067816 */ /* 0x000fe20000000004 */
[----:B---3--:R-:W-:Y:S01]  /*6de0*/  IMAD.IADD R13, R12, 0x1, R19 ;  /* 0x000000010c0d7824 */ /* 0x008fe200078e0213 */
[----:B------:R-:W-:Y:S01]  /*6df0*/  PRMT R8, R8, 0x3340, R21 ;  /* 0x0000334008087816 */ /* 0x000fe20000000015 */
[----:B------:R-:W-:Y:S01]  /*6e00*/  IMAD.MOV.U32 R3, RZ, RZ, RZ ;  /* 0x000000ffff037224 */ /* 0x000fe200078e00ff */
[----:B------:R-:W-:-:S02]  /*6e10*/  PRMT R10, R10, 0x3340, R25 ;  /* 0x000033400a0a7816 */ /* 0x000fc40000000019 */
[----:B------:R-:W-:Y:S02]  /*6e20*/  PRMT R9, R9, 0x3340, R58 ;  /* 0x0000334009097816 */ /* 0x000fe4000000003a */
[----:B------:R-:W-:Y:S02]  /*6e30*/  PRMT R11, R11, 0x3340, R112 ;  /* 0x000033400b0b7816 */ /* 0x000fe40000000070 */
[----:B------:R-:W-:Y:S02]  /*6e40*/  PRMT R20, R20, 0x3340, R45 ;  /* 0x0000334014147816 */ /* 0x000fe4000000002d */
[----:B------:R-:W-:Y:S02]  /*6e50*/  PRMT R41, R22, 0x3340, R41 ;  /* 0x0000334016297816 */ /* 0x000fe40000000029 */
[----:B------:R-:W-:Y:S01]  /*6e60*/  PRMT R22, R57, 0x5410, R16 ;  /* 0x0000541039167816 */ /* 0x000fe20000000010 */
[----:B------:R-:W-:Y:S01]  /*6e70*/  IMAD R16, R13, 0x30, R0 ;  /* 0x000000300d107824 */ /* 0x000fe200078e0200 */
[----:B------:R-:W-:-:S02]  /*6e80*/  PRMT R5, R8, 0x5410, R5 ;  /* 0x0000541008057816 */ /* 0x000fc40000000005 */
[----:B------:R-:W-:Y:S02]  /*6e90*/  PRMT R4, R29, 0x5410, R10 ;  /* 0x000054101d047816 */ /* 0x000fe4000000000a */
[----:B------:R-:W-:Y:S01]  /*6ea0*/  PRMT R54, R9, 0x5410, R54 ;  /* 0x0000541009367816 */ /* 0x000fe20000000036 */
[----:B--2---:R-:W-:Y:S01]  /*6eb0*/  IMAD.WIDE.U32 R8, R71, 0x100, R2 ;  /* 0x0000010047087825 */ /* 0x004fe200078e0002 */
[----:B------:R-:W-:Y:S01]  /*6ec0*/  PRMT R53, R11, 0x5410, R62 ;  /* 0x000054100b357816 */ /* 0x000fe2000000003e */
[----:B------:R-:W-:Y:S01]  /*6ed0*/  STS.128 [R16], R4 ;  /* 0x0000000410007388 */ /* 0x000fe20000000c00 */
[----:B------:R-:W-:Y:S01]  /*6ee0*/  PRMT R21, R18, 0x5410, R17 ;  /* 0x0000541012157816 */ /* 0x000fe20000000011 */
[----:B------:R-:W-:Y:S01]  /*6ef0*/  IMAD R17, R9, 0x30, RZ ;  /* 0x0000003009117824 */ /* 0x000fe200078e02ff */
[----:B------:R-:W-:Y:S01]  /*6f00*/  PRMT R20, R41, 0x5410, R20 ;  /* 0x0000541029147816 */ /* 0x000fe20000000014 */
[----:B------:R-:W-:Y:S01]  /*6f10*/  STS.128 [R16+0x10], R52 ;  /* 0x0000103410007388 */ /* 0x000fe20000000c00 */
[----:B-1----:R-:W-:-:S03]  /*6f20*/  IMAD.WIDE.U32 R14, R8, 0x30, R14 ;  /* 0x00000030080e7825 */ /* 0x002fc600078e000e */
[----:B------:R-:W-:Y:S01]  /*6f30*/  STS.128 [R16+0x20], R20 ;  /* 0x0000201410007388 */ /* 0x000fe20000000c00 */
[----:B------:R-:W-:-:S03]  /*6f40*/  NOP ;  /* 0x0000000000007918 */ /* 0x000fc60000000000 */
[----:B------:R-:W0:Y:S01]  /*6f50*/  LDS.128 R24, [R16] ;  /* 0x0000000010187984 */ /* 0x000e220000000c00 */
[----:B------:R-:W-:-:S03]  /*6f60*/  IMAD.IADD R15, R15, 0x1, R17 ;  /* 0x000000010f0f7824 */ /* 0x000fc600078e0211 */
[----:B------:R-:W1:Y:S04]  /*6f70*/  LDS.128 R8, [R16+0x10] ;  /* 0x0000100010087984 */ /* 0x000e680000000c00 */
[----:B------:R-:W2:Y:S01]  /*6f80*/  LDS.128 R4, [R16+0x20] ;  /* 0x0000200010047984 */ /* 0x000ea20000000c00 */
[C---:B0-----:R-:W-:Y:S02]  /*6f90*/  PRMT R17, R27.reuse, 0x7773, RZ ;  /* 0x000077731b117816 */ /* 0x041fe400000000ff */
[C---:B------:R-:W-:Y:S02]  /*6fa0*/  PRMT R19, R27.reuse, 0x7772, RZ ;  /* 0x000077721b137816 */ /* 0x040fe400000000ff */
[----:B------:R-:W-:Y:S01]  /*6fb0*/  PRMT R21, R27, 0x7771, RZ ;  /* 0x000077711b157816 */ /* 0x000fe200000000ff */
[----:B------:R1:W-:Y:S01]  /*6fc0*/  STG.E.U8 desc[UR8][R14.64+0xf], R17 ;  /* 0x00000f110e007986 */ /* 0x0003e2000c101108 */
[----:B------:R-:W-:-:S02]  /*6fd0*/  PRMT R35, R25, 0x7773, RZ ;  /* 0x0000777319237816 */ /* 0x000fc400000000ff */
[C---:B------:R-:W-:Y:S01]  /*6fe0*/  PRMT R37, R25.reuse, 0x7772, RZ ;  /* 0x0000777219257816 */ /* 0x040fe200000000ff */
[----:B------:R0:W-:Y:S01]  /*6ff0*/  STG.E.U8 desc[UR8][R14.64+0xe], R19 ;  /* 0x00000e130e007986 */ /* 0x0001e2000c101108 */
[----:B------:R-:W-:Y:S02]  /*7000*/  PRMT R39, R25, 0x7771, RZ ;  /* 0x0000777119277816 */ /* 0x000fe400000000ff */
[----:B------:R-:W-:Y:S01]  /*7010*/  PRMT R27, R27, 0x7770, RZ ;  /* 0x000077701b1b7816 */ /* 0x000fe200000000ff */
[----:B------:R3:W-:Y:S01]  /*7020*/  STG.E.U8 desc[UR8][R14.64+0xd], R21 ;  /* 0x00000d150e007986 */ /* 0x0007e2000c101108 */
[C---:B------:R-:W-:Y:S02]  /*7030*/  PRMT R29, R26.reuse, 0x7772, RZ ;  /* 0x000077721a1d7816 */ /* 0x040fe400000000ff */
[C---:B------:R-:W-:Y:S01]  /*7040*/  PRMT R31, R26.reuse, 0x7771, RZ ;  /* 0x000077711a1f7816 */ /* 0x040fe200000000ff */
[----:B------:R4:W-:Y:S01]  /*7050*/  STG.E.U8 desc[UR8][R14.64+0xc], R27 ;  /* 0x00000c1b0e007986 */ /* 0x0009e2000c101108 */
[----:B------:R-:W-:-:S02]  /*7060*/  PRMT R33, R26, 0x7770, RZ ;  /* 0x000077701a217816 */ /* 0x000fc400000000ff */
[----:B------:R-:W-:Y:S01]  /*7070*/  PRMT R25, R25, 0x7770, RZ ;  /* 0x0000777019197816 */ /* 0x000fe200000000ff */
[----:B------:R2:W-:Y:S01]  /*7080*/  STG.E.U8 desc[UR8][R14.64+0xa], R29 ;  /* 0x00000a1d0e007986 */ /* 0x0005e2000c101108 */
[----:B------:R-:W-:Y:S02]  /*7090*/  PRMT R23, R26, 0x7773, RZ ;  /* 0x000077731a177816 */ /* 0x000fe400000000ff */
[C---:B-1----:R-:W-:Y:S01]  /*70a0*/  PRMT R17, R11.reuse, 0x7773, RZ ;  /* 0x000077730b117816 */ /* 0x042fe200000000ff */
[----:B------:R1:W-:Y:S01]  /*70b0*/  STG.E.U8 desc[UR8][R14.64+0x8], R33 ;  /* 0x000008210e007986 */ /* 0x0003e2000c101108 */
[C---:B0-----:R-:W-:Y:S02]  /*70c0*/  PRMT R19, R11.reuse, 0x7772, RZ ;  /* 0x000077720b137816 */ /* 0x041fe400000000ff */
[----:B---3--:R-:W-:Y:S01]  /*70d0*/  PRMT R21, R11, 0x7771, RZ ;  /* 0x000077710b157816 */ /* 0x008fe200000000ff */
[----:B------:R0:W-:Y:S01]  /*70e0*/  STG.E.U8 desc[UR8][R14.64+0x9], R31 ;  /* 0x0000091f0e007986 */ /* 0x0001e2000c101108 */
[----:B----4-:R-:W-:-:S02]  /*70f0*/  PRMT R27, R10, 0x7771, RZ ;  /* 0x000077710a1b7816 */ /* 0x010fc400000000ff */
[----:B------:R-:W-:Y:S01]  /*7100*/  PRMT R11, R11, 0x7770, RZ ;  /* 0x000077700b0b7816 */ /* 0x000fe200000000ff */
[----:B------:R3:W-:Y:S01]  /*7110*/  STG.E.U8 desc[UR8][R14.64+0x7], R35 ;  /* 0x000007230e007986 */ /* 0x0007e2000c101108 */
[----:B--2---:R-:W-:Y:S02]  /*7120*/  PRMT R29, R10, 0x7770, RZ ;  /* 0x000077700a1d7816 */ /* 0x004fe400000000ff */
[C---:B------:R-:W-:Y:S01]  /*7130*/  PRMT R41, R24.reuse, 0x7773, RZ ;  /* 0x0000777318297816 */ /* 0x040fe200000000ff */
[----:B------:R2:W-:Y:S01]  /*7140*/  STG.E.U8 desc[UR8][R14.64+0x4], R25 ;  /* 0x000004190e007986 */ /* 0x0005e2000c101108 */
[C---:B-1----:R-:W-:Y:S02]  /*7150*/  PRMT R33, R9.reuse, 0x7772, RZ ;  /* 0x0000777209217816 */ /* 0x042fe400000000ff */
[----:B------:R-:W-:Y:S01]  /*7160*/  PRMT R43, R24, 0x7772, RZ ;  /* 0x00007772182b7816 */ /* 0x000fe200000000ff */
[----:B------:R1:W-:Y:S01]  /*7170*/  STG.E.U8 desc[UR8][R14.64+0xb], R23 ;  /* 0x00000b170e007986 */ /* 0x0003e2000c101108 */
[----:B0-----:R-:W-:-:S02]  /*7180*/  PRMT R31, R9, 0x7773, RZ ;  /* 0x00007773091f7816 */ /* 0x001fc400000000ff */
[----:B------:R-:W-:Y:S01]  /*7190*/  PRMT R45, R24, 0x7771, RZ ;  /* 0x00007771182d7816 */ /* 0x000fe200000000ff */
[----:B------:R0:W-:Y:S01]  /*71a0*/  STG.E.U8 desc[UR8][R14.64+0x6], R37 ;  /* 0x000006250e007986 */ /* 0x0001e2000c101108 */
[C---:B---3--:R-:W-:Y:S02]  /*71b0*/  PRMT R35, R9.reuse, 0x7771, RZ ;  /* 0x0000777109237816 */ /* 0x048fe400000000ff */
[----:B------:R-:W-:Y:S01]  /*71c0*/  PRMT R9, R9, 0x7770, RZ ;  /* 0x0000777009097816 */ /* 0x000fe200000000ff */
[----:B------:R3:W-:Y:S01]  /*71d0*/  STG.E.U8 desc[UR8][R14.64+0x5], R39 ;  /* 0x000005270e007986 */ /* 0x0007e2000c101108 */
[----:B--2---:R-:W-:Y:S02]  /*71e0*/  PRMT R25, R10, 0x7772, RZ ;  /* 0x000077720a197816 */ /* 0x004fe400000000ff */
[----:B------:R-:W-:Y:S01]  /*71f0*/  PRMT R47, R24, 0x7770, RZ ;  /* 0x00007770182f7816 */ /* 0x000fe200000000ff */
[----:B------:R2:W-:Y:S01]  /*7200*/  STG.E.U8 desc[UR8][R14.64+0x18], R29 ;  /* 0x0000181d0e007986 */ /* 0x0005e2000c101108 */
[----:B-1----:R-:W-:-:S02]  /*7210*/  PRMT R23, R10, 0x7773, RZ ;  /* 0x000077730a177816 */ /* 0x002fc400000000ff */
[C---:B0-----:R-:W-:Y:S01]  /*7220*/  PRMT R37, R8.reuse, 0x7773, RZ ;  /* 0x0000777308257816 */ /* 0x041fe200000000ff */
[----:B------:R0:W-:Y:S01]  /*7230*/  STG.E.U8 desc[UR8][R14.64+0x1a], R25 ;  /* 0x00001a190e007986 */ /* 0x0001e2000c101108 */
[----:B---3--:R-:W-:-:S03]  /*7240*/  PRMT R39, R8, 0x7772, RZ ;  /* 0x0000777208277816 */ /* 0x008fc600000000ff */
[----:B------:R1:W-:Y:S01]  /*7250*/  STG.E.U8 desc[UR8][R14.64+0x19], R27 ;  /* 0x0000191b0e007986 */ /* 0x0003e2000c101108 */
[----:B--2---:R-:W-:-:S03]  /*7260*/  PRMT R29, R5, 0x7771, RZ ;  /* 0x00007771051d7816 */ /* 0x004fc600000000ff */
[----:B------:R2:W-:Y:S04]  /*7270*/  STG.E.U8 desc[UR8][R14.64+0x17], R31 ;  /* 0x0000171f0e007986 */ /* 0x0005e8000c101108 */
[----:B------:R3:W-:Y:S01]  /*7280*/  STG.E.U8 desc[UR8][R14.64+0x1c], R11 ;  /* 0x00001c0b0e007986 */ /* 0x0007e2000c101108 */
[----:B0-----:R-:W-:-:S03]  /*7290*/  PRMT R25, R5, 0x7773, RZ ;  /* 0x0000777305197816 */ /* 0x001fc600000000ff */
[----:B------:R0:W-:Y:S01]  /*72a0*/  STG.E.U8 desc[UR8][R14.64+0x14], R9 ;  /* 0x000014090e007986 */ /* 0x0001e2000c101108 */
[C---:B-1----:R-:W-:Y:S02]  /*72b0*/  PRMT R27, R5.reuse, 0x7772, RZ ;  /* 0x00007772051b7816 */ /* 0x042fe400000000ff */
[----:B--2---:R-:W-:Y:S01]  /*72c0*/  PRMT R31, R5, 0x7770, RZ ;  /* 0x00007770051f7816 */ /* 0x004fe200000000ff */
[----:B------:R1:W-:Y:S01]  /*72d0*/  STG.E.U8 desc[UR8][R14.64+0x3], R41 ;  /* 0x000003290e007986 */ /* 0x0003e2000c101108 */
[C---:B------:R-:W-:Y:S02]  /*72e0*/  PRMT R5, R7.reuse, 0x7773, RZ ;  /* 0x0000777307057816 */ /* 0x040fe400000000ff */
[C---:B---3--:R-:W-:Y:S01]  /*72f0*/  PRMT R11, R7.reuse, 0x7771, RZ ;  /* 0x00007771070b7816 */ /* 0x048fe200000000ff */
[----:B------:R2:W-:Y:S01]  /*7300*/  STG.E.U8 desc[UR8][R14.64+0x2], R43 ;  /* 0x0000022b0e007986 */ /* 0x0005e2000c101108 */
[----:B0-----:R-:W-:-:S03]  /*7310*/  PRMT R9, R7, 0x7772, RZ ;  /* 0x0000777207097816 */ /* 0x001fc600000000ff */
[----:B------:R0:W-:Y:S01]  /*7320*/  STG.E.U8 desc[UR8][R14.64+0x1f], R17 ;  /* 0x00001f110e007986 */ /* 0x0001e2000c101108 */
[----:B------:R-:W-:-:S03]  /*7330*/  PRMT R7, R7, 0x7770, RZ ;  /* 0x0000777007077816 */ /* 0x000fc600000000ff */
[----:B------:R3:W-:Y:S01]  /*7340*/  STG.E.U8 desc[UR8][R14.64+0x1e], R19 ;  /* 0x00001e130e007986 */ /* 0x0007e2000c101108 */
[----:B-1----:R-:W-:-:S03]  /*7350*/  PRMT R41, R8, 0x7771, RZ ;  /* 0x0000777108297816 */ /* 0x002fc600000000ff */
[----:B------:R1:W-:Y:S01]  /*7360*/  STG.E.U8 desc[UR8][R14.64+0x1d], R21 ;  /* 0x00001d150e007986 */ /* 0x0003e2000c101108 */
[----:B--2---:R-:W-:-:S03]  /*7370*/  PRMT R43, R8, 0x7770, RZ ;  /* 0x00007770082b7816 */ /* 0x004fc600000000ff */
[----:B------:R2:W-:Y:S01]  /*7380*/  STG.E.U8 desc[UR8][R14.64+0x1b], R23 ;  /* 0x00001b170e007986 */ /* 0x0005e2000c101108 */
[----:B0-----:R-:W-:-:S03]  /*7390*/  PRMT R17, R6, 0x7773, RZ ;  /* 0x0000777306117816 */ /* 0x001fc600000000ff */
[----:B------:R0:W-:Y:S01]  /*73a0*/  STG.E.U8 desc[UR8][R14.64+0x16], R33 ;  /* 0x000016210e007986 */ /* 0x0001e2000c101108 */
[----:B---3--:R-:W-:-:S03]  /*73b0*/  PRMT R19, R6, 0x7772, RZ ;  /* 0x0000777206137816 */ /* 0x008fc600000000ff */
[----:B------:R3:W-:Y:S01]  /*73c0*/  STG.E.U8 desc[UR8][R14.64+0x15], R35 ;  /* 0x000015230e007986 */ /* 0x0007e2000c101108 */
[----:B-1----:R-:W-:-:S03]  /*73d0*/  PRMT R21, R6, 0x7771, RZ ;  /* 0x0000777106157816 */ /* 0x002fc600000000ff */
[----:B------:R1:W-:Y:S01]  /*73e0*/  STG.E.U8 desc[UR8][R14.64+0x13], R37 ;  /* 0x000013250e007986 */ /* 0x0003e2000c101108 */
[----:B--2---:R-:W-:-:S03]  /*73f0*/  PRMT R23, R6, 0x7770, RZ ;  /* 0x0000777006177816 */ /* 0x004fc600000000ff */
[----:B------:R2:W-:Y:S01]  /*7400*/  STG.E.U8 desc[UR8][R14.64+0x12], R39 ;  /* 0x000012270e007986 */ /* 0x0005e2000c101108 */
[C---:B0-----:R-:W-:Y:S02]  /*7410*/  PRMT R33, R4.reuse, 0x7773, RZ ;  /* 0x0000777304217816 */ /* 0x041fe400000000ff */
[C---:B---3--:R-:W-:Y:S01]  /*7420*/  PRMT R35, R4.reuse, 0x7772, RZ ;  /* 0x0000777204237816 */ /* 0x048fe200000000ff */
[----:B------:R0:W-:Y:S01]  /*7430*/  STG.E.U8 desc[UR8][R14.64], R47 ;  /* 0x0000002f0e007986 */ /* 0x0001e2000c101108 */
[----:B-1----:R-:W-:-:S03]  /*7440*/  PRMT R37, R4, 0x7771, RZ ;  /* 0x0000777104257816 */ /* 0x002fc600000000ff */
[----:B------:R0:W-:Y:S01]  /*7450*/  STG.E.U8 desc[UR8][R14.64+0x1], R45 ;  /* 0x0000012d0e007986 */ /* 0x0001e2000c101108 */
[----:B--2---:R-:W-:-:S03]  /*7460*/  PRMT R39, R4, 0x7770, RZ ;  /* 0x0000777004277816 */ /* 0x004fc600000000ff */
[----:B------:R0:W-:Y:S04]  /*7470*/  STG.E.U8 desc[UR8][R14.64+0x10], R43 ;  /* 0x0000102b0e007986 */ /* 0x0001e8000c101108 */
        /* <DEDUP_REMOVED lines=16> */
[----:B------:R0:W-:Y:S01]  /*7580*/  STG.E.U8 desc[UR8][R14.64+0x2f], R5 ;  /* 0x00002f050e007986 */ /* 0x0001e2000c101108 */
[----:B------:R-:W-:Y:S05]  /*7590*/  BRA `(.L_x_60) ;  /* 0x0000000c00307947 */ /* 0x000fea0003800000 */
.L_x_59:
[----:B------:R-:W-:Y:S01]  /*75a0*/  LOP3.LUT R5, R5, 0xffff, RZ, 0xc0, !PT ;  /* 0x0000ffff05057812 */ /* 0x000fe200078ec0ff */
[----:B------:R-:W1:Y:S01]  /*75b0*/  S2R R73, SR_CgaCtaId ;  /* 0x0000000000497919 */ /* 0x000e620000008800 */
[----:B------:R-:W-:Y:S02]  /*75c0*/  LOP3.LUT R0, R7, 0xffff, RZ, 0xc0, !PT ;  /* 0x0000ffff07007812 */ /* 0x000fe400078ec0ff */
[----:B------:R-:W-:Y:S02]  /*75d0*/  LOP3.LUT R13, R13, 0xffff, RZ, 0xc0, !PT ;  /* 0x0000ffff0d0d7812 */ /* 0x000fe400078ec0ff */
[----:B------:R-:W-:Y:S02]  /*75e0*/  LOP3.LUT R8, R15, 0xffff, RZ, 0xc0, !PT ;  /* 0x0000ffff0f087812 */ /* 0x000fe400078ec0ff */
[----:B------:R-:W-:Y:S02]  /*75f0*/  PRMT R4, R0, 0x3340, R5 ;  /* 0x0000334000047816 */ /* 0x000fe40000000005 */
[----:B------:R-:W-:-:S02]  /*7600*/  PRMT R5, R8, 0x3340, R13 ;  /* 0x0000334008057816 */ /* 0x000fc4000000000d */
[----:B------:R-:W-:Y:S02]  /*7610*/  LOP3.LUT R13, R118, 0xffff, RZ, 0xc0, !PT ;  /* 0x0000ffff760d7812 */ /* 0x000fe400078ec0ff */
[----:B------:R-:W-:Y:S02]  /*7620*/  LOP3.LUT R116, R116, 0xffff, RZ, 0xc0, !PT ;  /* 0x0000ffff74747812 */ /* 0x000fe400078ec0ff */
[----:B------:R-:W-:Y:S02]  /*7630*/  LOP3.LUT R25, R25, 0xffff, RZ, 0xc0, !PT ;  /* 0x0000ffff19197812 */ /* 0x000fe400078ec0ff */
[----:B------:R-:W-:Y:S02]  /*7640*/  PRMT R116, R13, 0x3340, R116 ;  /* 0x000033400d747816 */ /* 0x000fe40000000074 */
[----:B------:R-:W3:Y:S01]  /*7650*/  S2R R13, SR_LANEID ;  /* 0x00000000000d7919 */ /* 0x000ee20000000000 */
[----:B------:R-:W-:Y:S02]  /*7660*/  LOP3.LUT R12, R27, 0xffff, RZ, 0xc0, !PT ;  /* 0x0000ffff1b0c7812 */ /* 0x000fe400078ec0ff */
[----:B------:R-:W-:-:S02]  /*7670*/  LOP3.LUT R69, R69, 0xffff, RZ, 0xc0, !PT ;  /* 0x0000ffff45457812 */ /* 0x000fc400078ec0ff */
[----:B------:R-:W-:Y:S02]  /*7680*/  PRMT R25, R12, 0x3340, R25 ;  /* 0x000033400c197816 */ /* 0x000fe40000000019 */
[----:B------:R-:W-:Y:S02]  /*7690*/  LOP3.LUT R12, R67, 0xffff, RZ, 0xc0, !PT ;  /* 0x0000ffff430c7812 */ /* 0x000fe400078ec0ff */
        /* <DEDUP_REMOVED lines=13> */
[----:B------:R-:W-:Y:S02]  /*7770*/  PRMT R10, R10, 0x3340, R17 ;  /* 0x000033400a0a7816 */ /* 0x000fe40000000011 */
[----:B------:R-:W-:Y:S02]  /*7780*/  LOP3.LUT R124, R124, 0xffff, RZ, 0xc0, !PT ;  /* 0x0000ffff7c7c7812 */ /* 0x000fe400078ec0ff */
[----:B------:R-:W-:-:S02]  /*7790*/  LOP3.LUT R75, R3, 0xffff, RZ, 0xc0, !PT ;  /* 0x0000ffff034b7812 */ /* 0x000fc400078ec0ff */
[----:B------:R-:W-:Y:S02]  /*77a0*/  PRMT R17, R12, 0x3340, R53 ;  /* 0x000033400c117816 */ /* 0x000fe40000000035 */
[----:B------:R-:W-:Y:S02]  /*77b0*/  PRMT R6, R6, 0x3340, R9 ;  /* 0x0000334006067816 */ /* 0x000fe40000000009 */
[----:B------:R-:W-:Y:S02]  /*77c0*/  LOP3.LUT R29, R29, 0xffff, RZ, 0xc0, !PT ;  /* 0x0000ffff1d1d7812 */ /* 0x000fe400078ec0ff */
[----:B------:R-:W-:Y:S02]  /*77d0*/  LOP3.LUT R14, R31, 0xffff, RZ, 0xc0, !PT ;  /* 0x0000ffff1f0e7812 */ /* 0x000fe400078ec0ff */
[----:B------:R-:W-:Y:S02]  /*77e0*/  MOV R0, 0x400 ;  /* 0x0000040000007802 */ /* 0x000fe40000000f00 */
[----:B------:R-:W-:-:S02]  /*77f0*/  PRMT R21, R8, 0x3340, R21 ;  /* 0x0000334008157816 */ /* 0x000fc40000000015 */
[----:B------:R-:W-:Y:S02]  /*7800*/  PRMT R54, R7, 0x3340, R54 ;  /* 0x0000334007367816 */ /* 0x000fe40000000036 */
[----:B------:R-:W-:Y:S02]  /*7810*/  PRMT R57, R20, 0x3340, R57 ;  /* 0x0000334014397816 */ /* 0x000fe40000000039 */
[----:B0-----:R-:W-:Y:S02]  /*7820*/  LOP3.LUT R12, R2, 0x3e0, RZ, 0xc0, !PT ;  /* 0x000003e0020c7812 */ /* 0x001fe400078ec0ff */
[----:B------:R-:W-:Y:S02]  /*7830*/  LOP3.LUT R37, R37, 0xffff, RZ, 0xc0, !PT ;  /* 0x0000ffff25257812 */ /* 0x000fe400078ec0ff */
[----:B------:R-:W-:Y:S01]  /*7840*/  LOP3.LUT R8, R35, 0xffff, RZ, 0xc0, !PT ;  /* 0x0000ffff23087812 */ /* 0x000fe200078ec0ff */
[----:B---3--:R-:W-:Y:S01]  /*7850*/  IMAD.IADD R13, R12, 0x1, R13 ;  /* 0x000000010c0d7824 */ /* 0x008fe200078e020d */
        /* <DEDUP_REMOVED lines=22> */
[----:B-1----:R-:W-:Y:S02]  /*79c0*/  LEA R0, R73, R0, 0x18 ;  /* 0x0000000049007211 */ /* 0x002fe400078ec0ff */
        /* <DEDUP_REMOVED lines=23> */
[----:B------:R-:W-:Y:S01]  /*7b40*/  STS.128 [R20+0x10], R52 ;  /* 0x0000103414007388 */ /* 0x000fe20000000c00 */
[----:B------:R-:W-:Y:S02]  /*7b50*/  PRMT R25, R22, 0x5410, R17 ;  /* 0x0000541016197816 */ /* 0x000fe40000000011 */
[----:B------:R-:W-:Y:S01]  /*7b60*/  PRMT R24, R41, 0x5410, R24 ;  /* 0x0000541029187816 */ /* 0x000fe20000000018 */
[----:B------:R-:W1:Y:S01]  /*7b70*/  LDC.64 R16, c[0x0][0x388] ;  /* 0x0000e200ff107b82 */ /* 0x000e620000000a00 */
[----:B------:R-:W-:-:S03]  /*7b80*/  LOP3.LUT R19, R2, 0x1f, RZ, 0xc0, !PT ;  /* 0x0000001f02137812 */ /* 0x000fc600078ec0ff */
[----:B------:R-:W-:Y:S01]  /*7b90*/  STS.128 [R20+0x20], R24 ;  /* 0x0000201814007388 */ /* 0x000fe20000000c00 */
[----:B------:R-:W-:-:S03]  /*7ba0*/  NOP ;  /* 0x0000000000007918 */ /* 0x000fc60000000000 */
[----:B------:R-:W3:Y:S01]  /*7bb0*/  LDS.128 R8, [R20] ;  /* 0x0000000014087984 */ /* 0x000ee20000000c00 */
[----:B0-----:R-:W-:Y:S02]  /*7bc0*/  IMAD.MOV.U32 R4, RZ, RZ, R12 ;  /* 0x000000ffff047224 */ /* 0x001fe400078e000c */
[----:B------:R-:W-:Y:S02]  /*7bd0*/  IMAD.MOV.U32 R5, RZ, RZ, RZ ;  /* 0x000000ffff057224 */ /* 0x000fe400078e00ff */
[----:B--2---:R-:W-:-:S04]  /*7be0*/  IMAD.WIDE.U32 R14, R71, 0x100, R4 ;  /* 0x00000100470e7825 */ /* 0x004fc800078e0004 */
[----:B------:R-:W0:Y:S01]  /*7bf0*/  LDS.128 R4, [R20+0x10] ;  /* 0x0000100014047984 */ /* 0x000e220000000c00 */
[----:B------:R-:W-:-:S05]  /*7c00*/  IADD3 R19, P0, PT, R19, R14, RZ ;  /* 0x0000000e13137210 */ /* 0x000fca0007f1e0ff */
[----:B------:R-:W-:Y:S02]  /*7c10*/  IMAD.X R18, RZ, RZ, R15, P0 ;  /* 0x000000ffff127224 */ /* 0x000fe400000e060f */
[----:B-1----:R-:W-:-:S04]  /*7c20*/  IMAD.WIDE.U32 R14, R19, 0x30, R16 ;  /* 0x00000030130e7825 */ /* 0x002fc800078e0010 */
[----:B------:R-:W-:-:S04]  /*7c30*/  IMAD R17, R18, 0x30, RZ ;  /* 0x0000003012117824 */ /* 0x000fc800078e02ff */
[----:B------:R-:W-:Y:S01]  /*7c40*/  IMAD.IADD R15, R15, 0x1, R17 ;  /* 0x000000010f0f7824 */ /* 0x000fe200078e0211 */
[C---:B---3--:R-:W-:Y:S02]  /*7c50*/  PRMT R17, R11.reuse, 0x7773, RZ ;  /* 0x000077730b117816 */ /* 0x048fe400000000ff */
[C---:B------:R-:W-:Y:S02]  /*7c60*/  PRMT R19, R11.reuse, 0x7772, RZ ;  /* 0x000077720b137816 */ /* 0x040fe400000000ff */
[C---:B------:R-:W-:Y:S01]  /*7c70*/  PRMT R21, R11.reuse, 0x7771, RZ ;  /* 0x000077710b157816 */ /* 0x040fe200000000ff */
[----:B------:R0:W-:Y:S01]  /*7c80*/  STG.E.U8 desc[UR8][R14.64+0xf], R17 ;  /* 0x00000f110e007986 */ /* 0x0001e2000c101108 */
[----:B------:R-:W-:Y:S02]  /*7c90*/  PRMT R23, R11, 0x7770, RZ ;  /* 0x000077700b177816 */ /* 0x000fe400000000ff */
[C---:B------:R-:W-:Y:S01]  /*7ca0*/  PRMT R25, R10.reuse, 0x7773, RZ ;  /* 0x000077730a197816 */ /* 0x040fe200000000ff */
[----:B------:R1:W-:Y:S01]  /*7cb0*/  STG.E.U8 desc[UR8][R14.64+0xe], R19 ;  /* 0x00000e130e007986 */ /* 0x0003e2000c101108 */
[----:B------:R-:W-:-:S02]  /*7cc0*/  PRMT R27, R10, 0x7772, RZ ;  /* 0x000077720a1b7816 */ /* 0x000fc400000000ff */
[C---:B------:R-:W-:Y:S01]  /*7cd0*/  PRMT R29, R10.reuse, 0x7771, RZ ;  /* 0x000077710a1d7816 */ /* 0x040fe200000000ff */
[----:B------:R2:W-:Y:S01]  /*7ce0*/  STG.E.U8 desc[UR8][R14.64+0xd], R21 ;  /* 0x00000d150e007986 */ /* 0x0005e2000c101108 */
[----:B------:R-:W-:Y:S02]  /*7cf0*/  PRMT R31, R10, 0x7770, RZ ;  /* 0x000077700a1f7816 */ /* 0x000fe400000000ff */
[C---:B------:R-:W-:Y:S01]  /*7d00*/  PRMT R33, R9.reuse, 0x7773, RZ ;  /* 0x0000777309217816 */ /* 0x040fe200000000ff */
[----:B------:R3:W-:Y:S01]  /*7d10*/  STG.E.U8 desc[UR8][R14.64+0xb], R25 ;  /* 0x00000b190e007986 */ /* 0x0007e2000c101108 */
[C---:B------:R-:W-:Y:S02]  /*7d20*/  PRMT R35, R9.reuse, 0x7772, RZ ;  /* 0x0000777209237816 */ /* 0x040fe400000000ff */
[C---:B------:R-:W-:Y:S01]  /*7d30*/  PRMT R37, R9.reuse, 0x7771, RZ ;  /* 0x0000777109257816 */ /* 0x040fe200000000ff */
[----:B------:R4:W-:Y:S01]  /*7d40*/  STG.E.U8 desc[UR8][R14.64+0xa], R27 ;  /* 0x00000a1b0e007986 */ /* 0x0009e2000c101108 */
[----:B------:R-:W-:-:S02]  /*7d50*/  PRMT R39, R9, 0x7770, RZ ;  /* 0x0000777009277816 */ /* 0x000fc400000000ff */
[C---:B------:R-:W-:Y:S01]  /*7d60*/  PRMT R41, R8.reuse, 0x7773, RZ ;  /* 0x0000777308297816 */ /* 0x040fe200000000ff */
[----:B------:R-:W-:Y:S01]  /*7d70*/  STG.E.U8 desc[UR8][R14.64+0x8], R31 ;  /* 0x0000081f0e007986 */ /* 0x000fe2000c101108 */
[C---:B------:R-:W-:Y:S02]  /*7d80*/  PRMT R43, R8.reuse, 0x7772, RZ ;  /* 0x00007772082b7816 */ /* 0x040fe400000000ff */
[C---:B------:R-:W-:Y:S01]  /*7d90*/  PRMT R45, R8.reuse, 0x7771, RZ ;  /* 0x00007771082d7816 */ /* 0x040fe200000000ff */
[----:B------:R4:W-:Y:S01]  /*7da0*/  STG.E.U8 desc[UR8][R14.64+0x9], R29 ;  /* 0x0000091d0e007986 */ /* 0x0009e2000c101108 */
[----:B------:R-:W-:Y:S02]  /*7db0*/  PRMT R47, R8, 0x7770, RZ ;  /* 0x00007770082f7816 */ /* 0x000fe400000000ff */
[C---:B0-----:R-:W-:Y:S01]  /*7dc0*/  PRMT R17, R7.reuse, 0x7773, RZ ;  /* 0x0000777307117816 */ /* 0x041fe200000000ff */
[----:B------:R-:W0:Y:S01]  /*7dd0*/  LDS.128 R8, [R20+0x20] ;  /* 0x0000200014087984 */ /* 0x000e220000000c00 */
[----:B-1----:R-:W-:-:S02]  /*7de0*/  PRMT R19, R7, 0x7772, RZ ;  /* 0x0000777207137816 */ /* 0x002fc400000000ff */
[----:B--2---:R-:W-:Y:S01]  /*7df0*/  PRMT R21, R7, 0x7771, RZ ;  /* 0x0000777107157816 */ /* 0x004fe200000000ff */
[----:B------:R1:W-:Y:S01]  /*7e00*/  STG.E.U8 desc[UR8][R14.64+0x7], R33 ;  /* 0x000007210e007986 */ /* 0x0003e2000c101108 */
[C---:B---3--:R-:W-:Y:S02]  /*7e10*/  PRMT R25, R6.reuse, 0x7772, RZ ;  /* 0x0000777206197816 */ /* 0x048fe400000000ff */
[C---:B----4-:R-:W-:Y:S01]  /*7e20*/  PRMT R27, R6.reuse, 0x7771, RZ ;  /* 0x00007771061b7816 */ /* 0x050fe200000000ff */
[----:B------:R2:W-:Y:S01]  /*7e30*/  STG.E.U8 desc[UR8][R14.64+0x6], R35 ;  /* 0x000006230e007986 */ /* 0x0005e2000c101108 */
[----:B------:R-:W-:Y:S02]  /*7e40*/  PRMT R29, R6, 0x7770, RZ ;  /* 0x00007770061d7816 */ /* 0x000fe400000000ff */
[----:B------:R-:W-:Y:S01]  /*7e50*/  PRMT R31, R5, 0x7773, RZ ;  /* 0x00007773051f7816 */ /* 0x000fe200000000ff */
[----:B------:R3:W-:Y:S01]  /*7e60*/  STG.E.U8 desc[UR8][R14.64+0xc], R23 ;  /* 0x00000c170e007986 */ /* 0x0007e2000c101108 */
[----:B------:R-:W-:-:S02]  /*7e70*/  PRMT R7, R7, 0x7770, RZ ;  /* 0x0000777007077816 */ /* 0x000fc400000000ff */
[C---:B-1----:R-:W-:Y:S01]  /*7e80*/  PRMT R33, R5.reuse, 0x7772, RZ ;  /* 0x0000777205217816 */ /* 0x042fe200000000ff */
[----:B------:R1:W-:Y:S01]  /*7e90*/  STG.E.U8 desc[UR8][R14.64+0x4], R39 ;  /* 0x000004270e007986 */ /* 0x0003e2000c101108 */
[----:B--2---:R-:W-:-:S03]  /*7ea0*/  PRMT R35, R5, 0x7771, RZ ;  /* 0x0000777105237816 */ /* 0x004fc600000000ff */
[----:B------:R2:W-:Y:S01]  /*7eb0*/  STG.E.U8 desc[UR8][R14.64+0x5], R37 ;  /* 0x000005250e007986 */ /* 0x0005e2000c101108 */
[----:B------:R-:W-:Y:S02]  /*7ec0*/  PRMT R5, R5, 0x7770, RZ ;  /* 0x0000777005057816 */ /* 0x000fe400000000ff */
[----:B---3--:R-:W-:Y:S01]  /*7ed0*/  PRMT R23, R6, 0x7773, RZ ;  /* 0x0000777306177816 */ /* 0x008fe200000000ff */
[----:B------:R0:W-:Y:S01]  /*7ee0*/  STG.E.U8 desc[UR8][R14.64+0x1a], R25 ;  /* 0x00001a190e007986 */ /* 0x0001e2000c101108 */
[----:B-1----:R-:W-:-:S03]  /*7ef0*/  PRMT R39, R4, 0x7772, RZ ;  /* 0x0000777204277816 */ /* 0x002fc600000000ff */
[----:B------:R1:W-:Y:S01]  /*7f00*/  STG.E.U8 desc[UR8][R14.64+0x18], R29 ;  /* 0x0000181d0e007986 */ /* 0x0003e2000c101108 */
[----:B--2---:R-:W-:-:S03]  /*7f10*/  PRMT R37, R4, 0x7773, RZ ;  /* 0x0000777304257816 */ /* 0x004fc600000000ff */
[----:B------:R2:W-:Y:S04]  /*7f20*/  STG.E.U8 desc[UR8][R14.64+0x19], R27 ;  /* 0x0000191b0e007986 */ /* 0x0005e8000c101108 */
[----:B------:R3:W-:Y:S01]  /*7f30*/  STG.E.U8 desc[UR8][R14.64+0x17], R31 ;  /* 0x0000171f0e007986 */ /* 0x0007e2000c101108 */
[----:B0-----:R-:W-:-:S03]  /*7f40*/  PRMT R25, R9, 0x7773, RZ ;  /* 0x0000777309197816 */ /* 0x001fc600000000ff */
[----:B------:R0:W-:Y:S01]  /*7f50*/  STG.E.U8 desc[UR8][R14.64+0x1c], R7 ;  /* 0x00001c070e007986 */ /* 0x0001e2000c101108 */
[----:B-1----:R-:W-:-:S03]  /*7f60*/  PRMT R29, R9, 0x7771, RZ ;  /* 0x00007771091d7816 */ /* 0x002fc600000000ff */
[----:B------:R1:W-:Y:S01]  /*7f70*/  STG.E.U8 desc[UR8][R14.64+0x14], R5 ;  /* 0x000014050e007986 */ /* 0x0003e2000c101108 */
[C---:B--2---:R-:W-:Y:S02]  /*7f80*/  PRMT R27, R9.reuse, 0x7772, RZ ;  /* 0x00007772091b7816 */ /* 0x044fe400000000ff */
[----:B---3--:R-:W-:Y:S01]  /*7f90*/  PRMT R31, R9, 0x7770, RZ ;  /* 0x00007770091f7816 */ /* 0x008fe200000000ff */
[----:B------:R2:W-:Y:S01]  /*7fa0*/  STG.E.U8 desc[UR8][R14.64+0x3], R41 ;  /* 0x000003290e007986 */ /* 0x0005e2000c101108 */
[C---:B------:R-:W-:Y:S02]  /*7fb0*/  PRMT R9, R11.reuse, 0x7771, RZ ;  /* 0x000077710b097816 */ /* 0x040fe400000000ff */
[C---:B0-----:R-:W-:Y:S01]  /*7fc0*/  PRMT R7, R11.reuse, 0x7772, RZ ;  /* 0x000077720b077816 */ /* 0x041fe200000000ff */
[----:B------:R0:W-:Y:S01]  /*7fd0*/  STG.E.U8 desc[UR8][R14.64+0x2], R43 ;  /* 0x0000022b0e007986 */ /* 0x0001e2000c101108 */
[----:B-1----:R-:W-:-:S03]  /*7fe0*/  PRMT R5, R11, 0x7773, RZ ;  /* 0x000077730b057816 */ /* 0x002fc600000000ff */
[----:B------:R1:W-:Y:S01]  /*7ff0*/  STG.E.U8 desc[UR8][R14.64+0x1f], R17 ;  /* 0x00001f110e007986 */ /* 0x0003e2000c101108 */
[----:B------:R-:W-:-:S03]  /*8000*/  PRMT R11, R11, 0x7770, RZ ;  /* 0x000077700b0b7816 */ /* 0x000fc600000000ff */
[----:B------:R3:W-:Y:S01]  /*8010*/  STG.E.U8 desc[UR8][R14.64+0x1e], R19 ;  /* 0x00001e130e007986 */ /* 0x0007e2000c101108 */
[----:B--2---:R-:W-:-:S03]  /*8020*/  PRMT R41, R4, 0x7771, RZ ;  /* 0x0000777104297816 */ /* 0x004fc600000000ff */
[----:B------:R2:W-:Y:S01]  /*8030*/  STG.E.U8 desc[UR8][R14.64+0x1d], R21 ;  /* 0x00001d150e007986 */ /* 0x0005e2000c101108 */
[----:B0-----:R-:W-:-:S03]  /*8040*/  PRMT R43, R4, 0x7770, RZ ;  /* 0x00007770042b7816 */ /* 0x001fc600000000ff */
[----:B------:R0:W-:Y:S01]  /*8050*/  STG.E.U8 desc[UR8][R14.64+0x1b], R23 ;  /* 0x00001b170e007986 */ /* 0x0001e2000c101108 */
[----:B-1----:R-:W-:-:S03]  /*8060*/  PRMT R17, R10, 0x7773, RZ ;  /* 0x000077730a117816 */ /* 0x002fc600000000ff */
[----:B------:R1:W-:Y:S01]  /*8070*/  STG.E.U8 desc[UR8][R14.64+0x16], R33 ;  /* 0x000016210e007986 */ /* 0x0003e2000c101108 */
[----:B---3--:R-:W-:-:S03]  /*8080*/  PRMT R19, R10, 0x7772, RZ ;  /* 0x000077720a137816 */ /* 0x008fc600000000ff */
[----:B------:R3:W-:Y:S01]  /*8090*/  STG.E.U8 desc[UR8][R14.64+0x15], R35 ;  /* 0x000015230e007986 */ /* 0x0007e2000c101108 */
[----:B--2---:R-:W-:-:S03]  /*80a0*/  PRMT R21, R10, 0x7771, RZ ;  /* 0x000077710a157816 */ /* 0x004fc600000000ff */
[----:B------:R2:W-:Y:S01]  /*80b0*/  STG.E.U8 desc[UR8][R14.64+0x13], R37 ;  /* 0x000013250e007986 */ /* 0x0005e2000c101108 */
[----:B0-----:R-:W-:-:S03]  /*80c0*/  PRMT R23, R10, 0x7770, RZ ;  /* 0x000077700a177816 */ /* 0x001fc600000000ff */
[----:B------:R0:W-:Y:S01]  /*80d0*/  STG.E.U8 desc[UR8][R14.64+0x12], R39 ;  /* 0x000012270e007986 */ /* 0x0001e2000c101108 */
[C---:B-1----:R-:W-:Y:S02]  /*80e0*/  PRMT R33, R8.reuse, 0x7773, RZ ;  /* 0x0000777308217816 */ /* 0x042fe400000000ff */
[C---:B---3--:R-:W-:Y:S01]  /*80f0*/  PRMT R35, R8.reuse, 0x7772, RZ ;  /* 0x0000777208237816 */ /* 0x048fe200000000ff */
[----:B------:R1:W-:Y:S01]  /*8100*/  STG.E.U8 desc[UR8][R14.64], R47 ;  /* 0x0000002f0e007986 */ /* 0x0003e2000c101108 */
[----:B--2---:R-:W-:-:S03]  /*8110*/  PRMT R37, R8, 0x7771, RZ ;  /* 0x0000777108257816 */ /* 0x004fc600000000ff */
[----:B------:R1:W-:Y:S01]  /*8120*/  STG.E.U8 desc[UR8][R14.64+0x1], R45 ;  /* 0x0000012d0e007986 */ /* 0x0003e2000c101108 */
[----:B0-----:R-:W-:-:S03]  /*8130*/  PRMT R39, R8, 0x7770, RZ ;  /* 0x0000777008277816 */ /* 0x001fc600000000ff */
        /* <DEDUP_REMOVED lines=17> */
[----:B------:R1:W-:Y:S02]  /*8250*/  STG.E.U8 desc[UR8][R14.64+0x2f], R5 ;  /* 0x00002f050e007986 */ /* 0x0003e4000c101108 */
.L_x_60:
[----:B------:R-:W-:Y:S01]  /*8260*/  BAR.SYNC.DEFER_BLOCKING 0x0 ;  /* 0x0000000000007b1d */ /* 0x000fe20000010000 */
[C-C-:B01----:R-:W-:Y:S02]  /*8270*/  IMAD R5, R2.reuse, 0x30, R0.reuse ;  /* 0x0000003002057824 */ /* 0x143fe400078e0200 */
[----:B------:R-:W-:Y:S02]  /*8280*/  IMAD R6, R81, 0x8, R0 ;  /* 0x0000000851067824 */ /* 0x000fe400078e0200 */
[----:B------:R-:W-:-:S05]  /*8290*/  IMAD R5, R2, -0x28, R5 ;  /* 0xffffffd802057824 */ /* 0x000fca00078e0205 */
[----:B-----5:R0:W-:Y:S01]  /*82a0*/  STS.64 [R5], R96 ;  /* 0x0000006005007388 */ /* 0x0201e20000000a00 */
[----:B------:R-:W-:Y:S06]  /*82b0*/  BAR.SYNC.DEFER_BLOCKING 0x0 ;  /* 0x0000000000007b1d */ /* 0x000fec0000010000 */
[----:B------:R-:W1:Y:S02]  /*82c0*/  LDS.64 R6, [R6] ;  /* 0x0000000006067984 */ /* 0x000e640000000a00 */
[----:B------:R-:W-:Y:S06]  /*82d0*/  BAR.SYNC.DEFER_BLOCKING 0x0 ;  /* 0x0000000000007b1d */ /* 0x000fec0000010000 */
[----:B0-----:R-:W-:Y:S05]  /*82e0*/  BRA.U !UP0, `(.L_x_61) ;  /* 0x00000001082c7547 */ /* 0x001fea000b800000 */
[----:B------:R-:W-:Y:S01]  /*82f0*/  IMAD R13, R13, 0x8, R0 ;  /* 0x000000080d0d7824 */ /* 0x000fe200078e0200 */
[----:B------:R-:W0:Y:S01]  /*8300*/  LDCU.64 UR4, c[0x0][0x3a8] ;  /* 0x00007500ff0477ac */ /* 0x000e220008000a00 */
[----:B------:R-:W-:-:S03]  /*8310*/  IMAD.MOV.U32 R3, RZ, RZ, RZ ;  /* 0x000000ffff037224 */ /* 0x000fc600078e00ff */
[----:B-1----:R-:W-:Y:S01]  /*8320*/  STS.64 [R13], R6 ;  /* 0x000000060d007388 */ /* 0x002fe20000000a00 */
[----:B------:R-:W-:-:S03]  /*8330*/  NOP ;  /* 0x0000000000007918 */ /* 0x000fc60000000000 */
[----:B------:R-:W1:Y:S01]  /*8340*/  LDS.64 R4, [R13] ;  /* 0x000000000d047984 */ /* 0x000e620000000a00 */
[----:B------:R-:W-:-:S03]  /*8350*/  IMAD.WIDE.U32 R8, R71, 0x100, R2 ;  /* 0x0000010047087825 */ /* 0x000fc600078e0002 */
[----:B0-----:R-:W-:-:S04]  /*8360*/  LEA R2, P0, R8, UR4, 0x3 ;  /* 0x0000000408027c11 */ /* 0x001fc8000f8018ff */
[----:B------:R-:W-:-:S05]  /*8370*/  LEA.HI.X R3, R8, UR5, R9, 0x3, P0 ;  /* 0x0000000508037c11 */ /* 0x000fca00080f1c09 */
[----:B-1----:R-:W-:Y:S01]  /*8380*/  STG.E.64 desc[UR8][R2.64], R4 ;  /* 0x0000000402007986 */ /* 0x002fe2000c101b08 */
[----:B------:R-:W-:Y:S05]  /*8390*/  EXIT ;  /* 0x000000000000794d */ /* 0x000fea0003800000 */
.L_x_61:
[----:B------:R-:W-:Y:S01]  /*83a0*/  IMAD R9, R13, 0x8, R0 ;  /* 0x000000080d097824 */ /* 0x000fe200078e0200 */
[----:B------:R-:W0:Y:S01]  /*83b0*/  LDCU.64 UR4, c[0x0][0x390] ;  /* 0x00007200ff0477ac */ /* 0x000e220008000a00 */
[----:B------:R-:W-:Y:S01]  /*83c0*/  IMAD.MOV.U32 R13, RZ, RZ, RZ ;  /* 0x000000ffff0d7224 */ /* 0x000fe200078e00ff */
[----:B------:R-:W-:Y:S02]  /*83d0*/  LOP3.LUT R3, R2, 0x1f, RZ, 0xc0, !PT ;  /* 0x0000001f02037812 */ /* 0x000fe400078ec0ff */
[----:B-1----:R-:W-:Y:S01]  /*83e0*/  STS.64 [R9], R6 ;  /* 0x0000000609007388 */ /* 0x002fe20000000a00 */
[----:B------:R-:W-:-:S03]  /*83f0*/  NOP ;  /* 0x0000000000007918 */ /* 0x000fc60000000000 */
[----:B------:R-:W1:Y:S01]  /*8400*/  LDS.64 R4, [R9] ;  /* 0x0000000009047984 */ /* 0x000e620000000a00 */
[----:B------:R-:W-:-:S03]  /*8410*/  IMAD.WIDE.U32 R12, R71, 0x100, R12 ;  /* 0x00000100470c7825 */ /* 0x000fc600078e000c */
[----:B------:R-:W-:-:S05]  /*8420*/  IADD3 R3, P0, PT, R3, R12, RZ ;  /* 0x0000000c03037210 */ /* 0x000fca0007f1e0ff */
[----:B------:R-:W-:Y:S01]  /*8430*/  IMAD.X R12, RZ, RZ, R13, P0 ;  /* 0x000000ffff0c7224 */ /* 0x000fe200000e060d */
[----:B0-----:R-:W-:-:S04]  /*8440*/  LEA R2, P0, R3, UR4, 0x3 ;  /* 0x0000000403027c11 */ /* 0x001fc8000f8018ff */
[----:B------:R-:W-:-:S05]  /*8450*/  LEA.HI.X R3, R3, UR5, R12, 0x3, P0 ;  /* 0x0000000503037c11 */ /* 0x000fca00080f1c0c */
[----:B-1----:R-:W-:Y:S01]  /*8460*/  STG.E.64 desc[UR8][R2.64], R4 ;  /* 0x0000000402007986 */ /* 0x002fe2000c101b08 */
[----:B------:R-:W-:Y:S05]  /*8470*/  EXIT ;  /* 0x000000000000794d */ /* 0x000fea0003800000 */
.L_x_0:
[----:B------:R-:W0:Y:S01]  /*8480*/  LDCU.64 UR4, c[0x0][0x3b8] ;  /* 0x00007700ff0477ac */ /* 0x000e220008000a00 */
[----:B------:R-:W1:Y:S01]  /*8490*/  LDC.64 R16, c[0x0][0x398] ;  /* 0x0000e600ff107b82 */ /* 0x000e620000000a00 */
[----:B0-----:R-:W-:-:S04]  /*84a0*/  ULEA UR4, UP0, UR10, UR4, 0x3 ;  /* 0x000000040a047291 */ /* 0x001fc8000f8018ff */
[----:B------:R-:W-:Y:S02]  /*84b0*/  ULEA.HI.X UR5, UR10, UR5, URZ, 0x3, UP0 ;  /* 0x000000050a057291 */ /* 0x000fe400080f1cff */
[----:B------:R-:W-:-:S04]  /*84c0*/  IMAD.U32 R12, RZ, RZ, UR4 ;  /* 0x00000004ff0c7e24 */ /* 0x000fc8000f8e00ff */
[----:B------:R-:W-:Y:S01]  /*84d0*/  IMAD.U32 R13, RZ, RZ, UR5 ;  /* 0x00000005ff0d7e24 */ /* 0x000fe2000f8e00ff */
[----:B----4-:R-:W-:Y:S01]  /*84e0*/  IADD3 R0, P1, PT, RZ, -R4, RZ ;  /* 0x80000004ff007210 */ /* 0x010fe20007f3e0ff */
[----:B------:R-:W0:Y:S03]  /*84f0*/  LDCU.U8 UR4, c[0x0][0x380] ;  /* 0x00007000ff0477ac */ /* 0x000e260008000000 */
[----:B------:R-:W2:Y:S04]  /*8500*/  LDG.E.64 R10, desc[UR8][R12.64+0x8] ;  /* 0x000008080c0a7981 */ /* 0x000ea8000c1e1b00 */
[----:B------:R3:W4:Y:S01]  /*8510*/  LDG.E.64 R6, desc[UR8][R12.64] ;  /* 0x000000080c067981 */ /* 0x000722000c1e1b00 */
[C---:B------:R-:W-:Y:S01]  /*8520*/  LOP3.LUT R3, R0.reuse, UR10, RZ, 0xc0, !PT ;  /* 0x0000000a00037c12 */ /* 0x040fe2000f8ec0ff */
[----:B------:R-:W-:Y:S01]  /*8530*/  BSSY.RECONVERGENT B0, `(.L_x_62) ;  /* 0x0000126000007945 */ /* 0x000fe20003800200 */
[----:B------:R-:W-:Y:S01]  /*8540*/  LOP3.LUT R0, R0, UR10, RZ, 0xfc, !PT ;  /* 0x0000000a00007c12 */ /* 0x000fe2000f8efcff */
[----:B------:R-:W-:Y:S01]  /*8550*/  ACQBULK ;  /* 0x000000000000782e */ /* 0x000fe20000000000 */
[C---:B------:R-:W-:Y:S01]  /*8560*/  SHF.L.U64.HI R2, R3.reuse, 0x8, RZ ;  /* 0x0000000803027819 */ /* 0x040fe200000102ff */
[C---:B------:R-:W-:Y:S01]  /*8570*/  IMAD.SHL.U32 R9, R3.reuse, 0x100, RZ ;  /* 0x0000010003097824 */ /* 0x040fe200078e00ff */
[----:B------:R-:W-:Y:S01]  /*8580*/  ISETP.NE.U32.AND P0, PT, R0, -0x1, PT ;  /* 0xffffffff0000780c */ /* 0x000fe20003f05070 */
[----:B------:R-:W-:Y:S01]  /*8590*/  IMAD.X R0, RZ, RZ, ~R5, P1 ;  /* 0x000000ffff007224 */ /* 0x000fe200008e0e05 */
[----:B------:R-:W-:-:S02]  /*85a0*/  IADD3 R3, P2, PT, -R3, UR10, RZ ;  /* 0x0000000a03037c10 */ /* 0x000fc4000ff5e1ff */
[C---:B------:R-:W-:Y:S01]  /*85b0*/  SHF.L.U64.HI R5, R4.reuse, 0x7, R5 ;  /* 0x0000000704057819 */ /* 0x040fe20000010205 */
[----:B------:R-:W-:Y:S01]  /*85c0*/  IMAD.SHL.U32 R4, R4, 0x80, RZ ;  /* 0x0000008004047824 */ /* 0x000fe200078e00ff */
[----:B------:R-:W-:Y:S01]  /*85d0*/  ISETP.NE.AND.EX P0, PT, R0, -0x1, PT, P0 ;  /* 0xffffffff0000780c */ /* 0x000fe20003f05300 */
[----:B------:R-:W-:Y:S01]  /*85e0*/  IMAD.X R8, RZ, RZ, -0x1, P2 ;  /* 0xffffffffff087424 */ /* 0x000fe200010e06ff */
[----:B-1----:R-:W-:Y:S01]  /*85f0*/  IADD3 R19, P4, PT, -R9, R16, RZ ;  /* 0x0000001009137210 */ /* 0x002fe20007f9e1ff */
[----:B0-----:R-:W-:Y:S01]  /*8600*/  UPRMT UR4, UR4, 0x8880, URZ ;  /* 0x0000888004047896 */ /* 0x001fe200080000ff */
[----:B------:R-:W-:Y:S02]  /*8610*/  LOP3.LUT R4, R4, 0xffffff00, RZ, 0xc0, !PT ;  /* 0xffffff0004047812 */ /* 0x000fe400078ec0ff */
[----:B------:R-:W-:Y:S01]  /*8620*/  IADD3 R47, P5, PT, R16, -UR6, RZ ;  /* 0x80000006102f7c10 */ /* 0x000fe2000ffbe0ff */
[----:B------:R-:W-:Y:S01]  /*8630*/  IMAD.X R18, R17, 0x1, ~R2, P4 ;  /* 0x0000000111127824 */ /* 0x000fe200020e0e02 */
[----:B------:R-:W-:-:S02]  /*8640*/  UISETP.NE.AND UP0, UPT, UR4, URZ, UPT ;  /* 0x000000ff0400728c */ /* 0x000fc4000bf05270 */
[----:B---3--:R-:W-:Y:S02]  /*8650*/  IADD3.X R12, PT, PT, R17, ~UR7, RZ, P5, !PT ;  /* 0x80000007110c7c10 */ /* 0x008fe4000affe4ff */
[-C--:B--2---:R-:W-:Y:S02]  /*8660*/  IADD3 R14, P1, PT, R10, -R9.reuse, RZ ;  /* 0x800000090a0e7210 */ /* 0x084fe40007f3e0ff */
[----:B------:R-:W-:Y:S02]  /*8670*/  SHF.L.U64.HI R10, R3, 0x8, R8 ;  /* 0x00000008030a7819 */ /* 0x000fe40000010208 */
[----:B----4-:R-:W-:Y:S01]  /*8680*/  IADD3 R15, P3, PT, R6, -R9, RZ ;  /* 0x80000009060f7210 */ /* 0x010fe20007f7e0ff */
[----:B------:R-:W-:Y:S01]  /*8690*/  IMAD.X R0, R11, 0x1, ~R2, P1 ;  /* 0x000000010b007824 */ /* 0x000fe200008e0e02 */
[C---:B------:R-:W-:Y:S01]  /*86a0*/  ISETP.NE.U32.AND P1, PT, R3.reuse, -0x1, PT ;  /* 0xffffffff0300780c */ /* 0x040fe20003f25070 */
[----:B------:R-:W-:Y:S02]  /*86b0*/  IMAD.MOV.U32 R11, RZ, RZ, 0xff ;  /* 0x000000ffff0b7424 */ /* 0x000fe400078e00ff */
[----:B------:R-:W-:Y:S01]  /*86c0*/  IMAD.SHL.U32 R3, R3, 0x100, RZ ;  /* 0x0000010003037824 */ /* 0x000fe200078e00ff */
[----:B------:R-:W-:-:S02]  /*86d0*/  ISETP.NE.AND.EX P2, PT, R8, -0x1, PT, P1 ;  /* 0xffffffff0800780c */ /* 0x000fc40003f45310 */
[-C--:B------:R-:W-:Y:S02]  /*86e0*/  ISETP.GT.U32.AND P1, PT, R19, R4.reuse, PT ;  /* 0x000000041300720c */ /* 0x080fe40003f24070 */
[----:B------:R-:W-:Y:S01]  /*86f0*/  SEL R13, R11, 0x100, !P2 ;  /* 0x000001000b0d7807 */ /* 0x000fe20005000000 */
[----:B------:R-:W-:Y:S01]  /*8700*/  IMAD.X R11, R7, 0x1, ~R2, P3 ;  /* 0x00000001070b7824 */ /* 0x000fe200018e0e02 */
[----:B------:R-:W-:Y:S02]  /*8710*/  ISETP.GT.U32.AND.EX P1, PT, R18, R5, PT, P1 ;  /* 0x000000051200720c */ /* 0x000fe40003f24110 */
[----:B------:R-:W-:Y:S02]  /*8720*/  IADD3 R8, P4, PT, -R15, R3, RZ ;  /* 0x000000030f087210 */ /* 0x000fe40007f9e1ff */
[----:B------:R-:W-:Y:S02]  /*8730*/  IADD3 R13, P2, P3, -R14, R13, R3 ;  /* 0x0000000d0e0d7210 */ /* 0x000fe40007b5e103 */
[----:B------:R-:W-:Y:S01]  /*8740*/  SEL R3, R19, R4, P1 ;  /* 0x0000000413037207 */ /* 0x000fe20000800000 */
[----:B------:R-:W-:Y:S01]  /*8750*/  IMAD.X R11, R10, 0x1, ~R11, P4 ;  /* 0x000000010a0b7824 */ /* 0x000fe200020e0e0b */
[----:B------:R-:W-:-:S02]  /*8760*/  IADD3.X R0, PT, PT, ~R0, RZ, R10, P2, P3 ;  /* 0x000000ff00007210 */ /* 0x000fc400017e650a */
[----:B------:R-:W-:Y:S02]  /*8770*/  SEL R10, R18, R5, P1 ;  /* 0x00000005120a7207 */ /* 0x000fe40000800000 */
[----:B------:R-:W-:Y:S02]  /*8780*/  IADD3 R3, P2, PT, R3, -R4, RZ ;  /* 0x8000000403037210 */ /* 0x000fe40007f5e0ff */
[C---:B------:R-:W-:Y:S02]  /*8790*/  SEL R13, R4.reuse, R13, !P0 ;  /* 0x0000000d040d7207 */ /* 0x040fe40004000000 */
[----:B------:R-:W-:Y:S01]  /*87a0*/  ISETP.LT.U32.AND P1, PT, R4, R19, PT ;  /* 0x000000130400720c */ /* 0x000fe20003f21070 */
[----:B------:R-:W-:Y:S01]  /*87b0*/  IMAD.X R10, R10, 0x1, ~R5, P2 ;  /* 0x000000010a0a7824 */ /* 0x000fe200010e0e05 */
[----:B------:R-:W-:Y:S02]  /*87c0*/  ISETP.LT.U32.AND P3, PT, R8, R3, PT ;  /* 0x000000030800720c */ /* 0x000fe40003f61070 */
[----:B------:R-:W-:-:S02]  /*87d0*/  SEL R0, R5, R0, !P0 ;  /* 0x0000000005007207 */ /* 0x000fc40004000000 */
[----:B------:R-:W-:Y:S02]  /*87e0*/  ISETP.LT.U32.AND P2, PT, R13, R3, PT ;  /* 0x000000030d00720c */ /* 0x000fe40003f41070 */
[----:B------:R-:W-:Y:S02]  /*87f0*/  ISETP.LT.U32.AND.EX P1, PT, R5, R18, PT, P1 ;  /* 0x000000120500720c */ /* 0x000fe40003f21110 */
[-C--:B------:R-:W-:Y:S02]  /*8800*/  ISETP.LT.U32.AND.EX P3, PT, R11, R10.reuse, PT, P3 ;  /* 0x0000000a0b00720c */ /* 0x080fe40003f61130 */
[----:B------:R-:W-:Y:S02]  /*8810*/  ISETP.LT.U32.AND.EX P2, PT, R0, R10, PT, P2 ;  /* 0x0000000a0000720c */ /* 0x000fe40003f41120 */
[----:B------:R-:W-:Y:S02]  /*8820*/  ISETP.LT.U32.AND P4, PT, R47, 0x100, PT ;  /* 0x000001002f00780c */ /* 0x000fe40003f81070 */
[----:B------:R-:W-:-:S02]  /*8830*/  @!P0 SEL R14, R4, R19, P1 ;  /* 0x00000013040e8207 */ /* 0x000fc40000800000 */
[-C--:B------:R-:W-:Y:S02]  /*8840*/  SEL R8, R8, R3.reuse, P3 ;  /* 0x0000000308087207 */ /* 0x080fe40001800000 */
[----:B------:R-:W-:Y:S01]  /*8850*/  SEL R13, R13, R3, P2 ;  /* 0x000000030d0d7207 */ /* 0x000fe20001000000 */
[----:B------:R-:W-:Y:S01]  /*8860*/  IMAD.IADD R3, R14, 0x1, -R15 ;  /* 0x000000010e037824 */ /* 0x000fe200078e0a0f */
[----:B------:R-:W-:Y:S02]  /*8870*/  ISETP.LT.U32.AND.EX P4, PT, R12, RZ, PT, P4 ;  /* 0x000000ff0c00720c */ /* 0x000fe40003f81140 */
[----:B------:R-:W-:Y:S01]  /*8880*/  SEL R11, R11, R10, P3 ;  /* 0x0000000a0b0b7207 */ /* 0x000fe20001800000 */
[----:B------:R-:W-:Y:S01]  /*8890*/  IMAD.IADD R0, R13, 0x1, -R8 ;  /* 0x000000010d007824 */ /* 0x000fe200078e0a08 */
[----:B------:R-:W-:Y:S01]  /*88a0*/  SEL R47, R47, 0x100, P4 ;  /* 0x000001002f2f7807 */ /* 0x000fe20002000000 */
[----:B------:R-:W-:Y:S08]  /*88b0*/  BRA.U !UP0, `(.L_x_63) ;  /* 0x0000000508dc7547 */ /* 0x000ff0000b800000 */
[----:B------:R-:W-:-:S05]  /*88c0*/  IMAD.IADD R49, R3, 0x1, R0 ;  /* 0x0000000103317824 */ /* 0x000fca00078e0200 */
[----:B------:R-:W-:-:S13]  /*88d0*/  ISETP.GE.AND P0, PT, R44, R49, PT ;  /* 0x000000312c00720c */ /* 0x000fda0003f06270 */
[----:B------:R-:W-:Y:S05]  /*88e0*/  @P0 BRA `(.L_x_64) ;  /* 0x0000000c00a80947 */ /* 0x000fea0003800000 */
        /* <DEDUP_REMOVED lines=57> */
.L_x_65:
[----:B------:R-:W0:Y:S01]  /*8c80*/  LDC.64 R24, c[0x0][0x388] ;  /* 0x0000e200ff187b82 */ /* 0x000e220000000a00 */
[----:B------:R-:W-:Y:S01]  /*8c90*/  IMAD.IADD R10, R44, 0x1, -R3 ;  /* 0x000000012c0a7824 */ /* 0x000fe200078e0a03 */
[----:B------:R-:W-:Y:S02]  /*8ca0*/  IADD3 R13, P1, P2, R8, R9, R4 ;  /* 0x00000009080d7210 */ /* 0x000fe40007a3e004 */
[----:B------:R-:W-:Y:S02]  /*8cb0*/  LOP3.LUT R15, R5, 0xfffffff, RZ, 0xc0, !PT ;  /* 0x0fffffff050f7812 */ /* 0x000fe400078ec0ff */
[----:B------:R-:W-:Y:S02]  /*8cc0*/  IADD3 R13, P3, PT, R10, R13, RZ ;  /* 0x0000000d0a0d7210 */ /* 0x000fe40007f7e0ff */
[----:B------:R-:W-:-:S04]  /*8cd0*/  IADD3.X R15, PT, PT, R11, R2, R15, P1, P2 ;  /* 0x000000020b0f7210 */ /* 0x000fc80000fe440f */
        /* <DEDUP_REMOVED lines=53> */
.L_x_63:
        /* <DEDUP_REMOVED lines=60> */
.L_x_66:
[----:B------:R-:W0:Y:S01]  /*93f0*/  LDC.64 R24, c[0x0][0x3a0] ;  /* 0x0000e800ff187b82 */ /* 0x000e220000000a00 */
[----:B------:R-:W-:Y:S01]  /*9400*/  IMAD.IADD R10, R44, 0x1, -R3 ;  /* 0x000000012c0a7824 */ /* 0x000fe200078e0a03 */
[----:B------:R-:W-:Y:S02]  /*9410*/  IADD3 R13, P1, P2, R8, R9, R4 ;  /* 0x00000009080d7210 */ /* 0x000fe40007a3e004 */
[----:B------:R-:W-:Y:S02]  /*9420*/  LOP3.LUT R12, R5, 0xfffffff, RZ, 0xc0, !PT ;  /* 0x0fffffff050c7812 */ /* 0x000fe400078ec0ff */
[----:B------:R-:W-:Y:S02]  /*9430*/  IADD3 R15, P3, PT, R10, R13, RZ ;  /* 0x0000000d0a0f7210 */ /* 0x000fe40007f7e0ff */
[----:B------:R-:W-:-:S04]  /*9440*/  IADD3.X R13, PT, PT, R11, R2, R12, P1, P2 ;  /* 0x000000020b0d7210 */ /* 0x000fc80000fe440c */
[----:B------:R-:W-:-:S05]  /*9450*/  LEA.HI.X.SX32 R13, R10, R13, 0x1, P3 ;  /* 0x0000000d0a0d7211 */ /* 0x000fca00018f0eff */
[----:B------:R-:W-:Y:S02]  /*9460*/  IMAD R13, R13, 0x30, RZ ;  /* 0x000000300d0d7824 */ /* 0x000fe400078e02ff */
[----:B0-----:R-:W-:-:S04]  /*9470*/  IMAD.WIDE.U32 R24, R15, 0x30, R24 ;  /* 0x000000300f187825 */ /* 0x001fc800078e0018 */
        /* <DEDUP_REMOVED lines=49> */
.L_x_64:
[----:B------:R-:W-:Y:S05]  /*9790*/  BSYNC.RECONVERGENT B0 ;  /* 0x0000000000007941 */ /* 0x000fea0003800200 */
.L_x_62:
[----:B------:R-:W4:Y:S01]  /*97a0*/  S2R R64, SR_CgaCtaId ;  /* 0x0000000000407919 */ /* 0x000f220000008800 */
[----:B-----5:R-:W-:Y:S01]  /*97b0*/  LOP3.LUT R34, R34, 0xffff, RZ, 0xc0, !PT ;  /* 0x0000ffff22227812 */ /* 0x020fe200078ec0ff */
[----:B------:R-:W-:Y:S01]  /*97c0*/  BSSY.RECONVERGENT B0, `(.L_x_67) ;  /* 0x000007c000007945 */ /* 0x000fe20003800200 */
[----:B------:R-:W-:Y:S02]  /*97d0*/  LOP3.LUT R33, R33, 0xffff, RZ, 0xc0, !PT ;  /* 0x0000ffff21217812 */ /* 0x000fe400078ec0ff */
[----:B0123--:R-:W-:Y:S02]  /*97e0*/  MOV R25, 0x400 ;  /* 0x0000040000197802 */ /* 0x00ffe40000000f00 */
[----:B------:R-:W-:Y:S02]  /*97f0*/  LOP3.LUT R26, R26, 0xffff, RZ, 0xc0, !PT ;  /* 0x0000ffff1a1a7812 */ /* 0x000fe400078ec0ff */
[----:B------:R-:W-:Y:S02]  /*9800*/  LOP3.LUT R23, R23, 0xffff, RZ, 0xc0, !PT ;  /* 0x0000ffff17177812 */ /* 0x000fe400078ec0ff */
[----:B------:R-:W-:-:S02]  /*9810*/  PRMT R34, R33, 0x3340, R34 ;  /* 0x0000334021227816 */ /* 0x000fc40000000022 */
[----:B------:R-:W-:Y:S02]  /*9820*/  PRMT R26, R23, 0x3340, R26 ;  /* 0x00003340171a7816 */ /* 0x000fe4000000001a */
        /* <DEDUP_REMOVED lines=9> */
[----:B----4-:R-:W-:Y:S02]  /*98c0*/  LEA R33, R64, R25, 0x18 ;  /* 0x0000001940217211 */ /* 0x010fe400078ec0ff */
[----:B------:R-:W-:-:S02]  /*98d0*/  LOP3.LUT R25, R12, 0xffff, RZ, 0xc0, !PT ;  /* 0x0000ffff0c197812 */ /* 0x000fc400078ec0ff */
[----:B------:R-:W-:Y:S01]  /*98e0*/  LOP3.LUT R45, R45, 0xffff, RZ, 0xc0, !PT ;  /* 0x0000ffff2d2d7812 */ /* 0x000fe200078ec0ff */
[----:B------:R-:W-:Y:S01]  /*98f0*/  IMAD R33, R44, 0x30, R33 ;  /* 0x000000302c217824 */ /* 0x000fe200078e0221 */
        /* <DEDUP_REMOVED lines=62> */
[----:B------:R-:W-:Y:S01]  /*9ce0*/  PRMT R18, R52, 0x5410, R53 ;  /* 0x0000541034127816 */ /* 0x000fe20000000035 */
[----:B------:R0:W-:Y:S01]  /*9cf0*/  STS.128 [R33], R12 ;  /* 0x0000000c21007388 */ /* 0x0001e20000000c00 */
[----:B------:R-:W-:Y:S02]  /*9d00*/  PRMT R16, R41, 0x5410, R42 ;  /* 0x0000541029107816 */ /* 0x000fe4000000002a */
[----:B------:R-:W-:-:S02]  /*9d10*/  PRMT R23, R61, 0x5410, R62 ;  /* 0x000054103d177816 */ /* 0x000fc4000000003e */
[----:B------:R-:W-:Y:S01]  /*9d20*/  PRMT R21, R25, 0x5410, R10 ;  /* 0x0000541019157816 */ /* 0x000fe2000000000a */
[----:B------:R0:W-:Y:S01]  /*9d30*/  STS.128 [R33+0x10], R16 ;  /* 0x0000101021007388 */ /* 0x0001e20000000c00 */
[----:B------:R-:W-:-:S05]  /*9d40*/  PRMT R20, R29, 0x5410, R20 ;  /* 0x000054101d147816 */ /* 0x000fca0000000014 */
[----:B------:R0:W-:Y:S01]  /*9d50*/  STS.128 [R33+0x20], R20 ;  /* 0x0000201421007388 */ /* 0x0001e20000000c00 */
[----:B------:R-:W-:Y:S05]  /*9d60*/  BRA.U !UP0, `(.L_x_68) ;  /* 0x0000000108447547 */ /* 0x000fea000b800000 */
[----:B------:R-:W-:-:S04]  /*9d70*/  IADD3 R8, P1, P2, R8, R9, R4 ;  /* 0x0000000908087210 */ /* 0x000fc80007a3e004 */
[----:B------:R-:W-:Y:S01]  /*9d80*/  IADD3.X R2, PT, PT, R11, R2, R5, P1, P2 ;  /* 0x000000020b027210 */ /* 0x000fe20000fe4405 */
[----:B------:R-:W-:Y:S08]  /*9d90*/  @P0 BRA `(.L_x_69) ;  /* 0x0000000000780947 */ /* 0x000ff00003800000 */
[----:B------:R-:W-:Y:S01]  /*9da0*/  ISETP.GE.AND P1, PT, R44, R3, PT ;  /* 0x000000032c00720c */ /* 0x000fe20003f26270 */
[----:B------:R-:W1:-:S12]  /*9db0*/  LDCU.64 UR4, c[0x0][0x390] ;  /* 0x00007200ff0477ac */ /* 0x000e580008000a00 */
[----:B------:R-:W-:-:S05]  /*9dc0*/  @!P1 IADD3 R5, P0, PT, R6, R44, RZ ;  /* 0x0000002c06059210 */ /* 0x000fca0007f1e0ff */
[----:B------:R-:W-:Y:S01]  /*9dd0*/  @!P1 IMAD.X R6, RZ, RZ, R7, P0 ;  /* 0x000000ffff069224 */ /* 0x000fe200000e0607 */
[----:B-1----:R-:W-:-:S04]  /*9de0*/  @!P1 LEA R4, P0, R5, UR4, 0x3 ;  /* 0x0000000405049c11 */ /* 0x002fc8000f8018ff */
[----:B------:R-:W-:-:S05]  /*9df0*/  @!P1 LEA.HI.X R5, R5, UR5, R6, 0x3, P0 ;  /* 0x0000000505059c11 */ /* 0x000fca00080f1c06 */
[----:B------:R1:W5:Y:S01]  /*9e00*/  @!P1 LDG.E.64 R96, desc[UR8][R4.64] ;  /* 0x0000000804609981 */ /* 0x000362000c1e1b00 */
[----:B------:R-:W-:-:S05]  /*9e10*/  @P1 IMAD.IADD R7, R44, 0x1, -R3 ;  /* 0x000000012c071824 */ /* 0x000fca00078e0a03 */
[----:B------:R-:W-:-:S04]  /*9e20*/  @P1 IADD3 R9, P0, PT, R7, R8, RZ ;  /* 0x0000000807091210 */ /* 0x000fc80007f1e0ff */
[----:B------:R-:W-:Y:S02]  /*9e30*/  @P1 LEA.HI.X.SX32 R2, R7, R2, 0x1, P0 ;  /* 0x0000000207021211 */ /* 0x000fe400000f0eff */
[----:B------:R-:W-:-:S04]  /*9e40*/  @P1 LEA R6, P0, R9, UR4, 0x3 ;  /* 0x0000000409061c11 */ /* 0x000fc8000f8018ff */
[----:B------:R-:W-:-:S05]  /*9e50*/  @P1 LEA.HI.X R7, R9, UR5, R2, 0x3, P0 ;  /* 0x0000000509071c11 */ /* 0x000fca00080f1c02 */
[----:B------:R1:W5:Y:S01]  /*9e60*/  @P1 LDG.E.64 R96, desc[UR8][R6.64] ;  /* 0x0000000806601981 */ /* 0x000362000c1e1b00 */
[----:B------:R-:W-:Y:S05]  /*9e70*/  BRA `(.L_x_69) ;  /* 0x0000000000407947 */ /* 0x000fea0003800000 */
.L_x_68:
[----:B------:R-:W-:-:S04]  /*9e80*/  IADD3 R9, P1, P2, R8, R9, R4 ;  /* 0x0000000908097210 */ /* 0x000fc80007a3e004 */
[----:B------:R-:W-:Y:S01]  /*9e90*/  IADD3.X R11, PT, PT, R11, R2, R5, P1, P2 ;  /* 0x000000020b0b7210 */ /* 0x000fe20000fe4405 */
[----:B------:R-:W-:Y:S08]  /*9ea0*/  @P0 BRA `(.L_x_69) ;  /* 0x0000000000340947 */ /* 0x000ff00003800000 */
[----:B------:R-:W1:Y:S01]  /*9eb0*/  LDCU.64 UR4, c[0x0][0x3a8] ;  /* 0x00007500ff0477ac */ /* 0x000e620008000a00 */
[C---:B0-----:R-:W-:Y:S01]  /*9ec0*/  IMAD.IADD R13, R44.reuse, 0x1, -R3 ;  /* 0x000000012c0d7824 */ /* 0x041fe200078e0a03 */
[----:B------:R-:W-:-:S04]  /*9ed0*/  ISETP.GE.AND P0, PT, R44, R3, PT ;  /* 0x000000032c00720c */ /* 0x000fc80003f06270 */
[----:B------:R-:W-:Y:S02]  /*9ee0*/  SEL R5, R6, R9, !P0 ;  /* 0x0000000906057207 */ /* 0x000fe40004000000 */
[----:B------:R-:W-:Y:S02]  /*9ef0*/  SEL R2, R44, R13, !P0 ;  /* 0x0000000d2c027207 */ /* 0x000fe40004000000 */
[----:B------:R-:W-:Y:S02]  /*9f00*/  SHF.R.S32.HI R13, RZ, 0x1f, R13 ;  /* 0x0000001fff0d7819 */ /* 0x000fe4000001140d */
[----:B------:R-:W-:Y:S02]  /*9f10*/  IADD3 R2, P1, PT, R2, R5, RZ ;  /* 0x0000000502027210 */ /* 0x000fe40007f3e0ff */
[----:B------:R-:W-:Y:S02]  /*9f20*/  SEL R6, R7, R11, !P0 ;  /* 0x0000000b07067207 */ /* 0x000fe40004000000 */
[----:B------:R-:W-:-:S02]  /*9f30*/  SEL R5, R13, RZ, P0 ;  /* 0x000000ff0d057207 */ /* 0x000fc40000000000 */
[----:B-1----:R-:W-:-:S03]  /*9f40*/  LEA R96, P0, R2, UR4, 0x3 ;  /* 0x0000000402607c11 */ /* 0x002fc6000f8018ff */
[----:B------:R-:W-:-:S05]  /*9f50*/  IMAD.X R5, R5, 0x1, R6, P1 ;  /* 0x0000000105057824 */ /* 0x000fca00008e0606 */
[----:B------:R-:W-:-:S06]  /*9f60*/  LEA.HI.X R97, R2, UR5, R5, 0x3, P0 ;  /* 0x0000000502617c11 */ /* 0x000fcc00080f1c05 */
[----:B------:R-:W5:Y:S02]  /*9f70*/  LDG.E.64 R96, desc[UR8][R96.64] ;  /* 0x0000000860607981 */ /* 0x000f64000c1e1b00 */
.L_x_69:
[----:B------:R-:W-:Y:S05]  /*9f80*/  BSYNC.RECONVERGENT B0 ;  /* 0x0000000000007941 */ /* 0x000fea0003800200 */
.L_x_67:
[----:B------:R-:W-:Y:S01]  /*9f90*/  BAR.SYNC.DEFER_BLOCKING 0x0 ;  /* 0x0000000000007b1d */ /* 0x000fe20000010000 */
[----:B------:R-:W-:-:S07]  /*9fa0*/  VIMNMX R44, PT, PT, R49, R44, PT ;  /* 0x0000002c312c7248 */ /* 0x000fce0003fe0100 */
[----:B------:R-:W-:Y:S01]  /*9fb0*/  PREEXIT ;  /* 0x000000000000782d */ /* 0x000fe20000000000 */
[----:B------:R-:W-:Y:S01]  /*9fc0*/  BSSY.RECONVERGENT B0, `(.L_x_70) ;  /* 0x000024b000007945 */ /* 0x000fe20003800200 */
[C---:B------:R-:W-:Y:S01]  /*9fd0*/  ISETP.GE.AND P0, PT, R44.reuse, R0, PT ;  /* 0x000000002c00720c */ /* 0x040fe20003f06270 */
[----:B------:R-:W-:Y:S01]  /*9fe0*/  IMAD.IADD R0, R44, 0x1, -R0 ;  /* 0x000000012c007824 */ /* 0x000fe200078e0a00 */
[----:B0-----:R-:W-:-:S04]  /*9ff0*/  VIMNMX R13, PT, PT, R3, R44, PT ;  /* 0x0000002c030d7248 */ /* 0x001fc80003fe0100 */
[----:B------:R-:W-:-:S04]  /*a000*/  SEL R79, R0, RZ, P0 ;  /* 0x000000ff004f7207 */ /* 0x000fc80000000000 */
[----:B------:R-:W-:-:S13]  /*a010*/  ISETP.GE.AND P0, PT, R79, R13, PT ;  /* 0x0000000d4f00720c */ /* 0x000fda0003f06270 */
[----:B------:R-:W-:Y:S05]  /*a020*/  @P0 BRA `(.L_x_71) ;  /* 0x0000002400100947 */ /* 0x000fea0003800000 */
.L_x_94:
[----:B-1----:R-:W0:Y:S01]  /*a030*/  S2R R5, SR_CgaCtaId ;  /* 0x0000000000057919 */ /* 0x002e220000008800 */
[----:B------:R-:W-:Y:S01]  /*a040*/  IMAD.IADD R0, R13, 0x1, -R79 ;  /* 0x000000010d007824 */ /* 0x000fe200078e0a4f */
[----:B------:R-:W-:Y:S01]  /*a050*/  MOV R2, 0x400 ;  /* 0x0000040000027802 */ /* 0x000fe20000000f00 */
[----:B------:R-:W-:Y:S03]  /*a060*/  BSSY.RECONVERGENT B1, `(.L_x_72) ;  /* 0x000023c000017945 */ /* 0x000fe60003800200 */
[----:B------:R-:W-:-:S04]  /*a070*/  LEA.HI R46, R0, R0, RZ, 0x1 ;  /* 0x00000000002e7211 */ /* 0x000fc800078f08ff */
[----:B------:R-:W-:-:S04]  /*a080*/  LEA.HI.SX32 R46, R46, R79, 0x1f ;  /* 0x0000004f2e2e7211 */ /* 0x000fc800078ffaff */
[----:B------:R-:W-:-:S04]  /*a090*/  LOP3.LUT R0, RZ, R46, RZ, 0x33, !PT ;  /* 0x0000002eff007212 */ /* 0x000fc800078e33ff */
[----:B------:R-:W-:Y:S02]  /*a0a0*/  IADD3 R0, PT, PT, R0, R44, R3 ;  /* 0x0000002c00007210 */ /* 0x000fe40007ffe003 */
[----:B0-----:R-:W-:-:S05]  /*a0b0*/  LEA R15, R5, R2, 0x18 ;  /* 0x00000002050f7211 */ /* 0x001fca00078ec0ff */
[--C-:B------:R-:W-:Y:S02]  /*a0c0*/  IMAD R9, R46, 0x30, R15.reuse ;  /* 0x000000302e097824 */ /* 0x100fe400078e020f */
[----:B------:R-:W-:-:S03]  /*a0d0*/  IMAD R15, R0, 0x30, R15 ;  /* 0x00000030000f7824 */ /* 0x000fc600078e020f */
[----:B------:R-:W0:Y:S04]  /*a0e0*/  LDS.128 R4, [R9+0x10] ;  /* 0x0000100009047984 */ /* 0x000e280000000c00 */
[----:B------:R-:W1:Y:S01]  /*a0f0*/  LDS.128 R40, [R9] ;  /* 0x0000000009287984 */ /* 0x000e620000000c00 */
[C---:B0-----:R-:W-:Y:S02]  /*a100*/  PRMT R0, R7.reuse, 0x7773, RZ ;  /* 0x0000777307007816 */ /* 0x041fe400000000ff */
[C---:B------:R-:W-:Y:S02]  /*a110*/  PRMT R2, R7.reuse, 0x7772, RZ ;  /* 0x0000777207027816 */ /* 0x040fe400000000ff */
[C---:B------:R-:W-:Y:S01]  /*a120*/  PRMT R8, R7.reuse, 0x7771, RZ ;  /* 0x0000777107087816 */ /* 0x040fe200000000ff */
[----:B------:R1:W-:Y:S01]  /*a130*/  STL.U8 [R1+0xaf], R0 ;  /* 0x0000af0001007387 */ /* 0x0003e20000100000 */
[----:B------:R-:W-:-:S02]  /*a140*/  PRMT R10, R7, 0x7770, RZ ;  /* 0x00007770070a7816 */ /* 0x000fc400000000ff */
[C---:B------:R-:W-:Y:S01]  /*a150*/  PRMT R12, R6.reuse, 0x7773, RZ ;  /* 0x00007773060c7816 */ /* 0x040fe200000000ff */
[----:B------:R-:W-:Y:S01]  /*a160*/  STL.U8 [R1+0xad], R8 ;  /* 0x0000ad0801007387 */ /* 0x000fe20000100000 */
[C---:B------:R-:W-:Y:S02]  /*a170*/  PRMT R14, R6.reuse, 0x7772, RZ ;  /* 0x00007772060e7816 */ /* 0x040fe400000000ff */
[C---:B------:R-:W-:Y:S01]  /*a180*/  PRMT R16, R6.reuse, 0x7771, RZ ;  /* 0x0000777106107816 */ /* 0x040fe200000000ff */
[----:B------:R-:W-:Y:S01]  /*a190*/  STL.U8 [R1+0xac], R10 ;  /* 0x0000ac0a01007387 */ /* 0x000fe20000100000 */
[----:B------:R-:W-:Y:S02]  /*a1a0*/  PRMT R18, R6, 0x7770, RZ ;  /* 0x0000777006127816 */ /* 0x000fe400000000ff */
[C---:B------:R-:W-:Y:S01]  /*a1b0*/  PRMT R20, R5.reuse, 0x7773, RZ ;  /* 0x0000777305147816 */ /* 0x040fe200000000ff */
[----:B------:R0:W-:Y:S01]  /*a1c0*/  STL.U8 [R1+0xae], R2 ;  /* 0x0000ae0201007387 */ /* 0x0001e20000100000 */
[----:B------:R-:W-:-:S02]  /*a1d0*/  PRMT R22, R5, 0x7772, RZ ;  /* 0x0000777205167816 */ /* 0x000fc400000000ff */
[C---:B------:R-:W-:Y:S01]  /*a1e0*/  PRMT R24, R5.reuse, 0x7771, RZ ;  /* 0x0000777105187816 */ /* 0x040fe200000000ff */
[----:B------:R2:W-:Y:S01]  /*a1f0*/  STL.U8 [R1+0xab], R12 ;  /* 0x0000ab0c01007387 */ /* 0x0005e20000100000 */
[----:B------:R-:W-:Y:S02]  /*a200*/  PRMT R26, R5, 0x7770, RZ ;  /* 0x00007770051a7816 */ /* 0x000fe400000000ff */
[C---:B------:R-:W-:Y:S01]  /*a210*/  PRMT R28, R4.reuse, 0x7773, RZ ;  /* 0x00007773041c7816 */ /* 0x040fe200000000ff */
[----:B------:R3:W-:Y:S01]  /*a220*/  STL.U8 [R1+0xaa], R14 ;  /* 0x0000aa0e01007387 */ /* 0x0007e20000100000 */
[C---:B------:R-:W-:Y:S02]  /*a230*/  PRMT R30, R4.reuse, 0x7772, RZ ;  /* 0x00007772041e7816 */ /* 0x040fe400000000ff */
[C---:B------:R-:W-:Y:S01]  /*a240*/  PRMT R32, R4.reuse, 0x7771, RZ ;  /* 0x0000777104207816 */ /* 0x040fe200000000ff */
[----:B------:R4:W-:Y:S01]  /*a250*/  STL.U8 [R1+0xa8], R18 ;  /* 0x0000a81201007387 */ /* 0x0009e20000100000 */
[----:B------:R-:W-:-:S02]  /*a260*/  PRMT R34, R4, 0x7770, RZ ;  /* 0x0000777004227816 */ /* 0x000fc400000000ff */
[C---:B-1----:R-:W-:Y:S01]  /*a270*/  PRMT R0, R43.reuse, 0x7773, RZ ;  /* 0x000077732b007816 */ /* 0x042fe200000000ff */
[----:B------:R-:W1:Y:S01]  /*a280*/  LDS.128 R4, [R9+0x20] ;  /* 0x0000200009047984 */ /* 0x000e620000000c00 */
[C---:B0-----:R-:W-:Y:S02]  /*a290*/  PRMT R2, R43.reuse, 0x7772, RZ ;  /* 0x000077722b027816 */ /* 0x041fe400000000ff */
[C---:B--2---:R-:W-:Y:S01]  /*a2a0*/  PRMT R12, R43.reuse, 0x7771, RZ ;  /* 0x000077712b0c7816 */ /* 0x044fe200000000ff */
[----:B------:R-:W0:Y:S01]  /*a2b0*/  LDS.128 R8, [R15+0x10] ;  /* 0x000010000f087984 */ /* 0x000e220000000c00 */
[----:B---3--:R-:W-:Y:S02]  /*a2c0*/  PRMT R14, R43, 0x7770, RZ ;  /* 0x000077702b0e7816 */ /* 0x008fe400000000ff */
[----:B----4-:R-:W-:Y:S01]  /*a2d0*/  PRMT R18, R42, 0x7772, RZ ;  /* 0x000077722a127816 */ /* 0x010fe200000000ff */
[----:B------:R2:W-:Y:S01]  /*a2e0*/  STL.U8 [R1+0xa9], R16 ;  /* 0x0000a91001007387 */ /* 0x0005e20000100000 */
[----:B------:R-:W-:-:S02]  /*a2f0*/  PRMT R36, R40, 0x7771, RZ ;  /* 0x0000777128247816 */ /* 0x000fc400000000ff */
[----:B------:R-:W-:Y:S01]  /*a300*/  PRMT R38, R40, 0x7770, RZ ;  /* 0x0000777028267816 */ /* 0x000fe200000000ff */
[----:B------:R3:W-:Y:S04]  /*a310*/  STL.U8 [R1+0xa7], R20 ;  /* 0x0000a71401007387 */ /* 0x0007e80000100000 */
[----:B------:R4:W-:Y:S01]  /*a320*/  STL.U8 [R1+0xa6], R22 ;  /* 0x0000a61601007387 */ /* 0x0009e20000100000 */
[----:B--2---:R-:W-:-:S03]  /*a330*/  PRMT R16, R42, 0x7773, RZ ;  /* 0x000077732a107816 */ /* 0x004fc600000000ff */
[----:B------:R2:W-:Y:S01]  /*a340*/  STL.U8 [R1+0xa4], R26 ;  /* 0x0000a41a01007387 */ /* 0x0005e20000100000 */
[----:B---3--:R-:W-:-:S03]  /*a350*/  PRMT R20, R42, 0x7771, RZ ;  /* 0x000077712a147816 */ /* 0x008fc600000000ff */
[----:B------:R3:W-:Y:S01]  /*a360*/  STL.U8 [R1+0xa5], R24 ;  /* 0x0000a51801007387 */ /* 0x0007e20000100000 */
[----:B----4-:R-:W-:-:S03]  /*a370*/  PRMT R22, R42, 0x7770, RZ ;  /* 0x000077702a167816 */ /* 0x010fc600000000ff */
        /* <DEDUP_REMOVED lines=13> */
[----:B-1----:R-:W-:Y:S02]  /*a450*/  PRMT R40, R4, 0x7770, RZ ;  /* 0x0000777004287816 */ /* 0x002fe400000000ff */
[C---:B--2---:R-:W-:Y:S01]  /*a460*/  PRMT R0, R7.reuse, 0x7773, RZ ;  /* 0x0000777307007816 */ /* 0x044fe200000000ff */
[----:B------:R1:W-:Y:S01]  /*a470*/  STL.U8 [R1+0x9d], R12 ;  /* 0x00009d0c01007387 */ /* 0x0003e20000100000 */
[----:B---3--:R-:W-:-:S03]  /*a480*/  PRMT R2, R7, 0x7772, RZ ;  /* 0x0000777207027816 */ /* 0x008fc600000000ff */
[----:B------:R2:W-:Y:S01]  /*a490*/  STL.U8 [R1+0x9b], R16 ;  /* 0x00009b1001007387 */ /* 0x0005e20000100000 */
[----:B----4-:R-:W-:-:S03]  /*a4a0*/  PRMT R14, R7, 0x7770, RZ ;  /* 0x00007770070e7816 */ /* 0x010fc600000000ff */
[----:B------:R3:W-:Y:S01]  /*a4b0*/  STL.U8 [R1+0x9a], R18 ;  /* 0x00009a1201007387 */ /* 0x0007e20000100000 */
[----:B-1----:R-:W-:-:S03]  /*a4c0*/  PRMT R12, R7, 0x7771, RZ ;  /* 0x00007771070c7816 */ /* 0x002fc600000000ff */
[----:B------:R1:W-:Y:S01]  /*a4d0*/  STL.U8 [R1+0x98], R22 ;  /* 0x0000981601007387 */ /* 0x0003e20000100000 */
[----:B--2---:R-:W-:-:S03]  /*a4e0*/  PRMT R16, R6, 0x7773, RZ ;  /* 0x0000777306107816 */ /* 0x004fc600000000ff */
[----:B------:R2:W-:Y:S01]  /*a4f0*/  STL.U8 [R1+0x99], R20 ;  /* 0x0000991401007387 */ /* 0x0005e20000100000 */
[----:B---3--:R-:W-:-:S03]  /*a500*/  PRMT R18, R6, 0x7772, RZ ;  /* 0x0000777206127816 */ /* 0x008fc600000000ff */
        /* <DEDUP_REMOVED lines=18> */
[----:B------:R-:W2:Y:S01]  /*a630*/  LDS.128 R4, [R15] ;  /* 0x000000000f047984 */ /* 0x000ea20000000c00 */
[----:B0-----:R-:W-:-:S03]  /*a640*/  PRMT R0, R11, 0x7773, RZ ;  /* 0x000077730b007816 */ /* 0x001fc600000000ff */
[----:B------:R0:W-:Y:S01]  /*a650*/  STL.U8 [R1+0xbc], R14 ;  /* 0x0000bc0e01007387 */ /* 0x0001e20000100000 */
[----:B-1----:R-:W-:-:S03]  /*a660*/  PRMT R2, R11, 0x7772, RZ ;  /* 0x000077720b027816 */ /* 0x002fc600000000ff */
[----:B------:R1:W-:Y:S04]  /*a670*/  STL.U8 [R1+0xbd], R12 ;  /* 0x0000bd0c01007387 */ /* 0x0003e80000100000 */
[----:B------:R3:W-:Y:S01]  /*a680*/  STL.U8 [R1+0xbb], R16 ;  /* 0x0000bb1001007387 */ /* 0x0007e20000100000 */
[----:B0-----:R-:W-:-:S03]  /*a690*/  PRMT R14, R11, 0x7770, RZ ;  /* 0x000077700b0e7816 */ /* 0x001fc600000000ff */
[----:B------:R0:W-:Y:S01]  /*a6a0*/  STL.U8 [R1+0xba], R18 ;  /* 0x0000ba1201007387 */ /* 0x0001e20000100000 */
[----:B-1----:R-:W-:-:S03]  /*a6b0*/  PRMT R12, R11, 0x7771, RZ ;  /* 0x000077710b0c7816 */ /* 0x002fc600000000ff */
[----:B------:R1:W-:Y:S01]  /*a6c0*/  STL.U8 [R1+0xb8], R22 ;  /* 0x0000b81601007387 */ /* 0x0003e20000100000 */
[----:B---3--:R-:W-:-:S03]  /*a6d0*/  PRMT R16, R10, 0x7773, RZ ;  /* 0x000077730a107816 */ /* 0x008fc600000000ff */
        /* <DEDUP_REMOVED lines=22> */
[----:B------:R-:W1:Y:S01]  /*a840*/  LDS.128 R8, [R15+0x20] ;  /* 0x000020000f087984 */ /* 0x000e620000000c00 */
[----:B--2---:R-:W-:-:S03]  /*a850*/  PRMT R14, R7, 0x7770, RZ ;  /* 0x00007770070e7816 */ /* 0x004fc600000000ff */
[----:B------:R2:W-:Y:S01]  /*a860*/  STL.U8 [R1+0x7a], R18 ;  /* 0x00007a1201007387 */ /* 0x0005e20000100000 */
[----:B0-----:R-:W-:-:S03]  /*a870*/  PRMT R16, R6, 0x7773, RZ ;  /* 0x0000777306107816 */ /* 0x001fc600000000ff */
[----:B------:R0:W-:Y:S04]  /*a880*/  STL.U8 [R1+0x79], R20 ;  /* 0x0000791401007387 */ /* 0x0001e80000100000 */
[----:B------:R3:W-:Y:S01]  /*a890*/  STL.U8 [R1+0x74], R30 ;  /* 0x0000741e01007387 */ /* 0x0007e20000100000 */
[----:B--2---:R-:W-:-:S03]  /*a8a0*/  PRMT R18, R6, 0x7772, RZ ;  /* 0x0000777206127816 */ /* 0x004fc600000000ff */
[----:B------:R2:W-:Y:S01]  /*a8b0*/  STL.U8 [R1+0x75], R28 ;  /* 0x0000751c01007387 */ /* 0x0005e20000100000 */
[----:B0-----:R-:W-:-:S03]  /*a8c0*/  PRMT R20, R6, 0x7771, RZ ;  /* 0x0000777106147816 */ /* 0x001fc600000000ff */
[----:B------:R0:W-:Y:S01]  /*a8d0*/  STL.U8 [R1+0x73], R32 ;  /* 0x0000732001007387 */ /* 0x0001e20000100000 */
[----:B------:R-:W-:Y:S02]  /*a8e0*/  PRMT R6, R6, 0x7770, RZ ;  /* 0x0000777006067816 */ /* 0x000fe400000000ff */
[----:B---3--:R-:W-:Y:S01]  /*a8f0*/  PRMT R30, R4, 0x7773, RZ ;  /* 0x00007773041e7816 */ /* 0x008fe200000000ff */
[----:B------:R3:W-:Y:S01]  /*a900*/  STL.U8 [R1+0x7d], R12 ;  /* 0x00007d0c01007387 */ /* 0x0007e20000100000 */
[----:B--2---:R-:W-:-:S03]  /*a910*/  PRMT R28, R5, 0x7770, RZ ;  /* 0x00007770051c7816 */ /* 0x004fc600000000ff */
[----:B------:R2:W-:Y:S01]  /*a920*/  STL.U8 [R1+0x78], R22 ;  /* 0x0000781601007387 */ /* 0x0005e20000100000 */
[----:B0-----:R-:W-:-:S03]  /*a930*/  PRMT R32, R4, 0x7772, RZ ;  /* 0x0000777204207816 */ /* 0x001fc600000000ff */
[----:B------:R0:W-:Y:S01]  /*a940*/  STL.U8 [R1+0x77], R24 ;  /* 0x0000771801007387 */ /* 0x0001e20000100000 */
[----:B---3--:R-:W-:-:S03]  /*a950*/  PRMT R12, R7, 0x7771, RZ ;  /* 0x00007771070c7816 */ /* 0x008fc600000000ff */
        /* <DEDUP_REMOVED lines=9> */
[----:B------:R-:W-:Y:S02]  /*a9f0*/  PRMT R4, R4, 0x7770, RZ ;  /* 0x0000777004047816 */ /* 0x000fe400000000ff */
[----:B-1----:R-:W-:Y:S01]  /*aa00*/  PRMT R14, R10, 0x7773, RZ ;  /* 0x000077730a0e7816 */ /* 0x002fe200000000ff */
[----:B------:R1:W-:Y:S01]  /*aa10*/  STL.U8 [R1+0x64], R28 ;  /* 0x0000641c01007387 */ /* 0x0003e20000100000 */
[----:B------:R-:W-:Y:S02]  /*aa20*/  PRMT R5, R4, 0x7610, R5 ;  /* 0x0000761004057816 */ /* 0x000fe40000000005 */
[C---:B0-----:R-:W-:Y:S01]  /*aa30*/  PRMT R16, R10.reuse, 0x7772, RZ ;  /* 0x000077720a107816 */ /* 0x041fe200000000ff */
[----:B------:R0:W-:Y:S01]  /*aa40*/  STL.U8 [R1+0x63], R30 ;  /* 0x0000631e01007387 */ /* 0x0001e20000100000 */
[----:B--2---:R-:W-:-:S03]  /*aa50*/  PRMT R18, R10, 0x7771, RZ ;  /* 0x000077710a127816 */ /* 0x004fc600000000ff */
[----:B------:R2:W-:Y:S01]  /*aa60*/  STL.U8 [R1+0x62], R32 ;  /* 0x0000622001007387 */ /* 0x0005e20000100000 */
[----:B------:R-:W-:Y:S02]  /*aa70*/  PRMT R10, R10, 0x7770, RZ ;  /* 0x000077700a0a7816 */ /* 0x000fe400000000ff */
[C---:B-1----:R-:W-:Y:S01]  /*aa80*/  PRMT R28, R8.reuse, 0x7773, RZ ;  /* 0x00007773081c7816 */ /* 0x042fe200000000ff */
[----:B------:R1:W-:Y:S01]  /*aa90*/  STL.U8 [R1+0x6d], R12 ;  /* 0x00006d0c01007387 */ /* 0x0003e20000100000 */
[----:B0-----:R-:W-:-:S03]  /*aaa0*/  PRMT R30, R8, 0x7772, RZ ;  /* 0x00007772081e7816 */ /* 0x001fc600000000ff */
        /* <DEDUP_REMOVED lines=10> */
[----:B-1----:R-:W-:-:S03]  /*ab50*/  PRMT R22, R9, 0x7772, RZ ;  /* 0x0000777209167816 */ /* 0x002fc600000000ff */
[----:B------:R-:W-:Y:S01]  /*ab60*/  STL.U8 [R1+0x70], R40 ;  /* 0x0000702801007387 */ /* 0x000fe20000100000 */
[----:B0-----:R-:W-:-:S03]  /*ab70*/  PRMT R24, R9, 0x7771, RZ ;  /* 0x0000777109187816 */ /* 0x001fc600000000ff */
[----:B------:R-:W-:Y:S01]  /*ab80*/  STL.U8 [R1+0x71], R36 ;  /* 0x0000712401007387 */ /* 0x000fe20000100000 */
[----:B--2---:R-:W-:-:S03]  /*ab90*/  PRMT R26, R9, 0x7770, RZ ;  /* 0x00007770091a7816 */ /* 0x004fc600000000ff */
        /* <DEDUP_REMOVED lines=29> */
.L_x_93:
        /* <DEDUP_REMOVED lines=31> */
.L_x_76:
        /* <DEDUP_REMOVED lines=22> */
.L_x_77:
        /* <DEDUP_REMOVED lines=22> */
.L_x_78:
        /* <DEDUP_REMOVED lines=22> */
.L_x_79:
        /* <DEDUP_REMOVED lines=22> */
.L_x_80:
        /* <DEDUP_REMOVED lines=22> */
.L_x_81:
        /* <DEDUP_REMOVED lines=22> */
.L_x_82:
        /* <DEDUP_REMOVED lines=22> */
.L_x_83:
        /* <DEDUP_REMOVED lines=22> */
.L_x_84:
        /* <DEDUP_REMOVED lines=22> */
.L_x_85:
        /* <DEDUP_REMOVED lines=22> */
.L_x_86:
        /* <DEDUP_REMOVED lines=22> */
.L_x_87:
        /* <DEDUP_REMOVED lines=22> */
.L_x_88:
        /* <DEDUP_REMOVED lines=22> */
.L_x_89:
        /* <DEDUP_REMOVED lines=20> */
.L_x_74:
[----:B------:R-:W-:-:S13]  /*c280*/  ISETP.GE.U32.AND P0, PT, R2, 0x2, PT ;  /* 0x000000020200780c */ /* 0x000fda0003f06070 */
[----:B------:R-:W-:Y:S05]  /*c290*/  @P0 BREAK.RELIABLE B2 ;  /* 0x0000000000020942 */ /* 0x000fea0003800100 */
[----:B------:R-:W-:Y:S05]  /*c2a0*/  @!P0 BRA `(.L_x_92) ;  /* 0x0000000000488947 */ /* 0x000fea0003800000 */
[----:B------:R-:W-:Y:S01]  /*c2b0*/  PLOP3.LUT P0, PT, PT, PT, PT, 0x80, 0x8 ;  /* 0x000000000008781c */ /* 0x000fe20003f0f070 */
[----:B------:R-:W-:-:S12]  /*c2c0*/  BRA `(.L_x_75) ;  /* 0x0000000000547947 */ /* 0x000fd80003800000 */
.L_x_91:
[----:B------:R-:W-:Y:S01]  /*c2d0*/  PLOP3.LUT P0, PT, PT, PT, PT, 0x8, 0x80 ;  /* 0x000000000080781c */ /* 0x000fe20003f0e170 */
[----:B------:R-:W-:-:S12]  /*c2e0*/  BRA `(.L_x_75) ;  /* 0x00000000004c7947 */ /* 0x000fd80003800000 */
.L_x_90:
        /* <DEDUP_REMOVED lines=14> */
.L_x_92:
[----:B------:R-:W-:Y:S05]  /*c3d0*/  BSYNC.RELIABLE B2 ;  /* 0x0000000000027941 */ /* 0x000fea0003800100 */
.L_x_73:
[----:B------:R0:W5:Y:S04]  /*c3e0*/  LDL.U8 R5, [R4+0x70] ;  /* 0x0000700004057983 */ /* 0x0001680000100000 */
[----:B------:R0:W5:Y:S01]  /*c3f0*/  LDL.U8 R0, [R4+0xa0] ;  /* 0x0000a00004007983 */ /* 0x0001620000100000 */
[----:B------:R-:W-:Y:S01]  /*c400*/  VIADD R2, R2, 0x1 ;  /* 0x0000000102027836 */ /* 0x000fe20000000000 */
[----:B------:R-:W-:Y:S06]  /*c410*/  BRA `(.L_x_93) ;  /* 0xffffffe800547947 */ /* 0x000fec000383ffff */
.L_x_75:
[----:B------:R-:W-:Y:S05]  /*c420*/  BSYNC.RECONVERGENT B1 ;  /* 0x0000000000017941 */ /* 0x000fea0003800200 */
.L_x_72:
[----:B------:R-:W-:Y:S01]  /*c430*/  @P0 VIADD R79, R46, 0x1 ;  /* 0x000000012e4f0836 */ /* 0x000fe20000000000 */
[----:B------:R-:W-:-:S04]  /*c440*/  SEL R13, R13, R46, P0 ;  /* 0x0000002e0d0d7207 */ /* 0x000fc80000000000 */
[----:B------:R-:W-:-:S13]  /*c450*/  ISETP.GE.AND P0, PT, R79, R13, PT ;  /* 0x0000000d4f00720c */ /* 0x000fda0003f06270 */
[----:B------:R-:W-:Y:S05]  /*c460*/  @!P0 BRA `(.L_x_94) ;  /* 0xffffffd800f08947 */ /* 0x000fea000383ffff */
.L_x_71:
[----:B------:R-:W-:Y:S05]  /*c470*/  BSYNC.RECONVERGENT B0 ;  /* 0x0000000000007941 */ /* 0x000fea0003800200 */
.L_x_70:
[----:B------:R-:W-:Y:S05]  /*c480*/  WARPSYNC.ALL ;  /* 0x0000000000007948 */ /* 0x000fea0003800000 */
[----:B-1----:R-:W0:Y:S01]  /*c490*/  S2R R5, SR_CgaCtaId ;  /* 0x0000000000057919 */ /* 0x002e220000008800 */
[----:B------:R-:W-:Y:S01]  /*c4a0*/  MOV R0, 0x400 ;  /* 0x0000040000007802 */ /* 0x000fe20000000f00 */
[----:B------:R-:W-:Y:S01]  /*c4b0*/  BSSY.RECONVERGENT B1, `(.L_x_95) ;  /* 0x0000280000017945 */ /* 0x000fe20003800200 */
[----:B------:R-:W-:-:S03]  /*c4c0*/  IADD3 R85, PT, PT, R3, R44, -R79 ;  /* 0x0000002c03557210 */ /* 0x000fc60007ffe84f */
[----:B------:R-:W-:Y:S01]  /*c4d0*/  BSSY.RELIABLE B0, `(.L_x_96) ;  /* 0x000024c000007945 */ /* 0x000fe20003800100 */
[----:B------:R-:W-:Y:S02]  /*c4e0*/  ISETP.GE.AND P0, PT, R85, R49, PT ;  /* 0x000000315500720c */ /* 0x000fe40003f06270 */
[----:B0-----:R-:W-:-:S05]  /*c4f0*/  LEA R60, R5, R0, 0x18 ;  /* 0x00000000053c7211 */ /* 0x001fca00078ec0ff */
[----:B------:R-:W-:-:S05]  /*c500*/  IMAD R5, R79, 0x30, R60 ;  /* 0x000000304f057824 */ /* 0x000fca00078e023c */
[----:B------:R-:W0:Y:S04]  /*c510*/  LDS.128 R20, [R5] ;  /* 0x0000000005147984 */ /* 0x000e280000000c00 */
[----:B------:R-:W1:Y:S04]  /*c520*/  LDS.128 R52, [R5+0x10] ;  /* 0x0000100005347984 */ /* 0x000e680000000c00 */
[----:B------:R-:W2:Y:S01]  /*c530*/  LDS.128 R56, [R5+0x20] ;  /* 0x0000200005387984 */ /* 0x000ea20000000c00 */
[C---:B0-----:R-:W-:Y:S02]  /*c540*/  PRMT R0, R20.reuse, 0x7770, RZ ;  /* 0x0000777014007816 */ /* 0x041fe400000000ff */
[----:B------:R-:W-:-:S02]  /*c550*/  PRMT R2, R20, 0x7771, RZ ;  /* 0x0000777114027816 */ /* 0x000fc400000000ff */
[C---:B------:R-:W-:Y:S02]  /*c560*/  PRMT R4, R20.reuse, 0x7772, RZ ;  /* 0x0000777214047816 */ /* 0x040fe400000000ff */
[----:B------:R-:W-:Y:S02]  /*c570*/  PRMT R6, R20, 0x7773, RZ ;  /* 0x0000777314067816 */ /* 0x000fe400000000ff */
[C---:B------:R-:W-:Y:S02]  /*c580*/  PRMT R16, R22.reuse, 0x7770, RZ ;  /* 0x0000777016107816 */ /* 0x040fe400000000ff */
[C---:B------:R-:W-:Y:S02]  /*c590*/  PRMT R18, R22.reuse, 0x7771, RZ ;  /* 0x0000777116127816 */ /* 0x040fe400000000ff */
[----:B------:R-:W-:Y:S02]  /*c5a0*/  PRMT R20, R22, 0x7772, RZ ;  /* 0x0000777216147816 */ /* 0x000fe400000000ff */
[----:B------:R-:W-:-:S02]  /*c5b0*/  PRMT R8, R21, 0x7770, RZ ;  /* 0x0000777015087816 */ /* 0x000fc400000000ff */
[C---:B------:R-:W-:Y:S02]  /*c5c0*/  PRMT R10, R21.reuse, 0x7771, RZ ;  /* 0x00007771150a7816 */ /* 0x040fe400000000ff */
[C---:B------:R-:W-:Y:S02]  /*c5d0*/  PRMT R12, R21.reuse, 0x7772, RZ ;  /* 0x00007772150c7816 */ /* 0x040fe400000000ff */
[----:B------:R-:W-:Y:S02]  /*c5e0*/  PRMT R14, R21, 0x7773, RZ ;  /* 0x00007773150e7816 */ /* 0x000fe400000000ff */
[----:B------:R-:W-:Y:S02]  /*c5f0*/  PRMT R22, R22, 0x7773, RZ ;  /* 0x0000777316167816 */ /* 0x000fe400000000ff */
[C---:B------:R-:W-:Y:S02]  /*c600*/  PRMT R24, R23.reuse, 0x7770, RZ ;  /* 0x0000777017187816 */ /* 0x040fe400000000ff */
[----:B------:R-:W-:-:S02]  /*c610*/  PRMT R26, R23, 0x7771, RZ ;  /* 0x00007771171a7816 */ /* 0x000fc400000000ff */
[C---:B------:R-:W-:Y:S02]  /*c620*/  PRMT R28, R23.reuse, 0x7772, RZ ;  /* 0x00007772171c7816 */ /* 0x040fe400000000ff */
[----:B------:R-:W-:Y:S02]  /*c630*/  PRMT R30, R23, 0x7773, RZ ;  /* 0x00007773171e7816 */ /* 0x000fe400000000ff */
[C---:B-1----:R-:W-:Y:S02]  /*c640*/  PRMT R36, R52.reuse, 0x7770, RZ ;  /* 0x0000777034247816 */ /* 0x042fe400000000ff */
        /* <DEDUP_REMOVED lines=15> */
[C---:B--2---:R-:W-:Y:S02]  /*c740*/  PRMT R76, R56.reuse, 0x7770, RZ ;  /* 0x00007770384c7816 */ /* 0x044fe400000000ff */
        /* <DEDUP_REMOVED lines=23> */
[----:B------:R-:W-:Y:S02]  /*c8c0*/  PRMT R75, R62, 0x7773, RZ ;  /* 0x000077733e4b7816 */ /* 0x000fe400000000ff */
[----:B-1----:R-:W-:Y:S02]  /*c8d0*/  PRMT R83, R57, 0x7773, RZ ;  /* 0x0000777339537816 */ /* 0x002fe400000000ff */
[C---:B------:R-:W-:Y:S02]  /*c8e0*/  PRMT R81, R58.reuse, 0x7770, RZ ;  /* 0x000077703a517816 */ /* 0x040fe400000000ff */
[----:B------:R-:W-:Y:S02]  /*c8f0*/  PRMT R77, R58, 0x7771, RZ ;  /* 0x000077713a4d7816 */ /* 0x000fe400000000ff */
[C---:B--2---:R-:W-:Y:S02]  /*c900*/  PRMT R31, R52.reuse, 0x7770, RZ ;  /* 0x00007770341f7816 */ /* 0x044fe400000000ff */
        /* <DEDUP_REMOVED lines=42> */
[----:B------:R-:W-:-:S02]  /*cbb0*/  PRMT R63, R65, 0x7610, R63 ;  /* 0x00007610413f7816 */ /* 0x000fc4000000003f */
[----:B------:R-:W-:Y:S02]  /*cbc0*/  PRMT R62, R83, 0x7610, R62 ;  /* 0x00007610533e7816 */ /* 0x000fe4000000003e */
        /* <DEDUP_REMOVED lines=105> */
.L_x_120:
        /* <DEDUP_REMOVED lines=34> */
.L_x_103:
        /* <DEDUP_REMOVED lines=23> */
.L_x_104:
        /* <DEDUP_REMOVED lines=22> */
.L_x_105:
        /* <DEDUP_REMOVED lines=22> */
.L_x_106:
        /* <DEDUP_REMOVED lines=22> */
.L_x_107:
        /* <DEDUP_REMOVED lines=22> */
.L_x_108:
        /* <DEDUP_REMOVED lines=22> */
.L_x_109:
        /* <DEDUP_REMOVED lines=22> */
.L_x_110:
        /* <DEDUP_REMOVED lines=22> */
.L_x_111:
        /* <DEDUP_REMOVED lines=22> */
.L_x_112:
        /* <DEDUP_REMOVED lines=22> */
.L_x_113:
        /* <DEDUP_REMOVED lines=22> */
.L_x_114:
        /* <DEDUP_REMOVED lines=22> */
.L_x_115:
        /* <DEDUP_REMOVED lines=22> */
.L_x_116:
        /* <DEDUP_REMOVED lines=20> */
.L_x_101:
[----:B------:R-:W-:-:S13]  /*e7b0*/  ISETP.GE.U32.AND P0, PT, R77, 0x2, PT ;  /* 0x000000024d00780c */ /* 0x000fda0003f06070 */
[----:B------:R-:W-:Y:S05]  /*e7c0*/  @P0 BREAK.RELIABLE B3 ;  /* 0x0000000000030942 */ /* 0x000fea0003800100 */
[----:B------:R-:W-:Y:S05]  /*e7d0*/  @!P0 BRA `(.L_x_119) ;  /* 0x0000000000488947 */ /* 0x000fea0003800000 */
[----:B------:R-:W-:Y:S01]  /*e7e0*/  PLOP3.LUT P0, PT, PT, PT, PT, 0x80, 0x8 ;  /* 0x000000000008781c */ /* 0x000fe20003f0f070 */
[----:B------:R-:W-:-:S12]  /*e7f0*/  BRA `(.L_x_102) ;  /* 0x0000000000587947 */ /* 0x000fd80003800000 */
.L_x_118:
[----:B------:R-:W-:Y:S01]  /*e800*/  PLOP3.LUT P0, PT, PT, PT, PT, 0x8, 0x80 ;  /* 0x000000000080781c */ /* 0x000fe20003f0e170 */
[----:B------:R-:W-:-:S12]  /*e810*/  BRA `(.L_x_102) ;  /* 0x0000000000507947 */ /* 0x000fd80003800000 */
.L_x_117:
        /* <DEDUP_REMOVED lines=14> */
.L_x_119:
[----:B------:R-:W-:Y:S05]  /*e900*/  BSYNC.RELIABLE B3 ;  /* 0x0000000000037941 */ /* 0x000fea0003800100 */
.L_x_100:
[----:B------:R-:W-:-:S05]  /*e910*/  IMAD R87, R77, 0x10, R1 ;  /* 0x000000104d577824 */ /* 0x000fca00078e0201 */
[----:B------:R1:W5:Y:S04]  /*e920*/  LDL.U8 R83, [R87+0x10] ;  /* 0x0000100057537983 */ /* 0x0003680000100000 */
[----:B------:R1:W5:Y:S01]  /*e930*/  LDL.U8 R81, [R87+0x40] ;  /* 0x0000400057517983 */ /* 0x0003620000100000 */
[----:B------:R-:W-:Y:S01]  /*e940*/  VIADD R77, R77, 0x1 ;  /* 0x000000014d4d7836 */ /* 0x000fe20000000000 */
[----:B------:R-:W-:Y:S06]  /*e950*/  BRA `(.L_x_120) ;  /* 0xffffffe800407947 */ /* 0x000fec000383ffff */
.L_x_102:
[----:B------:R-:W-:Y:S05]  /*e960*/  BSYNC.RECONVERGENT B2 ;  /* 0x0000000000027941 */ /* 0x000fea0003800200 */
.L_x_99:
[----:B------:R-:W-:Y:S05]  /*e970*/  @!P0 BREAK.RELIABLE B0 ;  /* 0x0000000000008942 */ /* 0x000fea0003800100 */
[----:B------:R-:W-:Y:S05]  /*e980*/  @!P0 BRA `(.L_x_98) ;  /* 0x0000000000c88947 */ /* 0x000fea0003800000 */
.L_x_97:
[----:B------:R-:W-:Y:S05]  /*e990*/  BSYNC.RELIABLE B0 ;  /* 0x0000000000007941 */ /* 0x000fea0003800100 */
.L_x_96:
        /* <DEDUP_REMOVED lines=49> */
.L_x_98:
[----:B------:R-:W-:Y:S05]  /*ecb0*/  BSYNC.RECONVERGENT B1 ;  /* 0x0000000000017941 */ /* 0x000fea0003800200 */
.L_x_95:
[----:B------:R-:W-:Y:S05]  /*ecc0*/  WARPSYNC.ALL ;  /* 0x0000000000007948 */ /* 0x000fea0003800000 */
[----:B------:R-:W1:Y:S01]  /*ecd0*/  LDCU.U8 UR4, c[0x0][0x380] ;  /* 0x00007000ff0477ac */ /* 0x000e620008000000 */
[----:B0-----:R-:W0:Y:S01]  /*ece0*/  S2R R2, SR_TID.X ;  /* 0x0000000000027919 */ /* 0x001e220000002100 */
[----:B------:R-:W-:Y:S01]  /*ecf0*/  BSSY.RECONVERGENT B1, `(.L_x_121) ;  /* 0x00001ab000017945 */ /* 0x000fe20003800200 */
        /* <DEDUP_REMOVED lines=15> */
[----:B------:R-:W-:Y:S02]  /*edf0*/  LOP3.LUT R21, R21, 0xffff, RZ, 0xc0, !PT ;  /* 0x0000ffff15157812 */ /* 0x000fe400078ec0ff */
[----:B------:R-:W-:Y:S02]  /*ee00*/  LOP3.LUT R10, R23, 0xffff, RZ, 0xc0, !PT ;  /* 0x0000ffff170a7812 */ /* 0x000fe400078ec0ff */
[----:B------:R-:W-:Y:S02]  /*ee10*/  PRMT R4, R4, 0x3340, R5 ;  /* 0x0000334004047816 */ /* 0x000fe40000000005 */
[----:B------:R-:W-:Y:S02]  /*ee20*/  LOP3.LUT R54, R54, 0xffff, RZ, 0xc0, !PT ;  /* 0x0000ffff36367812 */ /* 0x000fe400078ec0ff */
[----:B------:R-:W-:-:S02]  /*ee30*/  LOP3.LUT R7, R56, 0xffff, RZ, 0xc0, !PT ;  /* 0x0000ffff38077812 */ /* 0x000fc400078ec0ff */
[----:B------:R-:W-:Y:S01]  /*ee40*/  PRMT R5, R8, 0x3340, R17 ;  /* 0x0000334008057816 */ /* 0x000fe20000000011 */
[----:B-1----:R-:W-:Y:S01]  /*ee50*/  ULEA UR4, UR5, UR4, 0x18 ;  /* 0x0000000405047291 */ /* 0x002fe2000f8ec0ff */
[----:B------:R-:W-:Y:S02]  /*ee60*/  PRMT R10, R10, 0x3340, R21 ;  /* 0x000033400a0a7816 */ /* 0x000fe40000000015 */
        /* <DEDUP_REMOVED lines=15> */
[----:B------:R-:W-:-:S02]  /*ef60*/  LOP3.LUT R62, R62, 0xffff, RZ, 0xc0, !PT ;  /* 0x0000ffff3e3e7812 */ /* 0x000fc400078ec0ff */
[----:B------:R-:W-:Y:S02]  /*ef70*/  LOP3.LUT R7, R110, 0xffff, RZ, 0xc0, !PT ;  /* 0x0000ffff6e077812 */ /* 0x000fe400078ec0ff */
[----:B------:R-:W-:Y:S02]  /*ef80*/  PRMT R5, R10, 0x5410, R5 ;  /* 0x000054100a057816 */ /* 0x000fe40000000005 */
[----:B------:R-:W-:Y:S02]  /*ef90*/  PRMT R3, R3, 0x3340, R124 ;  /* 0x0000334003037816 */ /* 0x000fe4000000007c */
[----:B------:R-:W-:Y:S02]  /*efa0*/  PRMT R6, R6, 0x3340, R9 ;  /* 0x0000334006067816 */ /* 0x000fe40000000009 */
[----:B------:R-:W-:Y:S02]  /*efb0*/  LOP3.LUT R25, R25, 0xffff, RZ, 0xc0, !PT ;  /* 0x0000ffff19197812 */ /* 0x000fe400078ec0ff */
[----:B------:R-:W-:-:S02]  /*efc0*/  LOP3.LUT R12, R27, 0xffff, RZ, 0xc0, !PT ;  /* 0x0000ffff1b0c7812 */ /* 0x000fc400078ec0ff */
[----:B------:R-:W-:Y:S02]  /*efd0*/  PRMT R29, R14, 0x3340, R29 ;  /* 0x000033400e1d7816 */ /* 0x000fe4000000001d */
[----:B------:R-:W-:Y:S02]  /*efe0*/  PRMT R8, R8, 0x3340, R37 ;  /* 0x0000334008087816 */ /* 0x000fe40000000025 */
[----:B------:R-:W-:Y:S02]  /*eff0*/  PRMT R33, R52, 0x3340, R33 ;  /* 0x0000334034217816 */ /* 0x000fe40000000021 */
[----:B------:R-:W-:Y:S02]  /*f000*/  LOP3.LUT R120, R120, 0xffff, RZ, 0xc0, !PT ;  /* 0x0000ffff78787812 */ /* 0x000fe400078ec0ff */
[----:B------:R-:W-:Y:S02]  /*f010*/  LOP3.LUT R17, R122, 0xffff, RZ, 0xc0, !PT ;  /* 0x0000ffff7a117812 */ /* 0x000fe400078ec0ff */
[----:B------:R-:W-:-:S02]  /*f020*/  PRMT R69, R16, 0x3340, R69 ;  /* 0x0000334010457816 */ /* 0x000fc40000000045 */
[----:B------:R-:W-:Y:S02]  /*f030*/  PRMT R61, R20, 0x3340, R61 ;  /* 0x00003340143d7816 */ /* 0x000fe4000000003d */
        /* <DEDUP_REMOVED lines=19> */
[----:B------:R-:W-:Y:S02]  /*f170*/  PRMT R62, R7, 0x3340, R62 ;  /* 0x00003340073e7816 */ /* 0x000fe4000000003e */
[----:B------:R-:W-:Y:S02]  /*f180*/  PRMT R12, R12, 0x3340, R25 ;  /* 0x000033400c0c7816 */ /* 0x000fe40000000019 */
[----:B------:R-:W-:Y:S02]  /*f190*/  PRMT R120, R17, 0x3340, R120 ;  /* 0x0000334011787816 */ /* 0x000fe40000000078 */
[----:B------:R-:W-:Y:S01]  /*f1a0*/  PRMT R7, R4, 0x5410, R3 ;  /* 0x0000541004077816 */ /* 0x000fe20000000003 */
[----:B---3--:R-:W-:Y:S01]  /*f1b0*/  IMAD.IADD R3, R10, 0x1, R19 ;  /* 0x000000010a037824 */ /* 0x008fe200078e0213 */
[----:B------:R-:W-:Y:S01]  /*f1c0*/  PRMT R55, R33, 0x5410, R8 ;  /* 0x0000541021377816 */ /* 0x000fe20000000008 */
[----:B------:R-:W-:Y:S01]  /*f1d0*/  IMAD.U32 R8, RZ, RZ, UR4 ;  /* 0x00000004ff087e24 */ /* 0x000fe2000f8e00ff */
[----:B------:R-:W-:-:S02]  /*f1e0*/  ISETP.NE.AND P0, PT, R2, RZ, PT ;  /* 0x000000ff0200720c */ /* 0x000fc40003f05270 */
        /* <DEDUP_REMOVED lines=11> */
[----:B------:R-:W0:Y:S01]  /*f2a0*/  LDC.64 R24, c[0x0][0x3a0] ;  /* 0x0000e800ff187b82 */ /* 0x000e220000000a00 */
[----:B------:R-:W-:Y:S02]  /*f2b0*/  PRMT R6, R13, 0x5410, R6 ;  /* 0x000054100d067816 */ /* 0x000fe40000000006 */
[----:B------:R-:W-:-:S02]  /*f2c0*/  PRMT R54, R9, 0x5410, R54 ;  /* 0x0000541009367816 */ /* 0x000fc40000000036 */
[----:B------:R-:W-:Y:S01]  /*f2d0*/  PRMT R53, R11, 0x5410, R62 ;  /* 0x000054100b357816 */ /* 0x000fe2000000003e */
[----:B------:R1:W-:Y:S01]  /*f2e0*/  STS.128 [R26], R4 ;  /* 0x000000041a007388 */ /* 0x0003e20000000c00 */
[----:B------:R-:W-:Y:S02]  /*f2f0*/  PRMT R52, R120, 0x5410, R15 ;  /* 0x0000541078347816 */ /* 0x000fe4000000000f */
[----:B------:R-:W-:Y:S02]  /*f300*/  PRMT R31, R69, 0x5410, R14 ;  /* 0x00005410451f7816 */ /* 0x000fe4000000000e */
[----:B------:R-:W-:Y:S01]  /*f310*/  PRMT R30, R61, 0x5410, R18 ;  /* 0x000054103d1e7816 */ /* 0x000fe20000000012 */
[----:B------:R-:W-:Y:S01]  /*f320*/  STS.128 [R26+0x10], R52 ;  /* 0x000010341a007388 */ /* 0x000fe20000000c00 */
[----:B------:R-:W-:Y:S02]  /*f330*/  PRMT R29, R17, 0x5410, R16 ;  /* 0x00005410111d7816 */ /* 0x000fe40000000010 */
[----:B------:R-:W-:-:S05]  /*f340*/  PRMT R28, R41, 0x5410, R22 ;  /* 0x00005410291c7816 */ /* 0x000fca0000000016 */
[----:B------:R-:W-:Y:S01]  /*f350*/  STS.128 [R26+0x20], R28 ;  /* 0x0000201c1a007388 */ /* 0x000fe20000000c00 */
[----:B------:R-:W-:-:S03]  /*f360*/  NOP ;  /* 0x0000000000007918 */ /* 0x000fc60000000000 */
[----:B------:R-:W-:Y:S01]  /*f370*/  LDS.128 R20, [R26] ;  /* 0x000000001a147984 */ /* 0x000fe20000000c00 */
[----:B-1----:R-:W-:Y:S01]  /*f380*/  LOP3.LUT R7, R2, 0x1f, RZ, 0xc0, !PT ;  /* 0x0000001f02077812 */ /* 0x002fe200078ec0ff */
[----:B------:R-:W-:Y:S02]  /*f390*/  IMAD.MOV.U32 R5, RZ, RZ, RZ ;  /* 0x000000ffff057224 */ /* 0x000fe400078e00ff */
[----:B------:R-:W-:Y:S02]  /*f3a0*/  LDS.128 R16, [R26+0x10] ;  /* 0x000010001a107984 */ /* 0x000fe40000000c00 */
[----:B------:R-:W-:Y:S02]  /*f3b0*/  IMAD.IADD R6, R10, 0x1, R7 ;  /* 0x000000010a067824 */ /* 0x000fe400078e0207 */
[----:B------:R-:W-:Y:S02]  /*f3c0*/  LDS.128 R12, [R26+0x20] ;  /* 0x000020001a0c7984 */ /* 0x000fe40000000c00 */
[----:B------:R-:W-:-:S02]  /*f3d0*/  IMAD.MOV.U32 R4, RZ, RZ, R6 ;  /* 0x000000ffff047224 */ /* 0x000fc400078e0006 */
[----:B------:R-:W-:Y:S02]  /*f3e0*/  @!P0 STS [R8+0x3000], R49 ;  /* 0x0030003108008388 */ /* 0x000fe40000000800 */
[----:B--2---:R-:W-:Y:S01]  /*f3f0*/  IMAD.WIDE.U32 R4, R0, 0x100, R4 ;  /* 0x0000010000047825 */ /* 0x004fe200078e0004 */
[----:B------:R-:W-:Y:S03]  /*f400*/  BAR.SYNC.DEFER_BLOCKING 0x0 ;  /* 0x0000000000007b1d */ /* 0x000fe60000010000 */
[----:B------:R-:W-:Y:S02]  /*f410*/  IMAD R11, R5, 0x30, RZ ;  /* 0x00000030050b7824 */ /* 0x000fe400078e02ff */
[----:B0-----:R-:W-:-:S04]  /*f420*/  IMAD.WIDE.U32 R4, R4, 0x30, R24 ;  /* 0x0000003004047825 */ /* 0x001fc800078e0018 */
[----:B------:R-:W-:Y:S01]  /*f430*/  IMAD.IADD R5, R5, 0x1, R11 ;  /* 0x0000000105057824 */ /* 0x000fe200078e020b */
[----:B------:R-:W0:Y:S02]  /*f440*/  LDS R9, [R8+0x3000] ;  /* 0x0030000008097984 */ /* 0x000e240000000800 */
[----:B0-----:R-:W-:-:S13]  /*f450*/  ISETP.GE.AND P1, PT, R6, R9, PT ;  /* 0x000000090600720c */ /* 0x001fda0003f26270 */
[----:B------:R-:W-:Y:S05]  /*f460*/  @P1 BRA `(.L_x_123) ;  /* 0x0000001000cc1947 */ /* 0x000fea0003800000 */
[C---:B------:R-:W-:Y:S02]  /*f470*/  PRMT R35, R21.reuse, 0x7772, RZ ;  /* 0x0000777215237816 */ /* 0x040fe400000000ff */
        /* <DEDUP_REMOVED lines=17> */
[----:B------:R1:W-:Y:S01]  /*f590*/  STG.E.U8 desc[UR8][R4.64+0x15], R67 ;  /* 0x0000154304007986 */ /* 0x0003e2000c101108 */
[C---:B------:R-:W-:Y:S02]  /*f5a0*/  PRMT R21, R23.reuse, 0x7771, RZ ;  /* 0x0000777117157816 */ /* 0x040fe400000000ff */
[----:B------:R-:W-:Y:S01]  /*f5b0*/  PRMT R9, R23, 0x7773, RZ ;  /* 0x0000777317097816 */ /* 0x000fe200000000ff */
        /* <DEDUP_REMOVED lines=16> */
[C---:B------:R-:W-:Y:S02]  /*f6c0*/  PRMT R27, R22.reuse, 0x7772, RZ ;  /* 0x00007772161b7816 */ /* 0x040fe400000000ff */
[C---:B------:R-:W-:Y:S01]  /*f6d0*/  PRMT R29, R22.reuse, 0x7771, RZ ;  /* 0x00007771161d7816 */ /* 0x040fe200000000ff */
[----:B------:R1:W-:Y:S01]  /*f6e0*/  STG.E.U8 desc[UR8][R4.64+0x1], R45 ;  /* 0x0000012d04007986 */ /* 0x0003e2000c101108 */
[C---:B------:R-:W-:Y:S02]  /*f6f0*/  PRMT R25, R22.reuse, 0x7773, RZ ;  /* 0x0000777316197816 */ /* 0x040fe400000000ff */
[----:B------:R-:W-:Y:S01]  /*f700*/  PRMT R31, R22, 0x7770, RZ ;  /* 0x00007770161f7816 */ /* 0x000fe200000000ff */
[----:B------:R1:W-:Y:S01]  /*f710*/  STG.E.U8 desc[UR8][R4.64], R49 ;  /* 0x0000003104007986 */ /* 0x0003e2000c101108 */
[----:B------:R-:W-:-:S02]  /*f720*/  PRMT R23, R23, 0x7770, RZ ;  /* 0x0000777017177816 */ /* 0x000fc400000000ff */
[C---:B------:R-:W-:Y:S01]  /*f730*/  PRMT R73, R16.reuse, 0x7772, RZ ;  /* 0x0000777210497816 */ /* 0x040fe200000000ff */
[----:B------:R1:W-:Y:S01]  /*f740*/  STG.E.U8 desc[UR8][R4.64+0x3], R41 ;  /* 0x0000032904007986 */ /* 0x0003e2000c101108 */
        /* <DEDUP_REMOVED lines=24> */
[----:B------:R-:W-:-:S03]  /*f8d0*/  PRMT R15, R15, 0x7770, RZ ;  /* 0x000077700f0f7816 */ /* 0x000fc600000000ff */
        /* <DEDUP_REMOVED lines=26> */
.L_x_122:
[----:B------:R-:W-:Y:S01]  /*fa80*/  LOP3.LUT R9, R9, 0xffff, RZ, 0xc0, !PT ;  /* 0x0000ffff09097812 */ /* 0x000fe200078ec0ff */
[----:B------:R-:W1:Y:S01]  /*fa90*/  S2R R75, SR_CgaCtaId ;  /* 0x00000000004b7919 */ /* 0x000e620000008800 */
[----:B------:R-:W-:Y:S02]  /*faa0*/  LOP3.LUT R6, R11, 0xffff, RZ, 0xc0, !PT ;  /* 0x0000ffff0b067812 */ /* 0x000fe400078ec0ff */
[----:B------:R-:W-:Y:S02]  /*fab0*/  LOP3.LUT R58, R58, 0xffff, RZ, 0xc0, !PT ;  /* 0x0000ffff3a3a7812 */ /* 0x000fe400078ec0ff */
[----:B------:R-:W-:Y:S02]  /*fac0*/  PRMT R6, R6, 0x3340, R9 ;  /* 0x0000334006067816 */ /* 0x000fe40000000009 */
[----:B------:R-:W-:Y:S02]  /*fad0*/  LOP3.LUT R9, R60, 0xffff, RZ, 0xc0, !PT ;  /* 0x0000ffff3c097812 */ /* 0x000fe400078ec0ff */
[----:B------:R-:W-:-:S02]  /*fae0*/  LOP3.LUT R112, R112, 0xffff, RZ, 0xc0, !PT ;  /* 0x0000ffff70707812 */ /* 0x000fc400078ec0ff */
[----:B------:R-:W-:Y:S02]  /*faf0*/  PRMT R11, R9, 0x3340, R58 ;  /* 0x00003340090b7816 */ /* 0x000fe4000000003a */
[----:B------:R-:W-:Y:S02]  /*fb00*/  LOP3.LUT R9, R114, 0xffff, RZ, 0xc0, !PT ;  /* 0x0000ffff72097812 */ /* 0x000fe400078ec0ff */
[----:B------:R-:W-:Y:S02]  /*fb10*/  LOP3.LUT R8, R15, 0xffff, RZ, 0xc0, !PT ;  /* 0x0000ffff0f087812 */ /* 0x000fe400078ec0ff */
[----:B------:R-:W-:Y:S02]  /*fb20*/  PRMT R15, R9, 0x3340, R112 ;  /* 0x00003340090f7816 */ /* 0x000fe40000000070 */
[----:B------:R-:W3:Y:S01]  /*fb30*/  S2R R9, SR_LANEID ;  /* 0x0000000000097919 */ /* 0x000ee20000000000 */
[----:B------:R-:W-:Y:S02]  /*fb40*/  LOP3.LUT R5, R5, 0xffff, RZ, 0xc0, !PT ;  /* 0x0000ffff05057812 */ /* 0x000fe400078ec0ff */
[----:B------:R-:W-:-:S02]  /*fb50*/  LOP3.LUT R4, R7, 0xffff, RZ, 0xc0, !PT ;  /* 0x0000ffff07047812 */ /* 0x000fc400078ec0ff */
[----:B------:R-:W-:Y:S02]  /*fb60*/  LOP3.LUT R17, R17, 0xffff, RZ, 0xc0, !PT ;  /* 0x0000ffff11117812 */ /* 0x000fe400078ec0ff */
[----:B------:R-:W-:Y:S02]  /*fb70*/  LOP3.LUT R10, R19, 0xffff, RZ, 0xc0, !PT ;  /* 0x0000ffff130a7812 */ /* 0x000fe400078ec0ff */
[----:B------:R-:W-:Y:S02]  /*fb80*/  PRMT R4, R4, 0x3340, R5 ;  /* 0x0000334004047816 */ /* 0x000fe40000000005 */
[----:B------:R-:W-:Y:S02]  /*fb90*/  PRMT R5, R10, 0x3340, R17 ;  /* 0x000033400a057816 */ /* 0x000fe40000000011 */
        /* <DEDUP_REMOVED lines=14> */
[----:B------:R-:W-:Y:S02]  /*fc80*/  PRMT R54, R7, 0x3340, R54 ;  /* 0x0000334007367816 */ /* 0x000fe40000000036 */
[----:B------:R-:W-:Y:S02]  /*fc90*/  PRMT R13, R8, 0x3340, R13 ;  /* 0x00003340080d7816 */ /* 0x000fe4000000000d */
[----:B------:R-:W-:Y:S02]  /*fca0*/  LOP3.LUT R62, R62, 0xffff, RZ, 0xc0, !PT ;  /* 0x0000ffff3e3e7812 */ /* 0x000fe400078ec0ff */
[----:B------:R-:W-:Y:S02]  /*fcb0*/  LOP3.LUT R7, R110, 0xffff, RZ, 0xc0, !PT ;  /* 0x0000ffff6e077812 */ /* 0x000fe400078ec0ff */
[----:B------:R-:W-:Y:S02]  /*fcc0*/  PRMT R5, R10, 0x5410, R5 ;  /* 0x000054100a057816 */ /* 0x000fe40000000005 */
[----:B------:R-:W-:-:S02]  /*fcd0*/  PRMT R3, R3, 0x3340, R124 ;  /* 0x0000334003037816 */ /* 0x000fc4000000007c */
[----:B------:R-:W-:Y:S02]  /*fce0*/  LOP3.LUT R25, R25, 0xffff, RZ, 0xc0, !PT ;  /* 0x0000ffff19197812 */ /* 0x000fe400078ec0ff */
[----:B------:R-:W-:Y:S02]  /*fcf0*/  LOP3.LUT R12, R27, 0xffff, RZ, 0xc0, !PT ;  /* 0x0000ffff1b0c7812 */ /* 0x000fe400078ec0ff */
[----:B------:R-:W-:Y:S02]  /*fd00*/  MOV R8, 0x400 ;  /* 0x0000040000087802 */ /* 0x000fe40000000f00 */
[----:B------:R-:W-:Y:S02]  /*fd10*/  PRMT R29, R14, 0x3340, R29 ;  /* 0x000033400e1d7816 */ /* 0x000fe4000000001d */
[----:B------:R-:W-:Y:S02]  /*fd20*/  LOP3.LUT R120, R120, 0xffff, RZ, 0xc0, !PT ;  /* 0x0000ffff78787812 */ /* 0x000fe400078ec0ff */
[----:B------:R-:W-:-:S02]  /*fd30*/  LOP3.LUT R19, R122, 0xffff, RZ, 0xc0, !PT ;  /* 0x0000ffff7a137812 */ /* 0x000fc400078ec0ff */
[----:B------:R-:W-:Y:S02]  /*fd40*/  PRMT R69, R18, 0x3340, R69 ;  /* 0x0000334012457816 */ /* 0x000fe40000000045 */
[----:B------:R-:W-:Y:S02]  /*fd50*/  PRMT R61, R22, 0x3340, R61 ;  /* 0x00003340163d7816 */ /* 0x000fe4000000003d */
[----:B0-----:R-:W-:Y:S02]  /*fd60*/  LOP3.LUT R10, R2, 0x3e0, RZ, 0xc0, !PT ;  /* 0x000003e0020a7812 */ /* 0x001fe400078ec0ff */
        /* <DEDUP_REMOVED lines=19> */
[----:B------:R-:W-:Y:S02]  /*fea0*/  PRMT R12, R12, 0x3340, R25 ;  /* 0x000033400c0c7816 */ /* 0x000fe40000000019 */
[----:B-1----:R-:W-:-:S02]  /*feb0*/  LEA R8, R75, R8, 0x18 ;  /* 0x000000084b087211 */ /* 0x002fc400078ec0ff */
[----:B------:R-:W-:Y:S02]  /*fec0*/  PRMT R120, R19, 0x3340, R120 ;  /* 0x0000334013787816 */ /* 0x000fe40000000078 */
[----:B------:R-:W-:Y:S01]  /*fed0*/  PRMT R7, R4, 0x5410, R3 ;  /* 0x0000541004077816 */ /* 0x000fe20000000003 */
[----:B---3--:R-:W-:Y:S01]  /*fee0*/  IMAD.IADD R3, R10, 0x1, R9 ;  /* 0x000000010a037824 */ /* 0x008fe200078e0209 */
[----:B------:R-:W-:Y:S02]  /*fef0*/  ISETP.NE.AND P0, PT, R2, RZ, PT ;  /* 0x000000ff0200720c */ /* 0x000fe40003f05270 */
        /* <DEDUP_REMOVED lines=10> */
[----:B------:R-:W-:Y:S01]  /*ffa0*/  PRMT R54, R11, 0x5410, R54 ;  /* 0x000054100b367816 */ /* 0x000fe20000000036 */
[----:B------:R-:W-:Y:S01]  /*ffb0*/  IMAD R11, R3, 0x30, R8 ;  /* 0x00000030030b7824 */ /* 0x000fe200078e0208 */
[----:B------:R-:W-:Y:S02]  /*ffc0*/  PRMT R6, R13, 0x5410, R6 ;  /* 0x000054100d067816 */ /* 0x000fe40000000006 */
[----:B------:R-:W-:Y:S02]  /*ffd0*/  PRMT R55, R33, 0x5410, R14 ;  /* 0x0000541021377816 */ /* 0x000fe4000000000e */
[----:B------:R-:W-:Y:S01]  /*ffe0*/  PRMT R53, R15, 0x5410, R62 ;  /* 0x000054100f357816 */ /* 0x000fe2000000003e */
[----:B------:R0:W-:Y:S01]  /*fff0*/  STS.128 [R11], R4 ;  /* 0x000000040b007388 */ /* 0x0001e20000000c00 */
[----:B------:R-:W-:-:S02]  /*10000*/  PRMT R52, R120, 0x5410, R17 ;  /* 0x0000541078347816 */ /* 0x000fc40000000011 */
[----:B------:R-:W-:Y:S02]  /*10010*/  PRMT R31, R69, 0x5410, R16 ;  /* 0x00005410451f7816 */ /* 0x000fe40000000010 */
[----:B------:R-:W-:Y:S01]  /*10020*/  PRMT R30, R61, 0x5410, R20 ;  /* 0x000054103d1e7816 */ /* 0x000fe20000000014 */
[----:B------:R-:W-:Y:S01]  /*10030*/  STS.128 [R11+0x10], R52 ;  /* 0x000010340b007388 */ /* 0x000fe20000000c00 */
[----:B------:R-:W-:Y:S02]  /*10040*/  PRMT R29, R19, 0x5410, R18 ;  /* 0x00005410131d7816 */ /* 0x000fe40000000012 */
[----:B------:R-:W-:Y:S02]  /*10050*/  PRMT R28, R41, 0x5410, R24 ;  /* 0x00005410291c7816 */ /* 0x000fe40000000018 */
[----:B------:R-:W1:Y:S03]  /*10060*/  LDC.64 R24, c[0x0][0x388] ;  /* 0x0000e200ff187b82 */ /* 0x000e660000000a00 */
[----:B------:R-:W-:Y:S01]  /*10070*/  STS.128 [R11+0x20], R28 ;  /* 0x0000201c0b007388 */ /* 0x000fe20000000c00 */
[----:B------:R-:W-:-:S03]  /*10080*/  NOP ;  /* 0x0000000000007918 */ /* 0x000fc60000000000 */
[----:B------:R-:W-:Y:S01]  /*10090*/  LDS.128 R20, [R11] ;  /* 0x000000000b147984 */ /* 0x000fe20000000c00 */
[----:B0-----:R-:W-:-:S03]  /*100a0*/  LOP3.LUT R7, R2, 0x1f, RZ, 0xc0, !PT ;  /* 0x0000001f02077812 */ /* 0x001fc600078ec0ff */
[----:B------:R-:W-:Y:S02]  /*100b0*/  LDS.128 R16, [R11+0x10] ;  /* 0x000010000b107984 */ /* 0x000fe40000000c00 */
[----:B------:R-:W-:Y:S02]  /*100c0*/  IMAD.IADD R6, R10, 0x1, R7 ;  /* 0x000000010a067824 */ /* 0x000fe400078e0207 */
[----:B------:R0:W-:Y:S04]  /*100d0*/  LDS.128 R12, [R11+0x20] ;  /* 0x000020000b0c7984 */ /* 0x0001e80000000c00 */
[----:B------:R-:W-:Y:S01]  /*100e0*/  @!P0 STS [R8+0x3000], R49 ;  /* 0x0030003108008388 */ /* 0x000fe20000000800 */
[----:B------:R-:W-:Y:S01]  /*100f0*/  BAR.SYNC.DEFER_BLOCKING 0x0 ;  /* 0x0000000000007b1d */ /* 0x000fe20000010000 */
[----:B0-----:R-:W-:-:S02]  /*10100*/  IMAD.MOV.U32 R11, RZ, RZ, RZ ;  /* 0x000000ffff0b7224 */ /* 0x001fc400078e00ff */
[----:B--2---:R-:W-:-:S03]  /*10110*/  IMAD.WIDE.U32 R4, R0, 0x100, R10 ;  /* 0x0000010000047825 */ /* 0x004fc600078e000a */
[----:B------:R-:W-:-:S05]  /*10120*/  IADD3 R27, P1, PT, R7, R4, RZ ;  /* 0x00000004071b7210 */ /* 0x000fca0007f3e0ff */
[----:B------:R-:W-:Y:S02]  /*10130*/  IMAD.X R26, RZ, RZ, R5, P1 ;  /* 0x000000ffff1a7224 */ /* 0x000fe400008e0605 */
[----:B-1----:R-:W-:-:S04]  /*10140*/  IMAD.WIDE.U32 R4, R27, 0x30, R24 ;  /* 0x000000301b047825 */ /* 0x002fc800078e0018 */
[----:B------:R-:W-:Y:S01]  /*10150*/  IMAD R11, R26, 0x30, RZ ;  /* 0x000000301a0b7824 */ /* 0x000fe200078e02ff */
[----:B------:R-:W0:Y:S03]  /*10160*/  LDS R9, [R8+0x3000] ;  /* 0x0030000008097984 */ /* 0x000e260000000800 */
[----:B------:R-:W-:Y:S01]  /*10170*/  IMAD.IADD R5, R5, 0x1, R11 ;  /* 0x0000000105057824 */ /* 0x000fe200078e020b */
        /* <DEDUP_REMOVED lines=98> */
.L_x_123:
[----:B------:R-:W-:Y:S05]  /*107a0*/  BSYNC.RECONVERGENT B1 ;  /* 0x0000000000017941 */ /* 0x000fea0003800200 */
.L_x_121:
        /* <DEDUP_REMOVED lines=10> */
[----:B------:R-:W0:Y:S04]  /*10850*/  LDCU.64 UR4, c[0x0][0x3a8] ;  /* 0x00007500ff0477ac */ /* 0x000e280008000a00 */
[----:B-1----:R-:W-:Y:S01]  /*10860*/  STS.64 [R7], R12 ;  /* 0x0000000c07007388 */ /* 0x002fe20000000a00 */
[----:B------:R-:W-:-:S03]  /*10870*/  NOP ;  /* 0x0000000000007918 */ /* 0x000fc60000000000 */
[----:B------:R1:W-:Y:S04]  /*10880*/  LDS.64 R2, [R7] ;  /* 0x0000000007027984 */ /* 0x0003e80000000a00 */
[----:B------:R-:W-:Y:S01]  /*10890*/  @!P0 STS [R8+0x800], R47 ;  /* 0x0008002f08008388 */ /* 0x000fe20000000800 */
[----:B------:R-:W-:Y:S01]  /*108a0*/  BAR.SYNC.DEFER_BLOCKING 0x0 ;  /* 0x0000000000007b1d */ /* 0x000fe20000010000 */
[----:B-1----:R-:W-:Y:S02]  /*108b0*/  IMAD.MOV.U32 R7, RZ, RZ, RZ ;  /* 0x000000ffff077224 */ /* 0x002fe400078e00ff */
[----:B------:R-:W-:-:S03]  /*108c0*/  IMAD.WIDE.U32 R10, R0, 0x100, R6 ;  /* 0x00000100000a7825 */ /* 0x000fc600078e0006 */
[----:B0-----:R-:W-:Y:S01]  /*108d0*/  LEA R4, P1, R10, UR4, 0x3 ;  /* 0x000000040a047c11 */ /* 0x001fe2000f8218ff */
[----:B------:R-:W0:Y:S02]  /*108e0*/  LDS R5, [R8+0x800] ;  /* 0x0008000008057984 */ /* 0x000e240000000800 */
[----:B0-----:R-:W-:Y:S02]  /*108f0*/  ISETP.GE.AND P0, PT, R6, R5, PT ;  /* 0x000000050600720c */ /* 0x001fe40003f06270 */
[----:B------:R-:W-:-:S11]  /*10900*/  LEA.HI.X R5, R10, UR5, R11, 0x3, P1 ;  /* 0x000000050a057c11 */ /* 0x000fd600088f1c0b */
[----:B------:R-:W-:Y:S05]  /*10910*/  @P0 EXIT ;  /* 0x000000000000094d */ /* 0x000fea0003800000 */
[----:B------:R-:W-:Y:S01]  /*10920*/  STG.E.64 desc[UR8][R4.64], R2 ;  /* 0x0000000204007986 */ /* 0x000fe2000c101b08 */
[----:B------:R-:W-:Y:S05]  /*10930*/  EXIT ;  /* 0x000000000000794d */ /* 0x000fea0003800000 */
.L_x_124:
[----:B------:R-:W-:Y:S01]  /*10940*/  IMAD R9, R3, 0x8, R8 ;  /* 0x0000000803097824 */ /* 0x000fe200078e0208 */
[----:B------:R-:W0:Y:S01]  /*10950*/  LDCU.64 UR4, c[0x0][0x390] ;  /* 0x00007200ff0477ac */ /* 0x000e220008000a00 */
[----:B------:R-:W-:-:S03]  /*10960*/  IMAD.MOV.U32 R11, RZ, RZ, RZ ;  /* 0x000000ffff0b7224 */ /* 0x000fc600078e00ff */
[----:B-1----:R-:W-:Y:S01]  /*10970*/  STS.64 [R9], R12 ;  /* 0x0000000c09007388 */ /* 0x002fe20000000a00 */
[----:B------:R-:W-:-:S03]  /*10980*/  NOP ;  /* 0x0000000000007918 */ /* 0x000fc60000000000 */
[----:B------:R-:W-:Y:S01]  /*10990*/  LDS.64 R2, [R9] ;  /* 0x0000000009027984 */ /* 0x000fe20000000a00 */
[----:B------:R-:W-:-:S03]  /*109a0*/  IMAD.WIDE.U32 R10, R0, 0x100, R10 ;  /* 0x00000100000a7825 */ /* 0x000fc600078e000a */
[----:B------:R-:W-:Y:S01]  /*109b0*/  @!P0 STS [R8+0x800], R47 ;  /* 0x0008002f08008388 */ /* 0x000fe20000000800 */
[----:B------:R-:W-:Y:S01]  /*109c0*/  BAR.SYNC.DEFER_BLOCKING 0x0 ;  /* 0x0000000000007b1d */ /* 0x000fe20000010000 */
[----:B------:R-:W-:-:S05]  /*109d0*/  IADD3 R7, P1, PT, R7, R10, RZ ;  /* 0x0000000a07077210 */ /* 0x000fca0007f3e0ff */
[----:B------:R-:W-:Y:S01]  /*109e0*/  IMAD.X R10, RZ, RZ, R11, P1 ;  /* 0x000000ffff0a7224 */ /* 0x000fe200008e060b */
[C---:B0-----:R-:W-:Y:S01]  /*109f0*/  LEA R4, P1, R7.reuse, UR4, 0x3 ;  /* 0x0000000407047c11 */ /* 0x041fe2000f8218ff */
[----:B------:R-:W0:Y:S02]  /*10a00*/  LDS R5, [R8+0x800] ;  /* 0x0008000008057984 */ /* 0x000e240000000800 */
[----:B0-----:R-:W-:Y:S02]  /*10a10*/  ISETP.GE.AND P0, PT, R6, R5, PT ;  /* 0x000000050600720c */ /* 0x001fe40003f06270 */
[----:B------:R-:W-:-:S11]  /*10a20*/  LEA.HI.X R5, R7, UR5, R10, 0x3, P1 ;  /* 0x0000000507057c11 */ /* 0x000fd600088f1c0a */
[----:B------:R-:W-:Y:S05]  /*10a30*/  @P0 EXIT ;  /* 0x000000000000094d */ /* 0x000fea0003800000 */
[----:B------:R-:W-:Y:S01]  /*10a40*/  STG.E.64 desc[UR8][R4.64], R2 ;  /* 0x0000000204007986 */ /* 0x000fe2000c101b08 */
[----:B------:R-:W-:Y:S05]  /*10a50*/  EXIT ;  /* 0x000000000000794d */ /* 0x000fea0003800000 */
.L_x_125:
[----:B------:R-:W-:-:S00]  /*10a60*/  BRA `(.L_x_125) ;  /* 0xfffffffc00fc7947 */ /* 0x000fc0000383ffff */
[----:B------:R-:W-:-:S00]  /*10a70*/  NOP ;  /* 0x0000000000007918 */ /* 0x000fc00000000000 */
        /* <DEDUP_REMOVED lines=8> */
.L_x_591:


//--------------------- .text._ZN3cub18CUB_300001_SM_10006detail10merge_sort30DeviceMergeSortPartitionKernelIN6thrust24THRUST_300001_SM_1000_NS6detail15normal_iteratorINS5_10device_ptrI9KeyStringEEEEmN4cuda3std3__44lessIS9_EES9_EEvbT_PT2_T0_SK_PSK_T1_SK_i --------------------------
	.section	.text._ZN3cub18CUB_300001_SM_10006detail10merge_sort30DeviceMergeSortPartitionKernelIN6thrust24THRUST_300001_SM_1000_NS6detail15normal_iteratorINS5_10device_ptrI9KeyStringEEEEmN4cuda3std3__44lessIS9_EES9_EEvbT_PT2_T0_SK_PSK_T1_SK_i,"ax",@progbits
	.align	128
        .global         _ZN3cub18CUB_300001_SM_10006detail10merge_sort30DeviceMergeSortPartitionKernelIN6thrust24THRUST_300001_SM_1000_NS6detail15normal_iteratorINS5_10device_ptrI9KeyStringEEEEmN4cuda3std3__44lessIS9_EES9_EEvbT_PT2_T0_SK_PSK_T1_SK_i
        .type           _ZN3cub18CUB_300001_SM_10006detail10merge_sort30DeviceMergeSortPartitionKernelIN6thrust24THRUST_300001_SM_1000_NS6detail15normal_iteratorINS5_10device_ptrI9KeyStringEEEEmN4cuda3std3__44lessIS9_EES9_EEvbT_PT2_T0_SK_PSK_T1_SK_i,@function
        .size           _ZN3cub18CUB_300001_SM_10006detail10merge_sort30DeviceMergeSortPartitionKernelIN6thrust24THRUST_300001_SM_1000_NS6detail15normal_iteratorINS5_10device_ptrI9KeyStringEEEEmN4cuda3std3__44lessIS9_EES9_EEvbT_PT2_T0_SK_PSK_T1_SK_i,(.L_x_592 - _ZN3cub18CUB_300001_SM_10006detail10merge_sort30DeviceMergeSortPartitionKernelIN6thrust24THRUST_300001_SM_1000_NS6detail15normal_iteratorINS5_10device_ptrI9KeyStringEEEEmN4cuda3std3__44lessIS9_EES9_EEvbT_PT2_T0_SK_PSK_T1_SK_i)
        .other          _ZN3cub18CUB_300001_SM_10006detail10merge_sort30DeviceMergeSortPartitionKernelIN6thrust24THRUST_300001_SM_1000_NS6detail15normal_iteratorINS5_10device_ptrI9KeyStringEEEEmN4cuda3std3__44lessIS9_EES9_EEvbT_PT2_T0_SK_PSK_T1_SK_i,@"STO_CUDA_ENTRY STV_DEFAULT"
_ZN3cub18CUB_300001_SM_10006detail10merge_sort30DeviceMergeSortPartitionKernelIN6thrust24THRUST_300001_SM_1000_NS6detail15normal_iteratorINS5_10device_ptrI9KeyStringEEEEmN4cuda3std3__44lessIS9_EES9_EEvbT_PT2_T0_SK_PSK_T1_SK_i:
.text._ZN3cub18CUB_300001_SM_10006detail10merge_sort30DeviceMergeSortPartitionKernelIN6thrust24THRUST_300001_SM_1000_NS6detail15normal_iteratorINS5_10device_ptrI9KeyStringEEEEmN4cuda3std3__44lessIS9_EES9_EEvbT_PT2_T0_SK_PSK_T1_SK_i:
[----:B------:R-:W0:Y:S01]  /*0000*/  LDC R1, c[0x0][0x37c] ;  /* 0x0000df00ff017b82 */ /* 0x000e220000000800 */
[----:B------:R-:W1:Y:S01]  /*0010*/  S2R R8, SR_CTAID.X ;  /* 0x0000000000087919 */ /* 0x000e620000002500 */
[----:B------:R-:W1:Y:S01]  /*0020*/  LDCU UR4, c[0x0][0x360] ;  /* 0x00006c00ff0477ac */ /* 0x000e620008000800 */
[----:B0-----:R-:W-:Y:S01]  /*0030*/  VIADD R1, R1, 0xffffffa0 ;  /* 0xffffffa001017836 */ /* 0x001fe20000000000 */
[----:B------:R-:W1:Y:S01]  /*0040*/  S2R R3, SR_TID.X ;  /* 0x0000000000037919 */ /* 0x000e620000002100 */
[----:B------:R-:W0:Y:S01]  /*0050*/  LDCU.64 UR10, c[0x0][0x3a0] ;  /* 0x00007400ff0a77ac */ /* 0x000e220008000a00 */
[----:B-1----:R-:W-:-:S05]  /*0060*/  IMAD R8, R8, UR4, R3 ;  /* 0x0000000408087c24 */ /* 0x002fca000f8e0203 */
[----:B0-----:R-:W-:-:S04]  /*0070*/  ISETP.GE.U32.AND P0, PT, R8, UR10, PT ;  /* 0x0000000a08007c0c */ /* 0x001fc8000bf06070 */
[----:B------:R-:W-:-:S13]  /*0080*/  ISETP.GE.U32.AND.EX P0, PT, RZ, UR11, PT, P0 ;  /* 0x0000000bff007c0c */ /* 0x000fda000bf06100 */
[----:B------:R-:W-:Y:S05]  /*0090*/  @P0 EXIT ;  /* 0x000000000000094d */ /* 0x000fea0003800000 */
[----:B------:R-:W0:Y:S01]  /*00a0*/  LDCU.64 UR6, c[0x0][0x3b8] ;  /* 0x00007700ff0677ac */ /* 0x000e220008000a00 */
[----:B------:R-:W1:Y:S01]  /*00b0*/  LDC R0, c[0x0][0x3c0] ;  /* 0x0000f000ff007b82 */ /* 0x000e620000000800 */
[----:B------:R-:W-:Y:S01]  /*00c0*/  ACQBULK ;  /* 0x000000000000782e */ /* 0x000fe20000000000 */
[----:B------:R-:W2:Y:S01]  /*00d0*/  LDCU.64 UR8, c[0x0][0x358] ;  /* 0x00006b00ff0877ac */ /* 0x000ea20008000a00 */
[----:B0-----:R-:W-:Y:S02]  /*00e0*/  UIADD3 UR4, UPT, UPT, -UR6, URZ, URZ ;  /* 0x000000ff06047290 */ /* 0x001fe4000fffe1ff */
[----:B------:R-:W-:-:S04]  /*00f0*/  USHF.R.U32.HI UR5, URZ, 0x1, UR7 ;  /* 0x00000001ff057899 */ /* 0x000fc80008011607 */
[----:B------:R-:W-:Y:S01]  /*0100*/  LOP3.LUT R3, R8, UR4, RZ, 0xc0, !PT ;  /* 0x0000000408037c12 */ /* 0x000fe2000f8ec0ff */
[----:B------:R-:W-:Y:S01]  /*0110*/  USHF.R.U64 UR4, UR6, 0x1, UR7 ;  /* 0x0000000106047899 */ /* 0x000fe20008001207 */
[----:B-1----:R-:W-:Y:S01]  /*0120*/  SHF.R.S32.HI R9, RZ, 0x1f, R0 ;  /* 0x0000001fff097819 */ /* 0x002fe20000011400 */
[----:B------:R-:W-:Y:S02]  /*0130*/  IMAD R2, R0, UR5, RZ ;  /* 0x0000000500027c24 */ /* 0x000fe4000f8e02ff */
[----:B------:R-:W-:-:S04]  /*0140*/  IMAD.WIDE.U32 R4, R3, R0, RZ ;  /* 0x0000000003047225 */ /* 0x000fc800078e00ff */
[----:B------:R-:W-:-:S04]  /*0150*/  IMAD.WIDE.U32 R10, R0, UR4, RZ ;  /* 0x00000004000a7c25 */ /* 0x000fc8000f8e00ff */
[C---:B------:R-:W-:Y:S01]  /*0160*/  IMAD R7, R9.reuse, UR4, R2 ;  /* 0x0000000409077c24 */ /* 0x040fe2000f8e0202 */
[----:B------:R-:W-:Y:S01]  /*0170*/  IADD3 R2, P2, PT, R8, 0x1, RZ ;  /* 0x0000000108027810 */ /* 0x000fe20007f5e0ff */
[----:B------:R-:W-:Y:S01]  /*0180*/  IMAD R12, R9, R3, R5 ;  /* 0x00000003090c7224 */ /* 0x000fe200078e0205 */
[----:B------:R-:W-:Y:S01]  /*0190*/  LOP3.LUT R3, RZ, R4, RZ, 0x33, !PT ;  /* 0x00000004ff037212 */ /* 0x000fe200078e33ff */
[----:B------:R-:W-:Y:S01]  /*01a0*/  IMAD.IADD R14, R11, 0x1, R7 ;  /* 0x000000010b0e7824 */ /* 0x000fe200078e0207 */
[----:B------:R-:W0:Y:S01]  /*01b0*/  LDCU.64 UR4, c[0x0][0x398] ;  /* 0x00007300ff0477ac */ /* 0x000e220008000a00 */
[----:B------:R-:W-:Y:S01]  /*01c0*/  ISETP.NE.U32.AND P0, PT, R2, UR10, PT ;  /* 0x0000000a02007c0c */ /* 0x000fe2000bf05070 */
[----:B------:R-:W-:Y:S01]  /*01d0*/  IMAD.X R2, RZ, RZ, RZ, P2 ;  /* 0x000000ffff027224 */ /* 0x000fe200010e06ff */
[----:B------:R-:W-:Y:S02]  /*01e0*/  ISETP.LT.U32.AND P1, PT, R10, R3, PT ;  /* 0x000000030a00720c */ /* 0x000fe40003f21070 */
[----:B------:R-:W-:-:S02]  /*01f0*/  LOP3.LUT R5, RZ, R12, RZ, 0x33, !PT ;  /* 0x0000000cff057212 */ /* 0x000fc400078e33ff */
[----:B------:R-:W-:Y:S02]  /*0200*/  ISETP.NE.AND.EX P0, PT, R2, UR11, PT, P0 ;  /* 0x0000000b02007c0c */ /* 0x000fe4000bf05300 */
[----:B------:R-:W-:-:S04]  /*0210*/  ISETP.LT.U32.AND.EX P1, PT, R14, R5, PT, P1 ;  /* 0x000000050e00720c */ /* 0x000fc80003f21110 */
[----:B------:R-:W-:Y:S02]  /*0220*/  SEL R3, R10, R3, P1 ;  /* 0x000000030a037207 */ /* 0x000fe40000800000 */
[----:B------:R-:W-:Y:S02]  /*0230*/  SEL R5, R14, R5, P1 ;  /* 0x000000050e057207 */ /* 0x000fe40000800000 */
[----:B------:R-:W-:-:S03]  /*0240*/  IADD3 R2, P1, PT, R3, R4, RZ ;  /* 0x0000000403027210 */ /* 0x000fc60007f3e0ff */
[----:B------:R-:W1:Y:S02]  /*0250*/  @!P0 LDC.64 R6, c[0x0][0x3a8] ;  /* 0x0000ea00ff068b82 */ /* 0x000e640000000a00 */
[----:B------:R-:W-:Y:S01]  /*0260*/  IMAD.X R3, R5, 0x1, R12, P1 ;  /* 0x0000000105037824 */ /* 0x000fe200008e060c */
[----:B0-----:R-:W-:-:S04]  /*0270*/  ISETP.LT.U32.AND P1, PT, R2, UR4, PT ;  /* 0x0000000402007c0c */ /* 0x001fc8000bf21070 */
[----:B------:R-:W-:-:S04]  /*0280*/  ISETP.LT.U32.AND.EX P1, PT, R3, UR5, PT, P1 ;  /* 0x0000000503007c0c */ /* 0x000fc8000bf21110 */
[----:B------:R-:W-:Y:S02]  /*0290*/  SEL R2, R2, UR4, P1 ;  /* 0x0000000402027c07 */ /* 0x000fe40008800000 */
[----:B------:R-:W-:Y:S02]  /*02a0*/  SEL R3, R3, UR5, P1 ;  /* 0x0000000503037c07 */ /* 0x000fe40008800000 */
[----:B------:R-:W-:Y:S02]  /*02b0*/  LOP3.LUT R17, RZ, R2, RZ, 0x33, !PT ;  /* 0x00000002ff117212 */ /* 0x000fe400078e33ff */
[----:B------:R-:W-:Y:S02]  /*02c0*/  LOP3.LUT R19, RZ, R3, RZ, 0x33, !PT ;  /* 0x00000003ff137212 */ /* 0x000fe400078e33ff */
[----:B------:R-:W-:-:S04]  /*02d0*/  ISETP.LT.U32.AND P1, PT, R10, R17, PT ;  /* 0x000000110a00720c */ /* 0x000fc80003f21070 */
[----:B------:R-:W-:-:S04]  /*02e0*/  ISETP.LT.U32.AND.EX P1, PT, R14, R19, PT, P1 ;  /* 0x000000130e00720c */ /* 0x000fc80003f21110 */
[----:B------:R-:W-:Y:S02]  /*02f0*/  SEL R17, R10, R17, P1 ;  /* 0x000000110a117207 */ /* 0x000fe40000800000 */
[----:B------:R-:W-:Y:S02]  /*0300*/  SEL R19, R14, R19, P1 ;  /* 0x000000130e137207 */ /* 0x000fe40000800000 */
[----:B------:R-:W-:Y:S02]  /*0310*/  IADD3 R17, P3, PT, R17, R2, RZ ;  /* 0x0000000211117210 */ /* 0x000fe40007f7e0ff */
[----:B-1----:R-:W-:Y:S02]  /*0320*/  @!P0 LEA R10, P2, R8, R6, 0x3 ;  /* 0x00000006080a8211 */ /* 0x002fe400078418ff */
[----:B------:R-:W-:Y:S01]  /*0330*/  ISETP.LT.U32.AND P1, PT, R4, UR4, PT ;  /* 0x0000000404007c0c */ /* 0x000fe2000bf21070 */
[----:B------:R-:W-:Y:S01]  /*0340*/  IMAD.X R19, R19, 0x1, R3, P3 ;  /* 0x0000000113137824 */ /* 0x000fe200018e0603 */
[----:B------:R-:W-:-:S02]  /*0350*/  @!P0 LEA.HI.X R11, R8, R7, RZ, 0x3, P2 ;  /* 0x00000007080b8211 */ /* 0x000fc400010f1cff */
[----:B------:R-:W-:Y:S02]  /*0360*/  ISETP.LT.U32.AND P2, PT, R17, UR4, PT ;  /* 0x0000000411007c0c */ /* 0x000fe4000bf41070 */
[----:B------:R-:W-:Y:S01]  /*0370*/  ISETP.LT.U32.AND.EX P1, PT, R12, UR5, PT, P1 ;  /* 0x000000050c007c0c */ /* 0x000fe2000bf21110 */
[----:B--2---:R0:W-:Y:S01]  /*0380*/  @!P0 STG.E.64 desc[UR8][R10.64], R2 ;  /* 0x000000020a008986 */ /* 0x0041e2000c101b08 */
[----:B------:R-:W-:Y:S02]  /*0390*/  ISETP.LT.U32.AND.EX P2, PT, R19, UR5, PT, P2 ;  /* 0x0000000513007c0c */ /* 0x000fe4000bf41120 */
[----:B------:R-:W-:Y:S02]  /*03a0*/  SEL R5, R4, UR4, P1 ;  /* 0x0000000404057c07 */ /* 0x000fe40008800000 */
[----:B------:R-:W-:Y:S02]  /*03b0*/  SEL R7, R12, UR5, P1 ;  /* 0x000000050c077c07 */ /* 0x000fe40008800000 */
[----:B------:R-:W-:-:S02]  /*03c0*/  SEL R17, R17, UR4, P2 ;  /* 0x0000000411117c07 */ /* 0x000fc40009000000 */
[----:B------:R-:W-:Y:S01]  /*03d0*/  SEL R19, R19, UR5, P2 ;  /* 0x0000000513137c07 */ /* 0x000fe20009000000 */
[----:B------:R-:W-:Y:S06]  /*03e0*/  @!P0 EXIT ;  /* 0x000000000000894d */ /* 0x000fec0003800000 */
[----:B------:R-:W1:Y:S01]  /*03f0*/  LDCU.U8 UR5, c[0x0][0x380] ;  /* 0x00007000ff0577ac */ /* 0x000e620008000000 */
[----:B------:R-:W-:Y:S01]  /*0400*/  IADD3 R15, P0, PT, R17, -R5, RZ ;  /* 0x80000005110f7210 */ /* 0x000fe20007f1e0ff */
[----:B------:R-:W-:Y:S01]  /*0410*/  BSSY.RECONVERGENT B0, `(.L_x_126) ;  /* 0x00004d0000007945 */ /* 0x000fe20003800200 */
[----:B------:R-:W-:-:S06]  /*0420*/  UIADD3 UR4, UPT, UPT, UR6, -0x1, URZ ;  /* 0xffffffff06047890 */ /* 0x000fcc000fffe0ff */
[----:B------:R-:W-:-:S05]  /*0430*/  LOP3.LUT R13, R8, UR4, RZ, 0xc0, !PT ;  /* 0x00000004080d7c12 */ /* 0x000fca000f8ec0ff */
[----:B0-----:R-:W-:Y:S01]  /*0440*/  IMAD.WIDE.U32 R10, R13, R0, RZ ;  /* 0x000000000d0a7225 */ /* 0x001fe200078e00ff */
[----:B-1----:R-:W-:-:S03]  /*0450*/  UPRMT UR4, UR5, 0x8880, URZ ;  /* 0x0000888005047896 */ /* 0x002fc600080000ff */
[----:B------:R-:W-:Y:S01]  /*0460*/  IMAD.X R0, R19, 0x1, ~R7, P0 ;  /* 0x0000000113007824 */ /* 0x000fe200000e0e07 */
[----:B------:R-:W-:Y:S01]  /*0470*/  ISETP.LT.U32.AND P0, PT, R10, R15, PT ;  /* 0x0000000f0a00720c */ /* 0x000fe20003f01070 */
[----:B------:R-:W-:Y:S01]  /*0480*/  IMAD R9, R9, R13, R11 ;  /* 0x0000000d09097224 */ /* 0x000fe200078e020b */
[----:B------:R-:W-:-:S04]  /*0490*/  UISETP.NE.AND UP0, UPT, UR4, URZ, UPT ;  /* 0x000000ff0400728c */ /* 0x000fc8000bf05270 */
[----:B------:R-:W-:-:S04]  /*04a0*/  ISETP.LT.U32.AND.EX P0, PT, R9, R0, PT, P0 ;  /* 0x000000000900720c */ /* 0x000fc80003f01100 */
[----:B------:R-:W-:Y:S02]  /*04b0*/  SEL R10, R10, R15, P0 ;  /* 0x0000000f0a0a7207 */ /* 0x000fe40000000000 */
[----:B------:R-:W-:Y:S01]  /*04c0*/  SEL R15, R9, R0, P0 ;  /* 0x00000000090f7207 */ /* 0x000fe20000000000 */
[----:B------:R-:W-:Y:S06]  /*04d0*/  BRA.U !UP0, `(.L_x_127) ;  /* 0x0000002508887547 */ /* 0x000fec000b800000 */
[----:B------:R-:W-:Y:S01]  /*04e0*/  IADD3 R9, P0, PT, R17, -R2, RZ ;  /* 0x8000000211097210 */ /* 0x000fe20007f1e0ff */
[----:B------:R-:W-:Y:S01]  /*04f0*/  BSSY.RECONVERGENT B1, `(.L_x_128) ;  /* 0x000025f000017945 */ /* 0x000fe20003800200 */
[----:B------:R-:W-:-:S03]  /*0500*/  IADD3 R11, P2, PT, R2, -R5, RZ ;  /* 0x80000005020b7210 */ /* 0x000fc60007f5e0ff */
[----:B------:R-:W-:Y:S01]  /*0510*/  IMAD.X R0, R19, 0x1, ~R3, P0 ;  /* 0x0000000113007824 */ /* 0x000fe200000e0e03 */
[----:B------:R-:W-:Y:S01]  /*0520*/  ISETP.GT.U32.AND P0, PT, R10, R9, PT ;  /* 0x000000090a00720c */ /* 0x000fe20003f04070 */
[----:B------:R-:W-:Y:S01]  /*0530*/  IMAD.X R4, R3, 0x1, ~R7, P2 ;  /* 0x0000000103047824 */ /* 0x000fe200010e0e07 */
[----:B------:R-:W-:Y:S02]  /*0540*/  ISETP.LT.U32.AND P1, PT, R11, R10, PT ;  /* 0x0000000a0b00720c */ /* 0x000fe40003f21070 */
[CC--:B------:R-:W-:Y:S02]  /*0550*/  ISETP.GT.U32.AND.EX P0, PT, R15.reuse, R0.reuse, PT, P0 ;  /* 0x000000000f00720c */ /* 0x0c0fe40003f04100 */
[----:B------:R-:W-:Y:S02]  /*0560*/  ISETP.LT.U32.AND.EX P1, PT, R4, R15, PT, P1 ;  /* 0x0000000f0400720c */ /* 0x000fe40003f21110 */
[----:B------:R-:W-:Y:S02]  /*0570*/  SEL R24, R10, R9, P0 ;  /* 0x000000090a187207 */ /* 0x000fe40000000000 */
[----:B------:R-:W-:-:S02]  /*0580*/  SEL R26, R15, R0, P0 ;  /* 0x000000000f1a7207 */ /* 0x000fc40000000000 */
[----:B------:R-:W-:Y:S02]  /*0590*/  IADD3 R24, P0, PT, R24, -R9, RZ ;  /* 0x8000000918187210 */ /* 0x000fe40007f1e0ff */
[----:B------:R-:W-:Y:S02]  /*05a0*/  SEL R11, R11, R10, P1 ;  /* 0x0000000a0b0b7207 */ /* 0x000fe40000800000 */
[----:B------:R-:W-:Y:S01]  /*05b0*/  SEL R13, R4, R15, P1 ;  /* 0x0000000f040d7207 */ /* 0x000fe20000800000 */
[----:B------:R-:W-:Y:S01]  /*05c0*/  IMAD.X R26, R26, 0x1, ~R0, P0 ;  /* 0x000000011a1a7824 */ /* 0x000fe200000e0e00 */
[----:B------:R-:W-:-:S04]  /*05d0*/  ISETP.GE.U32.AND P0, PT, R24, R11, PT ;  /* 0x0000000b1800720c */ /* 0x000fc80003f06070 */
[----:B------:R-:W-:-:S13]  /*05e0*/  ISETP.GE.U32.AND.EX P0, PT, R26, R13, PT, P0 ;  /* 0x0000000d1a00720c */ /* 0x000fda0003f06100 */
[----:B------:R-:W-:Y:S05]  /*05f0*/  @P0 BRA `(.L_x_129) ;  /* 0x0000002400380947 */ /* 0x000fea0003800000 */
[----:B------:R-:W-:-:S05]  /*0600*/  IADD3 R9, P0, PT, R10, R2, RZ ;  /* 0x000000020a097210 */ /* 0x000fca0007f1e0ff */
[----:B------:R-:W-:-:S08]  /*0610*/  IMAD.X R15, R15, 0x1, R3, P0 ;  /* 0x000000010f0f7824 */ /* 0x000fd000000e0603 */
.L_x_152:
[----:B------:R-:W-:Y:S01]  /*0620*/  IADD3 R17, P0, PT, -R24, R11, RZ ;  /* 0x0000000b18117210 */ /* 0x000fe20007f1e1ff */
[----:B------:R-:W0:Y:S04]  /*0630*/  LDC.64 R2, c[0x0][0x388] ;  /* 0x0000e200ff027b82 */ /* 0x000e280000000a00 */
[----:B------:R-:W-:-:S05]  /*0640*/  IMAD.X R0, R13, 0x1, ~R26, P0 ;  /* 0x000000010d007824 */ /* 0x000fca00000e0e1a */
[--C-:B------:R-:W-:Y:S02]  /*0650*/  SHF.R.U64 R17, R17, 0x1, R0.reuse ;  /* 0x0000000111117819 */ /* 0x100fe40000001200 */
[----:B------:R-:W-:Y:S02]  /*0660*/  SHF.R.U32.HI R19, RZ, 0x1, R0 ;  /* 0x00000001ff137819 */ /* 0x000fe40000011600 */
[----:B------:R-:W-:-:S05]  /*0670*/  IADD3 R28, P0, PT, R24, R17, RZ ;  /* 0x00000011181c7210 */ /* 0x000fca0007f1e0ff */
[----:B------:R-:W-:Y:S01]  /*0680*/  IMAD.X R17, R26, 0x1, R19, P0 ;  /* 0x000000011a117824 */ /* 0x000fe200000e0613 */
[----:B------:R-:W-:-:S05]  /*0690*/  IADD3 R23, P0, PT, R28, R5, RZ ;  /* 0x000000051c177210 */ /* 0x000fca0007f1e0ff */
[----:B------:R-:W-:Y:S02]  /*06a0*/  IMAD.X R0, R17, 0x1, R7, P0 ;  /* 0x0000000111007824 */ /* 0x000fe400000e0607 */
[----:B0-----:R-:W-:-:S04]  /*06b0*/  IMAD.WIDE.U32 R22, R23, 0x30, R2 ;  /* 0x0000003017167825 */ /* 0x001fc800078e0002 */
[----:B------:R-:W-:-:S04]  /*06c0*/  IMAD R19, R0, 0x30, RZ ;  /* 0x0000003000137824 */ /* 0x000fc800078e02ff */
[----:B------:R-:W-:-:S05]  /*06d0*/  IMAD.IADD R23, R23, 0x1, R19 ;  /* 0x0000000117177824 */ /* 0x000fca00078e0213 */
[----:B------:R-:W2:Y:S04]  /*06e0*/  LDG.E.U8 R10, desc[UR8][R22.64+0x4] ;  /* 0x00000408160a7981 */ /* 0x000ea8000c1e1100 */
[----:B------:R-:W3:Y:S04]  /*06f0*/  LDG.E.U8 R12, desc[UR8][R22.64+0x5] ;  /* 0x00000508160c7981 */ /* 0x000ee8000c1e1100 */
[----:B------:R-:W4:Y:S04]  /*0700*/  LDG.E.U8 R14, desc[UR8][R22.64+0x6] ;  /* 0x00000608160e7981 */ /* 0x000f28000c1e1100 */
[----:B------:R-:W5:Y:S04]  /*0710*/  LDG.E.U8 R16, desc[UR8][R22.64+0x7] ;  /* 0x0000070816107981 */ /* 0x000f68000c1e1100 */
        /* <DEDUP_REMOVED lines=11> */
[----:B--2---:R0:W-:Y:S04]  /*07d0*/  STL.U8 [R1+0x34], R10 ;  /* 0x0000340a01007387 */ /* 0x0041e80000100000 */
[----:B---3--:R1:W-:Y:S04]  /*07e0*/  STL.U8 [R1+0x35], R12 ;  /* 0x0000350c01007387 */ /* 0x0083e80000100000 */
[----:B----4-:R2:W-:Y:S04]  /*07f0*/  STL.U8 [R1+0x36], R14 ;  /* 0x0000360e01007387 */ /* 0x0105e80000100000 */
[----:B-----5:R3:W-:Y:S04]  /*0800*/  STL.U8 [R1+0x37], R16 ;  /* 0x0000371001007387 */ /* 0x0207e80000100000 */
[----:B0-----:R-:W4:Y:S04]  /*0810*/  LDG.E.U8 R10, desc[UR8][R22.64+0x11] ;  /* 0x00001108160a7981 */ /* 0x001f28000c1e1100 */
[----:B-1----:R-:W5:Y:S04]  /*0820*/  LDG.E.U8 R12, desc[UR8][R22.64+0x12] ;  /* 0x00001208160c7981 */ /* 0x002f68000c1e1100 */
[----:B--2---:R-:W2:Y:S04]  /*0830*/  LDG.E.U8 R14, desc[UR8][R22.64+0x13] ;  /* 0x00001308160e7981 */ /* 0x004ea8000c1e1100 */
[----:B---3--:R-:W3:Y:S04]  /*0840*/  LDG.E.U8 R16, desc[UR8][R22.64+0x14] ;  /* 0x0000140816107981 */ /* 0x008ee8000c1e1100 */
[----:B------:R0:W-:Y:S04]  /*0850*/  STL.U8 [R1+0x31], R0 ;  /* 0x0000310001007387 */ /* 0x0001e80000100000 */
[----:B0-----:R-:W3:Y:S04]  /*0860*/  LDG.E.U8 R0, desc[UR8][R22.64+0xe] ;  /* 0x00000e0816007981 */ /* 0x001ee8000c1e1100 */
[----:B------:R0:W-:Y:S04]  /*0870*/  STL.U8 [R1+0x3a], R19 ;  /* 0x00003a1301007387 */ /* 0x0001e80000100000 */
[----:B------:R-:W-:Y:S04]  /*0880*/  STL.U8 [R1+0x32], R6 ;  /* 0x0000320601007387 */ /* 0x000fe80000100000 */
[----:B------:R-:W-:Y:S04]  /*0890*/  STL.U8 [R1+0x33], R8 ;  /* 0x0000330801007387 */ /* 0x000fe80000100000 */
[----:B------:R1:W-:Y:S04]  /*08a0*/  STL.U8 [R1+0x38], R18 ;  /* 0x0000381201007387 */ /* 0x0003e80000100000 */
[----:B------:R1:W-:Y:S04]  /*08b0*/  STL.U8 [R1+0x39], R20 ;  /* 0x0000391401007387 */ /* 0x0003e80000100000 */
[----:B0-----:R-:W3:Y:S04]  /*08c0*/  LDG.E.U8 R19, desc[UR8][R22.64+0x17] ;  /* 0x0000170816137981 */ /* 0x001ee8000c1e1100 */
[----:B------:R0:W-:Y:S04]  /*08d0*/  STL.U8 [R1+0x3d], R4 ;  /* 0x00003d0401007387 */ /* 0x0001e80000100000 */
[----:B-1----:R-:W3:Y:S04]  /*08e0*/  LDG.E.U8 R18, desc[UR8][R22.64+0x15] ;  /* 0x0000150816127981 */ /* 0x002ee8000c1e1100 */
[----:B------:R-:W3:Y:S04]  /*08f0*/  LDG.E.U8 R20, desc[UR8][R22.64+0x16] ;  /* 0x0000160816147981 */ /* 0x000ee8000c1e1100 */
[----:B------:R-:W3:Y:S04]  /*0900*/  LDG.E.U8 R6, desc[UR8][R22.64+0x18] ;  /* 0x0000180816067981 */ /* 0x000ee8000c1e1100 */
[----:B------:R-:W3:Y:S04]  /*0910*/  LDG.E.U8 R8, desc[UR8][R22.64+0x19] ;  /* 0x0000190816087981 */ /* 0x000ee8000c1e1100 */
[----:B0-----:R-:W3:Y:S04]  /*0920*/  LDG.E.U8 R4, desc[UR8][R22.64+0x1a] ;  /* 0x00001a0816047981 */ /* 0x001ee8000c1e1100 */
[----:B----4-:R0:W-:Y:S04]  /*0930*/  STL.U8 [R1+0x41], R10 ;  /* 0x0000410a01007387 */ /* 0x0101e80000100000 */
[----:B-----5:R1:W-:Y:S04]  /*0940*/  STL.U8 [R1+0x42], R12 ;  /* 0x0000420c01007387 */ /* 0x0203e80000100000 */
[----:B--2---:R2:W-:Y:S04]  /*0950*/  STL.U8 [R1+0x43], R14 ;  /* 0x0000430e01007387 */ /* 0x0045e80000100000 */
[----:B---3--:R3:W-:Y:S04]  /*0960*/  STL.U8 [R1+0x44], R16 ;  /* 0x0000441001007387 */ /* 0x0087e80000100000 */
[----:B0-----:R-:W4:Y:S04]  /*0970*/  LDG.E.U8 R10, desc[UR8][R22.64+0x20] ;  /* 0x00002008160a7981 */ /* 0x001f28000c1e1100 */
[----:B-1----:R-:W5:Y:S04]  /*0980*/  LDG.E.U8 R12, desc[UR8][R22.64+0x21] ;  /* 0x00002108160c7981 */ /* 0x002f68000c1e1100 */
[----:B--2---:R-:W2:Y:S04]  /*0990*/  LDG.E.U8 R14, desc[UR8][R22.64+0x22] ;  /* 0x00002208160e7981 */ /* 0x004ea8000c1e1100 */
[----:B---3--:R-:W3:Y:S04]  /*09a0*/  LDG.E.U8 R16, desc[UR8][R22.64+0x23] ;  /* 0x0000230816107981 */ /* 0x008ee8000c1e1100 */
[----:B------:R0:W-:Y:S04]  /*09b0*/  STL.U8 [R1+0x3e], R0 ;  /* 0x00003e0001007387 */ /* 0x0001e80000100000 */
[----:B0-----:R-:W3:Y:S04]  /*09c0*/  LDG.E.U8 R0, desc[UR8][R22.64+0x1f] ;  /* 0x00001f0816007981 */ /* 0x001ee8000c1e1100 */
        /* <DEDUP_REMOVED lines=11> */
[----:B0-----:R-:W3:Y:S04]  /*0a80*/  LDG.E.U8 R4, desc[UR8][R22.64+0x26] ;  /* 0x0000260816047981 */ /* 0x001ee8000c1e1100 */
[----:B------:R-:W3:Y:S04]  /*0a90*/  LDG.E.U8 R18, desc[UR8][R22.64+0x2d] ;  /* 0x00002d0816127981 */ /* 0x000ee8000c1e1100 */
[----:B------:R-:W3:Y:S04]  /*0aa0*/  LDG.E.U8 R20, desc[UR8][R22.64+0x2e] ;  /* 0x00002e0816147981 */ /* 0x000ee8000c1e1100 */
        /* <DEDUP_REMOVED lines=10> */
[----:B------:R0:W-:Y:S02]  /*0b50*/  STL.U8 [R1+0x4b], R21 ;  /* 0x00004b1501007387 */ /* 0x0001e40000100000 */
[----:B0-----:R-:W-:-:S04]  /*0b60*/  LOP3.LUT R21, RZ, R28, RZ, 0x33, !PT ;  /* 0x0000001cff157212 */ /* 0x001fc800078e33ff */
[----:B------:R-:W-:-:S05]  /*0b70*/  IADD3 R21, P0, PT, R21, R9, RZ ;  /* 0x0000000915157210 */ /* 0x000fca0007f1e0ff */
[----:B------:R-:W-:Y:S01]  /*0b80*/  IMAD.WIDE.U32 R2, R21, 0x30, R2 ;  /* 0x0000003015027825 */ /* 0x000fe200078e0002 */
[----:B------:R-:W-:-:S05]  /*0b90*/  LOP3.LUT R21, RZ, R17, RZ, 0x33, !PT ;  /* 0x00000011ff157212 */ /* 0x000fca00078e33ff */
[----:B------:R-:W-:-:S04]  /*0ba0*/  IMAD.X R21, R21, 0x1, R15, P0 ;  /* 0x0000000115157824 */ /* 0x000fc800000e060f */
[----:B------:R-:W-:Y:S01]  /*0bb0*/  IMAD R21, R21, 0x30, RZ ;  /* 0x0000003015157824 */ /* 0x000fe200078e02ff */
[----:B------:R0:W-:Y:S03]  /*0bc0*/  STL.U8 [R1+0x3c], R25 ;  /* 0x00003c1901007387 */ /* 0x0001e60000100000 */
[----:B------:R-:W-:Y:S01]  /*0bd0*/  IMAD.IADD R3, R3, 0x1, R21 ;  /* 0x0000000103037824 */ /* 0x000fe200078e0215 */
[----:B------:R1:W-:Y:S04]  /*0be0*/  STL.U8 [R1+0x3f], R27 ;  /* 0x00003f1b01007387 */ /* 0x0003e80000100000 */
[----:B------:R1:W-:Y:S04]  /*0bf0*/  STL.U8 [R1+0x40], R29 ;  /* 0x0000401d01007387 */ /* 0x0003e80000100000 */
[----:B------:R1:W-:Y:S04]  /*0c00*/  STL.U8 [R1+0x54], R19 ;  /* 0x0000541301007387 */ /* 0x0003e80000100000 */
[----:B0-----:R-:W3:Y:S04]  /*0c10*/  LDG.E.U8 R25, desc[UR8][R22.64+0x1c] ;  /* 0x00001c0816197981 */ /* 0x001ee8000c1e1100 */
[----:B-1----:R-:W3:Y:S04]  /*0c20*/  LDG.E.U8 R27, desc[UR8][R22.64+0x1d] ;  /* 0x00001d08161b7981 */ /* 0x002ee8000c1e1100 */
[----:B------:R-:W3:Y:S04]  /*0c30*/  LDG.E.U8 R29, desc[UR8][R22.64+0x1e] ;  /* 0x00001e08161d7981 */ /* 0x000ee8000c1e1100 */
[----:B------:R-:W3:Y:S04]  /*0c40*/  LDG.E.U8 R21, desc[UR8][R22.64] ;  /* 0x0000000816157981 */ /* 0x000ee8000c1e1100 */
[----:B------:R-:W3:Y:S04]  /*0c50*/  LDG.E.U8 R19, desc[UR8][R22.64+0x2f] ;  /* 0x00002f0816137981 */ /* 0x000ee8000c1e1100 */
[----:B------:R0:W-:Y:S04]  /*0c60*/  STL.U8 [R1+0x56], R4 ;  /* 0x0000560401007387 */ /* 0x0001e80000100000 */
[----:B------:R1:W-:Y:S04]  /*0c70*/  STL.U8 [R1+0x57], R6 ;  /* 0x0000570601007387 */ /* 0x0003e80000100000 */
[----:B------:R1:W-:Y:S04]  /*0c80*/  STL.U8 [R1+0x58], R8 ;  /* 0x0000580801007387 */ /* 0x0003e80000100000 */
[----:B------:R1:W-:Y:S04]  /*0c90*/  STL.U8 [R1+0x5d], R18 ;  /* 0x00005d1201007387 */ /* 0x0003e80000100000 */
[----:B------:R1:W-:Y:S04]  /*0ca0*/  STL.U8 [R1+0x5e], R20 ;  /* 0x00005e1401007387 */ /* 0x0003e80000100000 */
[----:B------:R-:W3:Y:S04]  /*0cb0*/  LDG.E.U8 R22, desc[UR8][R2.64+0x2] ;  /* 0x0000020802167981 */ /* 0x000ee8000c1e1100 */
[----:B0-----:R-:W3:Y:S04]  /*0cc0*/  LDG.E.U8 R4, desc[UR8][R2.64+0x3] ;  /* 0x0000030802047981 */ /* 0x001ee8000c1e1100 */
[----:B-1----:R-:W3:Y:S04]  /*0cd0*/  LDG.E.U8 R6, desc[UR8][R2.64+0x4] ;  /* 0x0000040802067981 */ /* 0x002ee8000c1e1100 */
[----:B------:R-:W3:Y:S04]  /*0ce0*/  LDG.E.U8 R8, desc[UR8][R2.64+0x5] ;  /* 0x0000050802087981 */ /* 0x000ee8000c1e1100 */
[----:B------:R-:W3:Y:S04]  /*0cf0*/  LDG.E.U8 R18, desc[UR8][R2.64+0xa] ;  /* 0x00000a0802127981 */ /* 0x000ee8000c1e1100 */
        /* <DEDUP_REMOVED lines=15> */
[----:B------:R1:W-:Y:S04]  /*0df0*/  STL.U8 [R1+0x3], R4 ;  /* 0x0000030401007387 */ /* 0x0003e80000100000 */
[----:B------:R1:W-:Y:S04]  /*0e00*/  STL.U8 [R1+0x4], R6 ;  /* 0x0000040601007387 */ /* 0x0003e80000100000 */
        /* <DEDUP_REMOVED lines=21> */
[----:B------:R-:W-:Y:S04]  /*0f60*/  STL.U8 [R1+0xd], R22 ;  /* 0x00000d1601007387 */ /* 0x000fe80000100000 */
        /* <DEDUP_REMOVED lines=45> */
[----:B------:R-:W-:Y:S04]  /*1240*/  STL.U8 [R1+0x4c], R25 ;  /* 0x00004c1901007387 */ /* 0x000fe80000100000 */
[----:B------:R-:W-:Y:S04]  /*1250*/  STL.U8 [R1+0x4d], R27 ;  /* 0x00004d1b01007387 */ /* 0x000fe80000100000 */
[----:B------:R-:W-:Y:S04]  /*1260*/  STL.U8 [R1+0x4e], R29 ;  /* 0x00004e1d01007387 */ /* 0x000fe80000100000 */
[----:B------:R-:W-:Y:S04]  /*1270*/  STL.U8 [R1+0x2f], R23 ;  /* 0x00002f1701007387 */ /* 0x000fe80000100000 */
[----:B------:R-:W-:Y:S04]  /*1280*/  STL.U8 [R1+0x30], R21 ;  /* 0x0000301501007387 */ /* 0x000fe80000100000 */
[----:B------:R-:W-:Y:S01]  /*1290*/  STL.U8 [R1+0x2e], R19 ;  /* 0x00002e1301007387 */ /* 0x000fe20000100000 */
[----:B------:R-:W-:Y:S03]  /*12a0*/  BSSY.RECONVERGENT B2, `(.L_x_130) ;  /* 0x000017a000027945 */ /* 0x000fe60003800200 */
[----:B------:R-:W-:Y:S04]  /*12b0*/  STL.U8 [R1+0x25], R6 ;  /* 0x0000250601007387 */ /* 0x000fe80000100000 */
[----:B------:R-:W-:Y:S04]  /*12c0*/  STL.U8 [R1+0x26], R8 ;  /* 0x0000260801007387 */ /* 0x000fe80000100000 */
[----:B------:R-:W-:Y:S04]  /*12d0*/  STL.U8 [R1+0x2b], R18 ;  /* 0x00002b1201007387 */ /* 0x000fe80000100000 */
[----:B------:R-:W-:Y:S04]  /*12e0*/  STL.U8 [R1+0x2c], R20 ;  /* 0x00002c1401007387 */ /* 0x000fe80000100000 */
[----:B------:R-:W-:Y:S04]  /*12f0*/  STL.U8 [R1+0x2d], R22 ;  /* 0x00002d1601007387 */ /* 0x000fe80000100000 */
[----:B------:R-:W-:Y:S04]  /*1300*/  STL.U8 [R1], R4 ;  /* 0x0000000401007387 */ /* 0x000fe80000100000 */
[----:B----4-:R-:W-:Y:S04]  /*1310*/  STL.U8 [R1+0x27], R10 ;  /* 0x0000270a01007387 */ /* 0x010fe80000100000 */
[----:B-----5:R-:W-:Y:S04]  /*1320*/  STL.U8 [R1+0x28], R12 ;  /* 0x0000280c01007387 */ /* 0x020fe80000100000 */
[----:B--2---:R-:W-:Y:S04]  /*1330*/  STL.U8 [R1+0x29], R14 ;  /* 0x0000290e01007387 */ /* 0x004fe80000100000 */
[----:B---3--:R-:W-:Y:S04]  /*1340*/  STL.U8 [R1+0x2a], R16 ;  /* 0x00002a1001007387 */ /* 0x008fe80000100000 */
[----:B------:R0:W-:Y:S02]  /*1350*/  STL.U8 [R1+0x24], R0 ;  /* 0x0000240001007387 */ /* 0x0001e40000100000 */
[----:B0-----:R-:W-:-:S07]  /*1360*/  IMAD.MOV.U32 R0, RZ, RZ, RZ ;  /* 0x000000ffff007224 */ /* 0x001fce00078e00ff */
.L_x_151:
[----:B-----5:R-:W-:Y:S01]  /*1370*/  LOP3.LUT P0, RZ, R4, 0xff, R21, 0xc8, !PT ;  /* 0x000000ff04ff7812 */ /* 0x020fe2000780c815 */
[----:B------:R-:W-:Y:S01]  /*1380*/  BSSY.RELIABLE B3, `(.L_x_131) ;  /* 0x0000167000037945 */ /* 0x000fe20003800100 */
[----:B0-----:R-:W-:-:S11]  /*1390*/  IMAD R2, R0, 0x10, R1 ;  /* 0x0000001000027824 */ /* 0x001fd600078e0201 */
[----:B------:R-:W-:Y:S05]  /*13a0*/  @!P0 BRA `(.L_x_132) ;  /* 0x00000014003c8947 */ /* 0x000fea0003800000 */
[----:B------:R-:W-:Y:S02]  /*13b0*/  PRMT R6, R21, 0x9910, RZ ;  /* 0x0000991015067816 */ /* 0x000fe400000000ff */
[----:B------:R-:W-:Y:S02]  /*13c0*/  PRMT R3, R4, 0x9910, RZ ;  /* 0x0000991004037816 */ /* 0x000fe400000000ff */
[----:B------:R-:W-:Y:S02]  /*13d0*/  ISETP.NE.AND P1, PT, R6, RZ, PT ;  /* 0x000000ff0600720c */ /* 0x000fe40003f25270 */
[----:B------:R-:W-:Y:S02]  /*13e0*/  ISETP.NE.AND P2, PT, R3, RZ, PT ;  /* 0x000000ff0300720c */ /* 0x000fe40003f45270 */
[----:B------:R-:W-:-:S11]  /*13f0*/  PLOP3.LUT P0, PT, PT, PT, PT, 0x80, 0x8 ;  /* 0x000000000008781c */ /* 0x000fd60003f0f070 */
[----:B------:R-:W-:Y:S05]  /*1400*/  @!P1 BREAK.RELIABLE P2, B3 ;  /* 0x0000000000039942 */ /* 0x000fea0001000100 */
[----:B------:R-:W-:Y:S05]  /*1410*/  @!P1 BRA P2, `(.L_x_133) ;  /* 0x0000001400889947 */ /* 0x000fea0001000000 */
[----:B------:R-:W-:Y:S02]  /*1420*/  PRMT R21, R21, 0x8880, RZ ;  /* 0x0000888015157816 */ /* 0x000fe400000000ff */
[----:B------:R-:W-:Y:S02]  /*1430*/  ISETP.NE.AND P0, PT, R6, RZ, PT ;  /* 0x000000ff0600720c */ /* 0x000fe40003f05270 */
[----:B------:R-:W-:Y:S01]  /*1440*/  PRMT R19, R4, 0x8880, RZ ;  /* 0x0000888004137816 */ /* 0x000fe200000000ff */
[----:B------:R-:W-:Y:S01]  /*1450*/  IMAD.MOV.U32 R4, RZ, RZ, R21 ;  /* 0x000000ffff047224 */ /* 0x000fe200078e0015 */
        /* <DEDUP_REMOVED lines=18> */
.L_x_134:
        /* <DEDUP_REMOVED lines=22> */
.L_x_135:
        /* <DEDUP_REMOVED lines=22> */
.L_x_136:
        /* <DEDUP_REMOVED lines=22> */
.L_x_137:
        /* <DEDUP_REMOVED lines=22> */
.L_x_138:
        /* <DEDUP_REMOVED lines=22> */
.L_x_139:
        /* <DEDUP_REMOVED lines=22> */
.L_x_140:
        /* <DEDUP_REMOVED lines=22> */
.L_x_141:
        /* <DEDUP_REMOVED lines=22> */
.L_x_142:
        /* <DEDUP_REMOVED lines=22> */
.L_x_143:
        /* <DEDUP_REMOVED lines=22> */
.L_x_144:
        /* <DEDUP_REMOVED lines=22> */
.L_x_145:
        /* <DEDUP_REMOVED lines=22> */
.L_x_146:
        /* <DEDUP_REMOVED lines=22> */
.L_x_147:
        /* <DEDUP_REMOVED lines=20> */
.L_x_132:
[----:B------:R-:W-:-:S13]  /*28a0*/  ISETP.GE.U32.AND P0, PT, R0, 0x2, PT ;  /* 0x000000020000780c */ /* 0x000fda0003f06070 */
[----:B------:R-:W-:Y:S05]  /*28b0*/  @P0 BREAK.RELIABLE B3 ;  /* 0x0000000000030942 */ /* 0x000fea0003800100 */
[----:B------:R-:W-:Y:S05]  /*28c0*/  @!P0 BRA `(.L_x_150) ;  /* 0x0000000000488947 */ /* 0x000fea0003800000 */
[----:B------:R-:W-:Y:S01]  /*28d0*/  PLOP3.LUT P0, PT, PT, PT, PT, 0x80, 0x8 ;  /* 0x000000000008781c */ /* 0x000fe20003f0f070 */
[----:B------:R-:W-:-:S12]  /*28e0*/  BRA `(.L_x_133) ;  /* 0x0000000000547947 */ /* 0x000fd80003800000 */
.L_x_149:
[----:B------:R-:W-:Y:S01]  /*28f0*/  PLOP3.LUT P0, PT, PT, PT, PT, 0x8, 0x80 ;  /* 0x000000000080781c */ /* 0x000fe20003f0e170 */
[----:B------:R-:W-:-:S12]  /*2900*/  BRA `(.L_x_133) ;  /* 0x00000000004c7947 */ /* 0x000fd80003800000 */
.L_x_148:
        /* <DEDUP_REMOVED lines=14> */
.L_x_150:
[----:B------:R-:W-:Y:S05]  /*29f0*/  BSYNC.RELIABLE B3 ;  /* 0x0000000000037941 */ /* 0x000fea0003800100 */
.L_x_131:
[----:B------:R0:W5:Y:S04]  /*2a00*/  LDL.U8 R4, [R2+0x10] ;  /* 0x0000100002047983 */ /* 0x0001680000100000 */
[----:B------:R0:W5:Y:S01]  /*2a10*/  LDL.U8 R21, [R2+0x40] ;  /* 0x0000400002157983 */ /* 0x0001620000100000 */
[----:B------:R-:W-:Y:S01]  /*2a20*/  VIADD R0, R0, 0x1 ;  /* 0x0000000100007836 */ /* 0x000fe20000000000 */
[----:B------:R-:W-:Y:S06]  /*2a30*/  BRA `(.L_x_151) ;  /* 0xffffffe8004c7947 */ /* 0x000fec000383ffff */
.L_x_133:
[----:B------:R-:W-:Y:S05]  /*2a40*/  BSYNC.RECONVERGENT B2 ;  /* 0x0000000000027941 */ /* 0x000fea0003800200 */
.L_x_130:
[----:B------:R-:W-:Y:S02]  /*2a50*/  IADD3 R3, P1, PT, R28, 0x1, RZ ;  /* 0x000000011c037810 */ /* 0x000fe40007f3e0ff */
[----:B------:R-:W-:Y:S02]  /*2a60*/  SEL R11, R11, R28, P0 ;  /* 0x0000001c0b0b7207 */ /* 0x000fe40000000000 */
[----:B------:R-:W-:Y:S01]  /*2a70*/  SEL R24, R3, R24, P0 ;  /* 0x0000001803187207 */ /* 0x000fe20000000000 */
[----:B------:R-:W-:Y:S01]  /*2a80*/  IMAD.X R19, RZ, RZ, R17, P1 ;  /* 0x000000ffff137224 */ /* 0x000fe200008e0611 */
[----:B------:R-:W-:-:S04]  /*2a90*/  SEL R13, R13, R17, P0 ;  /* 0x000000110d0d7207 */ /* 0x000fc80000000000 */
[----:B------:R-:W-:Y:S02]  /*2aa0*/  SEL R26, R19, R26, P0 ;  /* 0x0000001a131a7207 */ /* 0x000fe40000000000 */
[----:B------:R-:W-:-:S04]  /*2ab0*/  ISETP.GE.U32.AND P0, PT, R24, R11, PT ;  /* 0x0000000b1800720c */ /* 0x000fc80003f06070 */
[----:B------:R-:W-:-:S13]  /*2ac0*/  ISETP.GE.U32.AND.EX P0, PT, R26, R13, PT, P0 ;  /* 0x0000000d1a00720c */ /* 0x000fda0003f06100 */
[----:B------:R-:W-:Y:S05]  /*2ad0*/  @!P0 BRA `(.L_x_152) ;  /* 0xffffffd800d08947 */ /* 0x000fea000383ffff */
.L_x_129:
[----:B------:R-:W-:Y:S05]  /*2ae0*/  BSYNC.RECONVERGENT B1 ;  /* 0x0000000000017941 */ /* 0x000fea0003800200 */
.L_x_128:
[----:B------:R-:W-:Y:S05]  /*2af0*/  BRA `(.L_x_153) ;  /* 0x0000002400847947 */ /* 0x000fea0003800000 */
.L_x_127:
[----:B------:R-:W-:Y:S02]  /*2b00*/  IADD3 R17, P0, PT, R17, -R2, RZ ;  /* 0x8000000211117210 */ /* 0x000fe40007f1e0ff */
        /* <DEDUP_REMOVED lines=16> */
[----:B------:R-:W-:Y:S01]  /*2c10*/  IADD3 R9, P0, PT, R10, R2, RZ ;  /* 0x000000020a097210 */ /* 0x000fe20007f1e0ff */
[----:B------:R-:W-:Y:S02]  /*2c20*/  IMAD.MOV.U32 R11, RZ, RZ, R13 ;  /* 0x000000ffff0b7224 */ /* 0x000fe400078e000d */
[----:B------:R-:W-:Y:S02]  /*2c30*/  IMAD.MOV.U32 R13, RZ, RZ, R17 ;  /* 0x000000ffff0d7224 */ /* 0x000fe400078e0011 */
[----:B------:R-:W-:-:S08]  /*2c40*/  IMAD.X R17, R15, 0x1, R3, P0 ;  /* 0x000000010f117824 */ /* 0x000fd000000e0603 */
.L_x_176:
        /* <DEDUP_REMOVED lines=170> */
[----:B0-----:R-:W3:Y:S04]  /*36f0*/  LDG.E.U8 R21, desc[UR8][R2.64+0x2f] ;  /* 0x00002f0802157981 */ /* 0x001ee8000c1e1100 */
[----:B-1----:R-:W3:Y:S04]  /*3700*/  LDG.E.U8 R15, desc[UR8][R2.64+0x2e] ;  /* 0x00002e08020f7981 */ /* 0x002ee8000c1e1100 */
        /* <DEDUP_REMOVED lines=41> */
.L_x_175:
        /* <DEDUP_REMOVED lines=33> */
.L_x_158:
        /* <DEDUP_REMOVED lines=22> */
.L_x_159:
        /* <DEDUP_REMOVED lines=22> */
.L_x_160:
        /* <DEDUP_REMOVED lines=22> */
.L_x_161:
        /* <DEDUP_REMOVED lines=22> */
.L_x_162:
        /* <DEDUP_REMOVED lines=22> */
.L_x_163:
        /* <DEDUP_REMOVED lines=22> */
.L_x_164:
        /* <DEDUP_REMOVED lines=22> */
.L_x_165:
        /* <DEDUP_REMOVED lines=22> */
.L_x_166:
        /* <DEDUP_REMOVED lines=22> */
.L_x_167:
        /* <DEDUP_REMOVED lines=22> */
.L_x_168:
        /* <DEDUP_REMOVED lines=22> */
.L_x_169:
        /* <DEDUP_REMOVED lines=22> */
.L_x_170:
        /* <DEDUP_REMOVED lines=22> */
.L_x_171:
        /* <DEDUP_REMOVED lines=20> */
.L_x_156:
[----:B------:R-:W-:-:S13]  /*4ed0*/  ISETP.GE.U32.AND P0, PT, R0, 0x2, PT ;  /* 0x000000020000780c */ /* 0x000fda0003f06070 */
[----:B------:R-:W-:Y:S05]  /*4ee0*/  @P0 BREAK.RELIABLE B2 ;  /* 0x0000000000020942 */ /* 0x000fea0003800100 */
[----:B------:R-:W-:Y:S05]  /*4ef0*/  @!P0 BRA `(.L_x_174) ;  /* 0x0000000000488947 */ /* 0x000fea0003800000 */
[----:B------:R-:W-:Y:S01]  /*4f00*/  PLOP3.LUT P0, PT, PT, PT, PT, 0x80, 0x8 ;  /* 0x000000000008781c */ /* 0x000fe20003f0f070 */
[----:B------:R-:W-:-:S12]  /*4f10*/  BRA `(.L_x_157) ;  /* 0x0000000000547947 */ /* 0x000fd80003800000 */
.L_x_173:
[----:B------:R-:W-:Y:S01]  /*4f20*/  PLOP3.LUT P0, PT, PT, PT, PT, 0x8, 0x80 ;  /* 0x000000000080781c */ /* 0x000fe20003f0e170 */
[----:B------:R-:W-:-:S12]  /*4f30*/  BRA `(.L_x_157) ;  /* 0x00000000004c7947 */ /* 0x000fd80003800000 */
.L_x_172:
        /* <DEDUP_REMOVED lines=14> */
.L_x_174:
[----:B------:R-:W-:Y:S05]  /*5020*/  BSYNC.RELIABLE B2 ;  /* 0x0000000000027941 */ /* 0x000fea0003800100 */
.L_x_155:
[----:B------:R0:W5:Y:S04]  /*5030*/  LDL.U8 R4, [R2+0x10] ;  /* 0x0000100002047983 */ /* 0x0001680000100000 */
[----:B------:R0:W5:Y:S01]  /*5040*/  LDL.U8 R23, [R2+0x40] ;  /* 0x0000400002177983 */ /* 0x0001620000100000 */
[----:B------:R-:W-:Y:S01]  /*5050*/  VIADD R0, R0, 0x1 ;  /* 0x0000000100007836 */ /* 0x000fe20000000000 */
[----:B------:R-:W-:Y:S06]  /*5060*/  BRA `(.L_x_175) ;  /* 0xffffffe8004c7947 */ /* 0x000fec000383ffff */
.L_x_157:
[----:B------:R-:W-:Y:S05]  /*5070*/  BSYNC.RECONVERGENT B1 ;  /* 0x0000000000017941 */ /* 0x000fea0003800200 */
.L_x_154:
        /* <DEDUP_REMOVED lines=9> */
.L_x_153:
[----:B------:R-:W-:Y:S05]  /*5110*/  BSYNC.RECONVERGENT B0 ;  /* 0x0000000000007941 */ /* 0x000fea0003800200 */
.L_x_126:
[----:B------:R-:W-:Y:S05]  /*5120*/  WARPSYNC.ALL ;  /* 0x0000000000007948 */ /* 0x000fea0003800000 */
[----:B------:R-:W0:Y:S01]  /*5130*/  S2R R0, SR_CTAID.X ;  /* 0x0000000000007919 */ /* 0x000e220000002500 */
[----:B------:R-:W1:Y:S01]  /*5140*/  LDC.64 R2, c[0x0][0x3a8] ;  /* 0x0000ea00ff027b82 */ /* 0x000e620000000a00 */
[----:B------:R-:W0:Y:S01]  /*5150*/  LDCU UR4, c[0x0][0x360] ;  /* 0x00006c00ff0477ac */ /* 0x000e220008000800 */
[----:B------:R-:W-:Y:S01]  /*5160*/  IADD3 R24, P0, PT, R5, R24, RZ ;  /* 0x0000001805187210 */ /* 0x000fe20007f1e0ff */
[----:B------:R-:W0:Y:S04]  /*5170*/  S2R R9, SR_TID.X ;  /* 0x0000000000097919 */ /* 0x000e280000002100 */
[----:B------:R-:W-:-:S02]  /*5180*/  IMAD.X R25, R7, 0x1, R26, P0 ;  /* 0x0000000107197824 */ /* 0x000fc400000e061a */
[----:B0-----:R-:W-:-:S04]  /*5190*/  IMAD R5, R0, UR4, R9 ;  /* 0x0000000400057c24 */ /* 0x001fc8000f8e0209 */
[----:B-1----:R-:W-:-:S05]  /*51a0*/  IMAD.WIDE.U32 R2, R5, 0x8, R2 ;  /* 0x0000000805027825 */ /* 0x002fca00078e0002 */
[----:B------:R-:W-:Y:S01]  /*51b0*/  STG.E.64 desc[UR8][R2.64], R24 ;  /* 0x0000001802007986 */ /* 0x000fe2000c101b08 */
[----:B------:R-:W-:Y:S05]  /*51c0*/  EXIT ;  /* 0x000000000000794d */ /* 0x000fea0003800000 */
.L_x_177:
        /* <DEDUP_REMOVED lines=11> */
.L_x_592:


//--------------------- .text._ZN3cub18CUB_300001_SM_10006detail10merge_sort30DeviceMergeSortBlockSortKernelINS2_10policy_hubIN6thrust24THRUST_300001_SM_1000_NS6detail15normal_iteratorINS6_10device_ptrI9KeyStringEEEEE9Policy600ESC_NS8_INS9_IlEEEESC_SG_mN4cuda3std3__44lessISA_EESA_lEEvbT0_T1_T2_T3_T4_PT6_PT7_T5_NS1_7vsmem_tE --------------------------
	.section	.text._ZN3cub18CUB_300001_SM_10006detail10merge_sort30DeviceMergeSortBlockSortKernelINS2_10policy_hubIN6thrust24THRUST_300001_SM_1000_NS6detail15normal_iteratorINS6_10device_ptrI9KeyStringEEEEE9Policy600ESC_NS8_INS9_IlEEEESC_SG_mN4cuda3std3__44lessISA_EESA_lEEvbT0_T1_T2_T3_T4_PT6_PT7_T5_NS1_7vsmem_tE,"ax",@progbits
	.align	128
        .global         _ZN3cub18CUB_300001_SM_10006detail10merge_sort30DeviceMergeSortBlockSortKernelINS2_10policy_hubIN6thrust24THRUST_300001_SM_1000_NS6detail15normal_iteratorINS6_10device_ptrI9KeyStringEEEEE9Policy600ESC_NS8_INS9_IlEEEESC_SG_mN4cuda3std3__44lessISA_EESA_lEEvbT0_T1_T2_T3_T4_PT6_PT7_T5_NS1_7vsmem_tE
        .type           _ZN3cub18CUB_300001_SM_10006detail10merge_sort30DeviceMergeSortBlockSortKernelINS2_10policy_hubIN6thrust24THRUST_300001_SM_1000_NS6detail15normal_iteratorINS6_10device_ptrI9KeyStringEEEEE9Policy600ESC_NS8_INS9_IlEEEESC_SG_mN4cuda3std3__44lessISA_EESA_lEEvbT0_T1_T2_T3_T4_PT6_PT7_T5_NS1_7vsmem_tE,@function
        .size           _ZN3cub18CUB_300001_SM_10006detail10merge_sort30DeviceMergeSortBlockSortKernelINS2_10policy_hubIN6thrust24THRUST_300001_SM_1000_NS6detail15normal_iteratorINS6_10device_ptrI9KeyStringEEEEE9Policy600ESC_NS8_INS9_IlEEEESC_SG_mN4cuda3std3__44lessISA_EESA_lEEvbT0_T1_T2_T3_T4_PT6_PT7_T5_NS1_7vsmem_tE,(.L_x_593 - _ZN3cub18CUB_300001_SM_10006detail10merge_sort30DeviceMergeSortBlockSortKernelINS2_10policy_hubIN6thrust24THRUST_300001_SM_1000_NS6detail15normal_iteratorINS6_10device_ptrI9KeyStringEEEEE9Policy600ESC_NS8_INS9_IlEEEESC_SG_mN4cuda3std3__44lessISA_EESA_lEEvbT0_T1_T2_T3_T4_PT6_PT7_T5_NS1_7vsmem_tE)
        .other          _ZN3cub18CUB_300001_SM_10006detail10merge_sort30DeviceMergeSortBlockSortKernelINS2_10policy_hubIN6thrust24THRUST_300001_SM_1000_NS6detail15normal_iteratorINS6_10device_ptrI9KeyStringEEEEE9Policy600ESC_NS8_INS9_IlEEEESC_SG_mN4cuda3std3__44lessISA_EESA_lEEvbT0_T1_T2_T3_T4_PT6_PT7_T5_NS1_7vsmem_tE,@"STO_CUDA_ENTRY STV_DEFAULT"
_ZN3cub18CUB_300001_SM_10006detail10merge_sort30DeviceMergeSortBlockSortKernelINS2_10policy_hubIN6thrust24THRUST_300001_SM_1000_NS6detail15normal_iteratorINS6_10device_ptrI9KeyStringEEEEE9Policy600ESC_NS8_INS9_IlEEEESC_SG_mN4cuda3std3__44lessISA_EESA_lEEvbT0_T1_T2_T3_T4_PT6_PT7_T5_NS1_7vsmem_tE:
.text._ZN3cub18CUB_300001_SM_10006detail10merge_sort30DeviceMergeSortBlockSortKernelINS2_10policy_hubIN6thrust24THRUST_300001_SM_1000_NS6detail15normal_iteratorINS6_10device_ptrI9KeyStringEEEEE9Policy600ESC_NS8_INS9_IlEEEESC_SG_mN4cuda3std3__44lessISA_EESA_lEEvbT0_T1_T2_T3_T4_PT6_PT7_T5_NS1_7vsmem_tE:
[----:B------:R-:W0:Y:S01]  /*0000*/  LDC R1, c[0x0][0x37c] ;  /* 0x0000df00ff017b82 */ /* 0x000e220000000800 */
[----:B------:R-:W1:Y:S01]  /*0010*/  S2R R7, SR_CTAID.X ;  /* 0x0000000000077919 */ /* 0x000e620000002500 */
[----:B------:R-:W2:Y:S01]  /*0020*/  LDCU UR4, c[0x0][0x370] ;  /* 0x00006e00ff0477ac */ /* 0x000ea20008000800 */
[----:B0-----:R-:W-:Y:S01]  /*0030*/  VIADD R1, R1, 0xffffffa0 ;  /* 0xffffffa001017836 */ /* 0x001fe20000000000 */
[----:B------:R-:W0:Y:S01]  /*0040*/  LDCU.64 UR8, c[0x0][0x358] ;  /* 0x00006b00ff0877ac */ /* 0x000e220008000a00 */
[----:B--2---:R-:W-:-:S04]  /*0050*/  UIADD3 UR4, UP0, UPT, UR4, -0x1, URZ ;  /* 0xffffffff04047890 */ /* 0x004fc8000ff1e0ff */
[----:B------:R-:W-:-:S06]  /*0060*/  UIADD3.X UR5, UPT, UPT, URZ, -0x1, URZ, UP0, !UPT ;  /* 0xffffffffff057890 */ /* 0x000fcc00087fe4ff */
[----:B------:R-:W-:Y:S01]  /*0070*/  IMAD.U32 R0, RZ, RZ, UR5 ;  /* 0x00000005ff007e24 */ /* 0x000fe2000f8e00ff */
[C---:B-1----:R-:W-:Y:S01]  /*0080*/  ISETP.LT.U32.AND P0, PT, R7.reuse, UR4, PT ;  /* 0x0000000407007c0c */ /* 0x042fe2000bf01070 */
[----:B------:R-:W-:-:S03]  /*0090*/  IMAD.WIDE.U32 R2, R7, 0x100, RZ ;  /* 0x0000010007027825 */ /* 0x000fc600078e00ff */
[----:B------:R-:W-:-:S13]  /*00a0*/  ISETP.GT.U32.AND.EX P0, PT, R0, RZ, PT, P0 ;  /* 0x000000ff0000720c */ /* 0x000fda0003f04100 */
[----:B0-----:R-:W-:Y:S05]  /*00b0*/  @!P0 BRA `(.L_x_178) ;  /* 0x00000078005c8947 */ /* 0x001fea0003800000 */
[----:B------:R-:W0:Y:S01]  /*00c0*/  S2R R7, SR_TID.X ;  /* 0x0000000000077919 */ /* 0x000e220000002100 */
[----:B------:R-:W1:Y:S01]  /*00d0*/  LDCU.64 UR4, c[0x0][0x390] ;  /* 0x00007200ff0477ac */ /* 0x000e620008000a00 */
[----:B------:R-:W-:Y:S01]  /*00e0*/  ACQBULK ;  /* 0x000000000000782e */ /* 0x000fe20000000000 */
[----:B------:R-:W2:Y:S01]  /*00f0*/  LDC.64 R4, c[0x0][0x388] ;  /* 0x0000e200ff047b82 */ /* 0x000ea20000000a00 */
[----:B0-----:R-:W-:-:S05]  /*0100*/  IADD3 R41, P0, PT, R2, R7, RZ ;  /* 0x0000000702297210 */ /* 0x001fca0007f1e0ff */
[----:B------:R-:W-:Y:S01]  /*0110*/  IMAD.X R43, RZ, RZ, R3, P0 ;  /* 0x000000ffff2b7224 */ /* 0x000fe200000e0603 */
[----:B-1----:R-:W-:-:S04]  /*0120*/  LEA R2, P0, R41, UR4, 0x3 ;  /* 0x0000000429027c11 */ /* 0x002fc8000f8018ff */
[----:B------:R-:W-:-:S06]  /*0130*/  LEA.HI.X R3, R41, UR5, R43, 0x3, P0 ;  /* 0x0000000529037c11 */ /* 0x000fcc00080f1c2b */
[----:B------:R-:W3:Y:S01]  /*0140*/  LDG.E.64 R2, desc[UR8][R2.64] ;  /* 0x0000000802027981 */ /* 0x000ee2000c1e1b00 */
[----:B------:R-:W0:Y:S01]  /*0150*/  S2UR UR5, SR_CgaCtaId ;  /* 0x00000000000579c3 */ /* 0x000e220000008800 */
[----:B------:R-:W-:Y:S01]  /*0160*/  LOP3.LUT R0, R7, 0x3e0, RZ, 0xc0, !PT ;  /* 0x000003e007007812 */ /* 0x000fe200078ec0ff */
[----:B------:R-:W-:Y:S01]  /*0170*/  UMOV UR4, 0x400 ;  /* 0x0000040000047882 */ /* 0x000fe20000000000 */
[----:B------:R-:W1:Y:S01]  /*0180*/  S2R R9, SR_LANEID ;  /* 0x0000000000097919 */ /* 0x000e620000000000 */
[----:B--2---:R-:W-:-:S04]  /*0190*/  IMAD.WIDE.U32 R4, R41, 0x30, R4 ;  /* 0x0000003029047825 */ /* 0x004fc800078e0004 */
[----:B------:R-:W-:-:S04]  /*01a0*/  IMAD R7, R43, 0x30, RZ ;  /* 0x000000302b077824 */ /* 0x000fc800078e02ff */
[----:B------:R-:W-:Y:S01]  /*01b0*/  IMAD.IADD R5, R5, 0x1, R7 ;  /* 0x0000000105057824 */ /* 0x000fe200078e0207 */
[----:B0-----:R-:W-:Y:S01]  /*01c0*/  ULEA UR4, UR5, UR4, 0x18 ;  /* 0x0000000405047291 */ /* 0x001fe2000f8ec0ff */
[----:B-1----:R-:W-:-:S05]  /*01d0*/  IMAD.IADD R0, R0, 0x1, R9 ;  /* 0x0000000100007824 */ /* 0x002fca00078e0209 */
[----:B------:R-:W-:-:S05]  /*01e0*/  LEA R45, R0, UR4, 0x3 ;  /* 0x00000004002d7c11 */ /* 0x000fca000f8e18ff */
[----:B---3--:R0:W-:Y:S01]  /*01f0*/  STS.64 [R45], R2 ;  /* 0x000000022d007388 */ /* 0x0081e20000000a00 */
[----:B------:R-:W-:-:S03]  /*0200*/  NOP ;  /* 0x0000000000007918 */ /* 0x000fc60000000000 */
[----:B------:R-:W-:Y:S01]  /*0210*/  LDS.64 R96, [R45] ;  /* 0x000000002d607984 */ /* 0x000fe20000000a00 */
[----:B------:R-:W-:Y:S06]  /*0220*/  BAR.SYNC.DEFER_BLOCKING 0x0 ;  /* 0x0000000000007b1d */ /* 0x000fec0000010000 */
[----:B------:R-:W2:Y:S04]  /*0230*/  LDG.E.U8 R6, desc[UR8][R4.64+0xf] ;  /* 0x00000f0804067981 */ /* 0x000ea8000c1e1100 */
[----:B------:R-:W2:Y:S04]  /*0240*/  LDG.E.U8 R7, desc[UR8][R4.64+0xe] ;  /* 0x00000e0804077981 */ /* 0x000ea8000c1e1100 */
[----:B------:R-:W3:Y:S04]  /*0250*/  LDG.E.U8 R24, desc[UR8][R4.64+0x15] ;  /* 0x0000150804187981 */ /* 0x000ee8000c1e1100 */
[----:B------:R-:W3:Y:S04]  /*0260*/  LDG.E.U8 R25, desc[UR8][R4.64+0x14] ;  /* 0x0000140804197981 */ /* 0x000ee8000c1e1100 */
[----:B------:R-:W4:Y:S04]  /*0270*/  LDG.E.U8 R26, desc[UR8][R4.64+0x17] ;  /* 0x00001708041a7981 */ /* 0x000f28000c1e1100 */
        /* <DEDUP_REMOVED lines=10> */
[----:B0-----:R-:W5:Y:S04]  /*0320*/  LDG.E.U8 R3, desc[UR8][R4.64+0x8] ;  /* 0x0000080804037981 */ /* 0x001f68000c1e1100 */
        /* <DEDUP_REMOVED lines=31> */
[----:B------:R0:W5:Y:S01]  /*0520*/  LDG.E.U8 R57, desc[UR8][R4.64+0x2e] ;  /* 0x00002e0804397981 */ /* 0x000162000c1e1100 */
[----:B--2---:R-:W-:-:S02]  /*0530*/  PRMT R7, R7, 0x3340, R6 ;  /* 0x0000334007077816 */ /* 0x004fc40000000006 */
[----:B---3--:R-:W-:Y:S02]  /*0540*/  PRMT R25, R25, 0x3340, R24 ;  /* 0x0000334019197816 */ /* 0x008fe40000000018 */
[----:B----4-:R-:W-:-:S04]  /*0550*/  PRMT R26, R27, 0x3340, R26 ;  /* 0x000033401b1a7816 */ /* 0x010fc8000000001a */
[----:B------:R-:W-:Y:S02]  /*0560*/  PRMT R25, R25, 0x5410, R26 ;  /* 0x0000541019197816 */ /* 0x000fe4000000001a */
[----:B-----5:R-:W-:Y:S02]  /*0570*/  PRMT R47, R47, 0x3340, R40 ;  /* 0x000033402f2f7816 */ /* 0x020fe40000000028 */
[----:B------:R-:W-:Y:S02]  /*0580*/  PRMT R42, R49, 0x3340, R42 ;  /* 0x00003340312a7816 */ /* 0x000fe4000000002a */
[----:B------:R-:W-:-:S04]  /*0590*/  PRMT R8, R9, 0x3340, R8 ;  /* 0x0000334009087816 */ /* 0x000fc80000000008 */
[----:B------:R-:W-:Y:S02]  /*05a0*/  PRMT R7, R8, 0x5410, R7 ;  /* 0x0000541008077816 */ /* 0x000fe40000000007 */
[----:B------:R-:W-:Y:S02]  /*05b0*/  PRMT R6, R11, 0x3340, R10 ;  /* 0x000033400b067816 */ /* 0x000fe4000000000a */
[----:B------:R-:W-:-:S04]  /*05c0*/  PRMT R3, R3, 0x3340, R12 ;  /* 0x0000334003037816 */ /* 0x000fc8000000000c */
[----:B------:R-:W-:Y:S02]  /*05d0*/  PRMT R6, R3, 0x5410, R6 ;  /* 0x0000541003067816 */ /* 0x000fe40000000006 */
[----:B------:R-:W-:Y:S02]  /*05e0*/  PRMT R2, R13, 0x3340, R2 ;  /* 0x000033400d027816 */ /* 0x000fe40000000002 */
[----:B------:R-:W-:-:S04]  /*05f0*/  PRMT R15, R15, 0x3340, R14 ;  /* 0x000033400f0f7816 */ /* 0x000fc8000000000e */
[----:B0-----:R-:W-:Y:S02]  /*0600*/  PRMT R5, R15, 0x5410, R2 ;  /* 0x000054100f057816 */ /* 0x001fe40000000002 */
        /* <DEDUP_REMOVED lines=16> */
[----:B------:R-:W-:Y:S02]  /*0710*/  PRMT R46, R53, 0x3340, R46 ;  /* 0x00003340352e7816 */ /* 0x000fe4000000002e */
[----:B------:R-:W-:Y:S01]  /*0720*/  PRMT R53, R47, 0x5410, R42 ;  /* 0x000054102f357816 */ /* 0x000fe2000000002a */
[----:B------:R-:W-:Y:S01]  /*0730*/  IMAD R47, R0, 0x28, R45 ;  /* 0x00000028002f7824 */ /* 0x000fe200078e022d */
[----:B------:R-:W-:Y:S02]  /*0740*/  PRMT R54, R51, 0x5410, R46 ;  /* 0x0000541033367816 */ /* 0x000fe4000000002e */
[----:B------:R-:W-:-:S02]  /*0750*/  PRMT R55, R55, 0x3340, R48 ;  /* 0x0000334037377816 */ /* 0x000fc40000000030 */
[----:B------:R-:W-:-:S04]  /*0760*/  PRMT R50, R57, 0x3340, R50 ;  /* 0x0000334039327816 */ /* 0x000fc80000000032 */
[----:B------:R-:W-:Y:S01]  /*0770*/  PRMT R55, R55, 0x5410, R50 ;  /* 0x0000541037377816 */ /* 0x000fe20000000032 */
[----:B------:R-:W-:Y:S04]  /*0780*/  STS.128 [R47], R4 ;  /* 0x000000042f007388 */ /* 0x000fe80000000c00 */
[----:B------:R-:W-:Y:S04]  /*0790*/  STS.128 [R47+0x10], R24 ;  /* 0x000010182f007388 */ /* 0x000fe80000000c00 */
[----:B------:R-:W-:Y:S01]  /*07a0*/  STS.128 [R47+0x20], R52 ;  /* 0x000020342f007388 */ /* 0x000fe20000000c00 */
[----:B------:R-:W-:-:S03]  /*07b0*/  NOP ;  /* 0x0000000000007918 */ /* 0x000fc60000000000 */
[----:B------:R-:W0:Y:S04]  /*07c0*/  LDS.128 R16, [R47] ;  /* 0x000000002f107984 */ /* 0x000e280000000c00 */
[----:B------:R-:W1:Y:S04]  /*07d0*/  LDS.128 R8, [R47+0x10] ;  /* 0x000010002f087984 */ /* 0x000e680000000c00 */
[----:B------:R-:W2:Y:S01]  /*07e0*/  LDS.128 R12, [R47+0x20] ;  /* 0x000020002f0c7984 */ /* 0x000ea20000000c00 */
[C---:B0-----:R-:W-:Y:S02]  /*07f0*/  PRMT R0, R17.reuse, 0x7770, RZ ;  /* 0x0000777011007816 */ /* 0x041fe400000000ff */
[----:B------:R-:W-:-:S02]  /*0800*/  PRMT R23, R17, 0x7771, RZ ;  /* 0x0000777111177816 */ /* 0x000fc400000000ff */
[C---:B------:R-:W-:Y:S02]  /*0810*/  PRMT R21, R17.reuse, 0x7772, RZ ;  /* 0x0000777211157816 */ /* 0x040fe400000000ff */
[C---:B------:R-:W-:Y:S02]  /*0820*/  PRMT R33, R16.reuse, 0x7770, RZ ;  /* 0x0000777010217816 */ /* 0x040fe400000000ff */
[C---:B------:R-:W-:Y:S02]  /*0830*/  PRMT R31, R16.reuse, 0x7771, RZ ;  /* 0x00007771101f7816 */ /* 0x040fe400000000ff */
[----:B------:R-:W-:Y:S02]  /*0840*/  PRMT R29, R16, 0x7772, RZ ;  /* 0x00007772101d7816 */ /* 0x000fe400000000ff */
[----:B------:R-:W-:Y:S02]  /*0850*/  PRMT R17, R17, 0x7773, RZ ;  /* 0x0000777311117816 */ /* 0x000fe400000000ff */
[----:B------:R-:W-:-:S02]  /*0860*/  PRMT R2, R18, 0x7770, RZ ;  /* 0x0000777012027816 */ /* 0x000fc400000000ff */
[C---:B------:R-:W-:Y:S02]  /*0870*/  PRMT R3, R18.reuse, 0x7771, RZ ;  /* 0x0000777112037816 */ /* 0x040fe400000000ff */
[----:B------:R-:W-:Y:S02]  /*0880*/  PRMT R4, R18, 0x7772, RZ ;  /* 0x0000777212047816 */ /* 0x000fe400000000ff */
[----:B------:R-:W-:Y:S02]  /*0890*/  PRMT R5, R19, 0x7770, RZ ;  /* 0x0000777013057816 */ /* 0x000fe400000000ff */
[C---:B-1----:R-:W-:Y:S02]  /*08a0*/  PRMT R124, R8.reuse, 0x7770, RZ ;  /* 0x00007770087c7816 */ /* 0x042fe400000000ff */
[C---:B------:R-:W-:Y:S02]  /*08b0*/  PRMT R122, R8.reuse, 0x7771, RZ ;  /* 0x00007771087a7816 */ /* 0x040fe400000000ff */
[----:B------:R-:W-:-:S02]  /*08c0*/  PRMT R120, R8, 0x7772, RZ ;  /* 0x0000777208787816 */ /* 0x000fc400000000ff */
[C---:B------:R-:W-:Y:S02]  /*08d0*/  PRMT R62, R10.reuse, 0x7770, RZ ;  /* 0x000077700a3e7816 */ /* 0x040fe400000000ff */
[C---:B------:R-:W-:Y:S02]  /*08e0*/  PRMT R60, R10.reuse, 0x7771, RZ ;  /* 0x000077710a3c7816 */ /* 0x040fe400000000ff */
[----:B------:R-:W-:Y:S02]  /*08f0*/  PRMT R58, R10, 0x7772, RZ ;  /* 0x000077720a3a7816 */ /* 0x000fe400000000ff */
[C---:B--2---:R-:W-:Y:S02]  /*0900*/  PRMT R39, R12.reuse, 0x7770, RZ ;  /* 0x000077700c277816 */ /* 0x044fe400000000ff */
[C---:B------:R-:W-:Y:S02]  /*0910*/  PRMT R51, R12.reuse, 0x7771, RZ ;  /* 0x000077710c337816 */ /* 0x040fe400000000ff */
[----:B------:R-:W-:-:S02]  /*0920*/  PRMT R53, R12, 0x7772, RZ ;  /* 0x000077720c357816 */ /* 0x000fc400000000ff */
[C---:B------:R-:W-:Y:S02]  /*0930*/  PRMT R65, R14.reuse, 0x7770, RZ ;  /* 0x000077700e417816 */ /* 0x040fe400000000ff */
[C---:B------:R-:W-:Y:S02]  /*0940*/  PRMT R67, R14.reuse, 0x7771, RZ ;  /* 0x000077710e437816 */ /* 0x040fe400000000ff */
[----:B------:R-:W-:Y:S02]  /*0950*/  PRMT R69, R14, 0x7772, RZ ;  /* 0x000077720e457816 */ /* 0x000fe400000000ff */
[----:B------:R-:W-:Y:S02]  /*0960*/  PRMT R16, R16, 0x7773, RZ ;  /* 0x0000777310107816 */ /* 0x000fe400000000ff */
[----:B------:R-:W-:Y:S02]  /*0970*/  PRMT R18, R18, 0x7773, RZ ;  /* 0x0000777312127816 */ /* 0x000fe400000000ff */
[----:B------:R-:W-:-:S02]  /*0980*/  PRMT R6, R19, 0x7772, RZ ;  /* 0x0000777213067816 */ /* 0x000fc400000000ff */
[C---:B------:R-:W-:Y:S02]  /*0990*/  PRMT R20, R19.reuse, 0x7773, RZ ;  /* 0x0000777313147816 */ /* 0x040fe400000000ff */
[----:B------:R-:W-:Y:S02]  /*09a0*/  PRMT R8, R8, 0x7773, RZ ;  /* 0x0000777308087816 */ /* 0x000fe400000000ff */
[----:B------:R-:W-:Y:S02]  /*09b0*/  PRMT R10, R10, 0x7773, RZ ;  /* 0x000077730a0a7816 */ /* 0x000fe400000000ff */
[----:B------:R-:W-:Y:S02]  /*09c0*/  PRMT R12, R12, 0x7773, RZ ;  /* 0x000077730c0c7816 */ /* 0x000fe400000000ff */
[----:B------:R-:W-:Y:S02]  /*09d0*/  PRMT R14, R14, 0x7773, RZ ;  /* 0x000077730e0e7816 */ /* 0x000fe400000000ff */
        /* <DEDUP_REMOVED lines=30> */
[----:B------:R-:W-:Y:S01]  /*0bc0*/  PRMT R71, R14, 0x7610, R71 ;  /* 0x000076100e477816 */ /* 0x000fe20000000047 */
[----:B------:R-:W-:Y:S08]  /*0bd0*/  BAR.SYNC.DEFER_BLOCKING 0x0 ;  /* 0x0000000000007b1d */ /* 0x000ff00000010000 */
[----:B------:R-:W-:Y:S01]  /*0be0*/  PREEXIT ;  /* 0x000000000000782d */ /* 0x000fe20000000000 */
[----:B------:R-:W-:-:S07]  /*0bf0*/  IMAD.MOV.U32 R49, RZ, RZ, 0x2 ;  /* 0x00000002ff317424 */ /* 0x000fce00078e00ff */
.L_x_230:
[----:B------:R-:W-:Y:S01]  /*0c00*/  LOP3.LUT R4, R21, 0xffff, RZ, 0xc0, !PT ;  /* 0x0000ffff15047812 */ /* 0x000fe200078ec0ff */
[----:B0-----:R-:W0:Y:S01]  /*0c10*/  S2R R12, SR_CgaCtaId ;  /* 0x00000000000c7919 */ /* 0x001e220000008800 */
[----:B------:R-:W-:Y:S01]  /*0c20*/  LOP3.LUT R3, R3, 0xffff, RZ, 0xc0, !PT ;  /* 0x0000ffff03037812 */ /* 0x000fe200078ec0ff */
[----:B------:R-:W-:Y:S01]  /*0c30*/  IMAD.MOV R81, RZ, RZ, -R49 ;  /* 0x000000ffff517224 */ /* 0x000fe200078e0a31 */
[----:B------:R-:W-:Y:S01]  /*0c40*/  LOP3.LUT R0, R5, 0xffff, RZ, 0xc0, !PT ;  /* 0x0000ffff05007812 */ /* 0x000fe200078ec0ff */
[----:B-1----:R-:W1:Y:S01]  /*0c50*/  S2R R21, SR_TID.X ;  /* 0x0000000000157919 */ /* 0x002e620000002100 */
[----:B------:R-:W-:Y:S01]  /*0c60*/  LOP3.LUT R2, R7, 0xffff, RZ, 0xc0, !PT ;  /* 0x0000ffff07027812 */ /* 0x000fe200078ec0ff */
[----:B------:R-:W-:Y:S01]  /*0c70*/  BSSY.RECONVERGENT B0, `(.L_x_179) ;  /* 0x00002b0000007945 */ /* 0x000fe20003800200 */
[----:B------:R-:W-:Y:S01]  /*0c80*/  LOP3.LUT R9, R9, 0xffff, RZ, 0xc0, !PT ;  /* 0x0000ffff09097812 */ /* 0x000fe200078ec0ff */
[----:B------:R-:W-:Y:S01]  /*0c90*/  BAR.SYNC.DEFER_BLOCKING 0x0 ;  /* 0x0000000000007b1d */ /* 0x000fe20000010000 */
[----:B------:R-:W-:-:S02]  /*0ca0*/  PRMT R7, R0, 0x3340, R3 ;  /* 0x0000334000077816 */ /* 0x000fc40000000003 */
[----:B------:R-:W-:Y:S02]  /*0cb0*/  PRMT R0, R9, 0x3340, R2 ;  /* 0x0000334009007816 */ /* 0x000fe40000000002 */
[----:B------:R-:W-:Y:S02]  /*0cc0*/  LOP3.LUT R15, R15, 0xffff, RZ, 0xc0, !PT ;  /* 0x0000ffff0f0f7812 */ /* 0x000fe400078ec0ff */
[----:B------:R-:W-:Y:S02]  /*0cd0*/  LOP3.LUT R2, R17, 0xffff, RZ, 0xc0, !PT ;  /* 0x0000ffff11027812 */ /* 0x000fe400078ec0ff */
[----:B------:R-:W-:Y:S02]  /*0ce0*/  LOP3.LUT R23, R23, 0xffff, RZ, 0xc0, !PT ;  /* 0x0000ffff17177812 */ /* 0x000fe400078ec0ff */
[----:B------:R-:W-:Y:S02]  /*0cf0*/  LOP3.LUT R8, R25, 0xffff, RZ, 0xc0, !PT ;  /* 0x0000ffff19087812 */ /* 0x000fe400078ec0ff */
[----:B------:R-:W-:-:S02]  /*0d00*/  LOP3.LUT R6, R11, 0xffff, RZ, 0xc0, !PT ;  /* 0x0000ffff0b067812 */ /* 0x000fc400078ec0ff */
[----:B------:R-:W-:Y:S02]  /*0d10*/  PRMT R15, R2, 0x3340, R15 ;  /* 0x00003340020f7816 */ /* 0x000fe4000000000f */
        /* <DEDUP_REMOVED lines=11> */
[----:B------:R-:W-:Y:S02]  /*0dd0*/  PRMT R31, R2, 0x3340, R31 ;  /* 0x00003340021f7816 */ /* 0x000fe4000000001f */
[----:B------:R-:W-:Y:S02]  /*0de0*/  LOP3.LUT R118, R118, 0xffff, RZ, 0xc0, !PT ;  /* 0x0000ffff76767812 */ /* 0x000fe400078ec0ff */
[----:B------:R-:W-:Y:S02]  /*0df0*/  LOP3.LUT R11, R120, 0xffff, RZ, 0xc0, !PT ;  /* 0x0000ffff780b7812 */ /* 0x000fe400078ec0ff */
[----:B------:R-:W-:Y:S02]  /*0e00*/  PRMT R8, R8, 0x3340, R37 ;  /* 0x0000334008087816 */ /* 0x000fe40000000025 */
[----:B------:R-:W-:Y:S02]  /*0e10*/  PRMT R3, R3, 0x3340, R52 ;  /* 0x0000334003037816 */ /* 0x000fe40000000034 */
[----:B------:R-:W-:-:S02]  /*0e20*/  LOP3.LUT R79, R79, 0xffff, RZ, 0xc0, !PT ;  /* 0x0000ffff4f4f7812 */ /* 0x000fc400078ec0ff */
[----:B------:R-:W-:Y:S02]  /*0e30*/  LOP3.LUT R2, R77, 0xffff, RZ, 0xc0, !PT ;  /* 0x0000ffff4d027812 */ /* 0x000fe400078ec0ff */
[----:B-1----:R-:W-:Y:S02]  /*0e40*/  LOP3.LUT R81, R21, R81, RZ, 0xc0, !PT ;  /* 0x0000005115517212 */ /* 0x002fe400078ec0ff */
[----:B------:R-:W-:Y:S02]  /*0e50*/  PRMT R6, R13, 0x3340, R6 ;  /* 0x000033400d067816 */ /* 0x000fe40000000006 */
[----:B------:R-:W-:Y:S02]  /*0e60*/  PRMT R118, R11, 0x3340, R118 ;  /* 0x000033400b767816 */ /* 0x000fe40000000076 */
[----:B------:R-:W-:Y:S02]  /*0e70*/  MOV R9, 0x400 ;  /* 0x0000040000097802 */ /* 0x000fe40000000f00 */
[----:B------:R-:W-:-:S02]  /*0e80*/  LOP3.LUT R110, R110, 0xffff, RZ, 0xc0, !PT ;  /* 0x0000ffff6e6e7812 */ /* 0x000fc400078ec0ff */
[----:B------:R-:W-:Y:S02]  /*0e90*/  LOP3.LUT R13, R112, 0xffff, RZ, 0xc0, !PT ;  /* 0x0000ffff700d7812 */ /* 0x000fe400078ec0ff */
[----:B------:R-:W-:Y:S02]  /*0ea0*/  PRMT R79, R2, 0x3340, R79 ;  /* 0x00003340024f7816 */ /* 0x000fe4000000004f */
[----:B------:R-:W-:Y:S02]  /*0eb0*/  PRMT R11, R3, 0x5410, R8 ;  /* 0x00005410030b7816 */ /* 0x000fe40000000008 */
[----:B------:R-:W-:Y:S02]  /*0ec0*/  LOP3.LUT R71, R71, 0xffff, RZ, 0xc0, !PT ;  /* 0x0000ffff47477812 */ /* 0x000fe400078ec0ff */
[----:B------:R-:W-:Y:S02]  /*0ed0*/  LOP3.LUT R2, R69, 0xffff, RZ, 0xc0, !PT ;  /* 0x0000ffff45027812 */ /* 0x000fe400078ec0ff */
[----:B------:R-:W-:-:S02]  /*0ee0*/  SHF.R.U32.HI R3, RZ, 0x1, R49 ;  /* 0x00000001ff037819 */ /* 0x000fc40000011631 */
[----:B------:R-:W-:Y:S02]  /*0ef0*/  VIMNMX.U32 R81, PT, PT, R81, 0x100, PT ;  /* 0x0000010051517848 */ /* 0x000fe40003fe0000 */
[----:B------:R-:W-:Y:S02]  /*0f00*/  LOP3.LUT R19, R19, 0xffff, RZ, 0xc0, !PT ;  /* 0x0000ffff13137812 */ /* 0x000fe400078ec0ff */
[----:B------:R-:W-:Y:S02]  /*0f10*/  LOP3.LUT R27, R27, 0xffff, RZ, 0xc0, !PT ;  /* 0x0000ffff1b1b7812 */ /* 0x000fe400078ec0ff */
[----:B------:R-:W-:Y:S02]  /*0f20*/  LOP3.LUT R10, R29, 0xffff, RZ, 0xc0, !PT ;  /* 0x0000ffff1d0a7812 */ /* 0x000fe400078ec0ff */
[----:B0-----:R-:W-:Y:S02]  /*0f30*/  LEA R22, R12, R9, 0x18 ;  /* 0x000000090c167211 */ /* 0x001fe400078ec0ff */
[----:B------:R-:W-:-:S02]  /*0f40*/  PRMT R13, R13, 0x3340, R110 ;  /* 0x000033400d0d7816 */ /* 0x000fc4000000006e */
[----:B------:R-:W-:Y:S02]  /*0f50*/  LOP3.LUT R56, R56, 0xffff, RZ, 0xc0, !PT ;  /* 0x0000ffff38387812 */ /* 0x000fe400078ec0ff */
[----:B------:R-:W-:Y:S02]  /*0f60*/  LOP3.LUT R9, R58, 0xffff, RZ, 0xc0, !PT ;  /* 0x0000ffff3a097812 */ /* 0x000fe400078ec0ff */
[----:B------:R-:W-:Y:S01]  /*0f70*/  PRMT R71, R2, 0x3340, R71 ;  /* 0x0000334002477816 */ /* 0x000fe20000000047 */
[----:B------:R-:W-:Y:S01]  /*0f80*/  VIADD R2, R49, 0xffffffff ;  /* 0xffffffff31027836 */ /* 0x000fe20000000000 */
[----:B------:R-:W-:Y:S02]  /*0f90*/  VIADDMNMX.U32 R110, R81, R3, 0x100, PT ;  /* 0x00000100516e7446 */ /* 0x000fe40003800003 */
[----:B------:R-:W-:Y:S02]  /*0fa0*/  LOP3.LUT R114, R114, 0xffff, RZ, 0xc0, !PT ;  /* 0x0000ffff72727812 */ /* 0x000fe400078ec0ff */
[----:B------:R-:W-:-:S02]  /*0fb0*/  LOP3.LUT R17, R116, 0xffff, RZ, 0xc0, !PT ;  /* 0x0000ffff74117812 */ /* 0x000fc400078ec0ff */
[----:B------:R-:W-:Y:S02]  /*0fc0*/  PRMT R4, R4, 0x3340, R19 ;  /* 0x0000334004047816 */ /* 0x000fe40000000013 */
[----:B------:R-:W-:Y:S02]  /*0fd0*/  PRMT R10, R10, 0x3340, R27 ;  /* 0x000033400a0a7816 */ /* 0x000fe4000000001b */
[----:B------:R-:W-:Y:S02]  /*0fe0*/  PRMT R9, R9, 0x3340, R56 ;  /* 0x0000334009097816 */ /* 0x000fe40000000038 */
[----:B------:R-:W-:Y:S02]  /*0ff0*/  VIADDMNMX.U32 R3, R110, R3, 0x100, PT ;  /* 0x000001006e037446 */ /* 0x000fe40003800003 */
[----:B------:R-:W-:Y:S02]  /*1000*/  PRMT R114, R17, 0x3340, R114 ;  /* 0x0000334011727816 */ /* 0x000fe40000000072 */
[----:B------:R-:W-:Y:S01]  /*1010*/  LOP3.LUT R19, R2, R21, RZ, 0xc0, !PT ;  /* 0x0000001502137212 */ /* 0x000fe200078ec0ff */
[----:B------:R-:W-:Y:S01]  /*1020*/  IMAD R2, R21, 0x30, R22 ;  /* 0x0000003015027824 */ /* 0x000fe200078e0216 */
[----:B------:R-:W-:-:S02]  /*1030*/  PRMT R5, R5, 0x5410, R4 ;  /* 0x0000541005057816 */ /* 0x000fc40000000004 */
[----:B------:R-:W-:Y:S02]  /*1040*/  PRMT R4, R31, 0x5410, R10 ;  /* 0x000054101f047816 */ /* 0x000fe4000000000a */
[----:B------:R-:W-:Y:S01]  /*1050*/  PRMT R7, R0, 0x5410, R7 ;  /* 0x0000541000077816 */ /* 0x000fe20000000007 */
[----:B------:R-:W-:Y:S01]  /*1060*/  IMAD.IADD R0, R3, 0x1, -R110 ;  /* 0x0000000103007824 */ /* 0x000fe200078e0a6e */
[----:B------:R-:W-:Y:S02]  /*1070*/  PRMT R10, R60, 0x5410, R9 ;  /* 0x000054103c0a7816 */ /* 0x000fe40000000009 */
[----:B------:R-:W-:Y:S02]  /*1080*/  PRMT R9, R114, 0x5410, R13 ;  /* 0x0000541072097816 */ /* 0x000fe4000000000d */
[----:B------:R-:W-:Y:S02]  /*1090*/  VIMNMX.U32 R13, PT, PT, R19, 0x100, PT ;  /* 0x00000100130d7848 */ /* 0x000fe40003fe0000 */
[----:B------:R-:W-:-:S02]  /*10a0*/  LOP3.LUT R59, R59, 0xffff, RZ, 0xc0, !PT ;  /* 0x0000ffff3b3b7812 */ /* 0x000fc400078ec0ff */
[C---:B------:R-:W-:Y:S01]  /*10b0*/  ISETP.GE.AND P0, PT, R13.reuse, R0, PT ;  /* 0x000000000d00720c */ /* 0x040fe20003f06270 */
[----:B------:R-:W-:Y:S01]  /*10c0*/  IMAD.IADD R0, R13, 0x1, -R0 ;  /* 0x000000010d007824 */ /* 0x000fe200078e0a00 */
[----:B------:R-:W-:Y:S02]  /*10d0*/  LOP3.LUT R18, R57, 0xffff, RZ, 0xc0, !PT ;  /* 0x0000ffff39127812 */ /* 0x000fe400078ec0ff */
[----:B------:R-:W-:Y:S02]  /*10e0*/  PRMT R6, R15, 0x5410, R6 ;  /* 0x000054100f067816 */ /* 0x000fe40000000006 */
[----:B------:R-:W-:Y:S02]  /*10f0*/  VIADDMNMX R15, R110, -R81, R13, PT ;  /* 0x800000516e0f7246 */ /* 0x000fe4000380010d */
[----:B------:R-:W-:Y:S01]  /*1100*/  SEL R42, R0, RZ, P0 ;  /* 0x000000ff002a7207 */ /* 0x000fe20000000000 */
[----:B------:R0:W-:Y:S01]  /*1110*/  STS.128 [R2], R4 ;  /* 0x0000000402007388 */ /* 0x0001e20000000c00 */
        /* <DEDUP_REMOVED lines=13> */
[----:B------:R-:W-:Y:S02]  /*11f0*/  ISETP.GE.AND P0, PT, R42, R15, PT ;  /* 0x0000000f2a00720c */ /* 0x000fe40003f06270 */
        /* <DEDUP_REMOVED lines=9> */
[----:B------:R0:W-:Y:S01]  /*1290*/  STS.128 [R2+0x10], R8 ;  /* 0x0000100802007388 */ /* 0x0001e20000000c00 */
[----:B------:R-:W-:Y:S02]  /*12a0*/  PRMT R77, R59, 0x5410, R16 ;  /* 0x000054103b4d7816 */ /* 0x000fe40000000010 */
[----:B------:R-:W-:-:S05]  /*12b0*/  PRMT R76, R51, 0x5410, R18 ;  /* 0x00005410334c7816 */ /* 0x000fca0000000012 */
[----:B------:R0:W-:Y:S01]  /*12c0*/  STS.128 [R2+0x20], R76 ;  /* 0x0000204c02007388 */ /* 0x0001e20000000c00 */
[----:B------:R-:W-:Y:S06]  /*12d0*/  BAR.SYNC.DEFER_BLOCKING 0x0 ;  /* 0x0000000000007b1d */ /* 0x000fec0000010000 */
[----:B------:R-:W-:Y:S05]  /*12e0*/  @P0 BRA `(.L_x_180) ;  /* 0x0000002400200947 */ /* 0x000fea0003800000 */
.L_x_203:
[----:B0-----:R-:W0:Y:S01]  /*12f0*/  S2R R7, SR_CgaCtaId ;  /* 0x0000000000077919 */ /* 0x001e220000008800 */
[----:B------:R-:W-:Y:S01]  /*1300*/  IMAD.IADD R0, R15, 0x1, -R42 ;  /* 0x000000010f007824 */ /* 0x000fe200078e0a2a */
[----:B------:R-:W-:Y:S04]  /*1310*/  BSSY.RECONVERGENT B1, `(.L_x_181) ;  /* 0x0000241000017945 */ /* 0x000fe80003800200 */
[----:B------:R-:W-:Y:S02]  /*1320*/  LEA.HI R5, R0, R0, RZ, 0x1 ;  /* 0x0000000000057211 */ /* 0x000fe400078f08ff */
[----:B------:R-:W-:Y:S02]  /*1330*/  MOV R0, 0x400 ;  /* 0x0000040000007802 */ /* 0x000fe40000000f00 */
[----:B------:R-:W-:-:S02]  /*1340*/  LEA.HI.SX32 R44, R5, R42, 0x1f ;  /* 0x0000002a052c7211 */ /* 0x000fc400078ffaff */
[----:B0-----:R-:W-:-:S03]  /*1350*/  LEA R17, R7, R0, 0x18 ;  /* 0x0000000007117211 */ /* 0x001fc600078ec0ff */
[----:B------:R-:W-:-:S04]  /*1360*/  IMAD.IADD R0, R81, 0x1, R44 ;  /* 0x0000000151007824 */ /* 0x000fc800078e022c */
[----:B------:R-:W-:Y:S01]  /*1370*/  IMAD R9, R0, 0x30, R17 ;  /* 0x0000003000097824 */ /* 0x000fe200078e0211 */
[----:B------:R-:W-:-:S04]  /*1380*/  LOP3.LUT R0, RZ, R44, RZ, 0x33, !PT ;  /* 0x0000002cff007212 */ /* 0x000fc800078e33ff */
[----:B------:R-:W0:Y:S01]  /*1390*/  LDS.128 R4, [R9+0x10] ;  /* 0x0000100009047984 */ /* 0x000e220000000c00 */
[----:B------:R-:W-:-:S03]  /*13a0*/  IADD3 R0, PT, PT, R0, R110, R13 ;  /* 0x0000006e00007210 */ /* 0x000fc60007ffe00d */
[----:B------:R-:W1:Y:S02]  /*13b0*/  LDS.128 R52, [R9] ;  /* 0x0000000009347984 */ /* 0x000e640000000c00 */
[----:B------:R-:W-:Y:S01]  /*13c0*/  IMAD R17, R0, 0x30, R17 ;  /* 0x0000003000117824 */ /* 0x000fe200078e0211 */
[C---:B0-----:R-:W-:Y:S02]  /*13d0*/  PRMT R0, R7.reuse, 0x7773, RZ ;  /* 0x0000777307007816 */ /* 0x041fe400000000ff */
[C---:B------:R-:W-:Y:S02]  /*13e0*/  PRMT R2, R7.reuse, 0x7772, RZ ;  /* 0x0000777207027816 */ /* 0x040fe400000000ff */
[C---:B------:R-:W-:Y:S01]  /*13f0*/  PRMT R8, R7.reuse, 0x7771, RZ ;  /* 0x0000777107087816 */ /* 0x040fe200000000ff */
[----:B------:R1:W-:Y:S01]  /*1400*/  STL.U8 [R1+0x4f], R0 ;  /* 0x00004f0001007387 */ /* 0x0003e20000100000 */
[----:B------:R-:W-:Y:S02]  /*1410*/  PRMT R10, R7, 0x7770, RZ ;  /* 0x00007770070a7816 */ /* 0x000fe400000000ff */
[C---:B------:R-:W-:Y:S01]  /*1420*/  PRMT R12, R6.reuse, 0x7773, RZ ;  /* 0x00007773060c7816 */ /* 0x040fe200000000ff */
[----:B------:R-:W-:Y:S01]  /*1430*/  STL.U8 [R1+0x4d], R8 ;  /* 0x00004d0801007387 */ /* 0x000fe20000100000 */
[----:B------:R-:W-:-:S02]  /*1440*/  PRMT R14, R6, 0x7772, RZ ;  /* 0x00007772060e7816 */ /* 0x000fc400000000ff */
[C---:B------:R-:W-:Y:S01]  /*1450*/  PRMT R16, R6.reuse, 0x7771, RZ ;  /* 0x0000777106107816 */ /* 0x040fe200000000ff */
[----:B------:R-:W-:Y:S01]  /*1460*/  STL.U8 [R1+0x4c], R10 ;  /* 0x00004c0a01007387 */ /* 0x000fe20000100000 */
[----:B------:R-:W-:Y:S02]  /*1470*/  PRMT R18, R6, 0x7770, RZ ;  /* 0x0000777006127816 */ /* 0x000fe400000000ff */
[C---:B------:R-:W-:Y:S01]  /*1480*/  PRMT R20, R5.reuse, 0x7773, RZ ;  /* 0x0000777305147816 */ /* 0x040fe200000000ff */
[----:B------:R0:W-:Y:S01]  /*1490*/  STL.U8 [R1+0x4e], R2 ;  /* 0x00004e0201007387 */ /* 0x0001e20000100000 */
[C---:B------:R-:W-:Y:S02]  /*14a0*/  PRMT R22, R5.reuse, 0x7772, RZ ;  /* 0x0000777205167816 */ /* 0x040fe400000000ff */
[C---:B------:R-:W-:Y:S01]  /*14b0*/  PRMT R24, R5.reuse, 0x7771, RZ ;  /* 0x0000777105187816 */ /* 0x040fe200000000ff */
[----:B------:R2:W-:Y:S01]  /*14c0*/  STL.U8 [R1+0x4b], R12 ;  /* 0x00004b0c01007387 */ /* 0x0005e20000100000 */
[----:B------:R-:W-:-:S02]  /*14d0*/  PRMT R26, R5, 0x7770, RZ ;  /* 0x00007770051a7816 */ /* 0x000fc400000000ff */
[C---:B------:R-:W-:Y:S01]  /*14e0*/  PRMT R28, R4.reuse, 0x7773, RZ ;  /* 0x00007773041c7816 */ /* 0x040fe200000000ff */
[----:B------:R3:W-:Y:S01]  /*14f0*/  STL.U8 [R1+0x4a], R14 ;  /* 0x00004a0e01007387 */ /* 0x0007e20000100000 */
[C---:B------:R-:W-:Y:S02]  /*1500*/  PRMT R30, R4.reuse, 0x7772, RZ ;  /* 0x00007772041e7816 */ /* 0x040fe400000000ff */
[C---:B------:R-:W-:Y:S01]  /*1510*/  PRMT R32, R4.reuse, 0x7771, RZ ;  /* 0x0000777104207816 */ /* 0x040fe200000000ff */
[----:B------:R4:W-:Y:S01]  /*1520*/  STL.U8 [R1+0x48], R18 ;  /* 0x0000481201007387 */ /* 0x0009e20000100000 */
[----:B------:R-:W-:Y:S02]  /*1530*/  PRMT R34, R4, 0x7770, RZ ;  /* 0x0000777004227816 */ /* 0x000fe400000000ff */
[C---:B-1----:R-:W-:Y:S01]  /*1540*/  PRMT R0, R55.reuse, 0x7773, RZ ;  /* 0x0000777337007816 */ /* 0x042fe200000000ff */
[----:B------:R-:W1:Y:S01]  /*1550*/  LDS.128 R4, [R9+0x20] ;  /* 0x0000200009047984 */ /* 0x000e620000000c00 */
[----:B0-----:R-:W-:-:S02]  /*1560*/  PRMT R2, R55, 0x7772, RZ ;  /* 0x0000777237027816 */ /* 0x001fc400000000ff */
[C---:B--2---:R-:W-:Y:S01]  /*1570*/  PRMT R12, R55.reuse, 0x7771, RZ ;  /* 0x00007771370c7816 */ /* 0x044fe200000000ff */
[----:B------:R-:W0:Y:S01]  /*1580*/  LDS.128 R8, [R17+0x10] ;  /* 0x0000100011087984 */ /* 0x000e220000000c00 */
[----:B---3--:R-:W-:Y:S02]  /*1590*/  PRMT R14, R55, 0x7770, RZ ;  /* 0x00007770370e7816 */ /* 0x008fe400000000ff */
[----:B----4-:R-:W-:Y:S01]  /*15a0*/  PRMT R18, R54, 0x7772, RZ ;  /* 0x0000777236127816 */ /* 0x010fe200000000ff */
[----:B------:R2:W-:Y:S01]  /*15b0*/  STL.U8 [R1+0x49], R16 ;  /* 0x0000491001007387 */ /* 0x0005e20000100000 */
[C---:B------:R-:W-:Y:S02]  /*15c0*/  PRMT R36, R52.reuse, 0x7771, RZ ;  /* 0x0000777134247816 */ /* 0x040fe400000000ff */
        /* <DEDUP_REMOVED lines=16> */
[----:B--2---:R-:W-:Y:S01]  /*16d0*/  PRMT R30, R53, 0x7770, RZ ;  /* 0x00007770351e7816 */ /* 0x004fe200000000ff */
        /* <DEDUP_REMOVED lines=88> */
[C---:B0-----:R-:W-:Y:S01]  /*1c60*/  PRMT R24, R5.reuse, 0x7772, RZ ;  /* 0x0000777205187816 */ /* 0x041fe200000000ff */
        /* <DEDUP_REMOVED lines=21> */
[----:B-1----:R-:W-:Y:S01]  /*1dc0*/  PRMT R12, R11, 0x7770, RZ ;  /* 0x000077700b0c7816 */ /* 0x002fe200000000ff */
[----:B------:R1:W-:Y:S01]  /*1dd0*/  STL.U8 [R1+0x6], R24 ;  /* 0x0000061801007387 */ /* 0x0003e20000100000 */
[----:B0-----:R-:W-:-:S03]  /*1de0*/  PRMT R20, R9, 0x7773, RZ ;  /* 0x0000777309147816 */ /* 0x001fc600000000ff */
[----:B------:R0:W-:Y:S01]  /*1df0*/  STL.U8 [R1+0x5], R26 ;  /* 0x0000051a01007387 */ /* 0x0001e20000100000 */
[----:B--2---:R-:W-:-:S03]  /*1e00*/  PRMT R22, R9, 0x7772, RZ ;  /* 0x0000777209167816 */ /* 0x004fc600000000ff */
[----:B------:R-:W-:Y:S01]  /*1e10*/  STL.U8 [R1+0x10], R40 ;  /* 0x0000102801007387 */ /* 0x000fe20000100000 */
[----:B-1----:R-:W-:-:S03]  /*1e20*/  PRMT R24, R9, 0x7771, RZ ;  /* 0x0000777109187816 */ /* 0x002fc600000000ff */
[----:B------:R-:W-:Y:S01]  /*1e30*/  STL.U8 [R1+0x11], R36 ;  /* 0x0000112401007387 */ /* 0x000fe20000100000 */
[----:B0-----:R-:W-:-:S03]  /*1e40*/  PRMT R26, R9, 0x7770, RZ ;  /* 0x00007770091a7816 */ /* 0x001fc600000000ff */
        /* <DEDUP_REMOVED lines=15> */
[----:B------:R-:W-:Y:S04]  /*1f40*/  STL.U8 [R1], R4 ;  /* 0x0000000401007387 */ /* 0x000fe80000100000 */
[----:B------:R0:W-:Y:S04]  /*1f50*/  STL.U8 [R1+0x1f], R0 ;  /* 0x00001f0001007387 */ /* 0x0001e80000100000 */
[----:B------:R1:W-:Y:S04]  /*1f60*/  STL.U8 [R1+0x1e], R2 ;  /* 0x00001e0201007387 */ /* 0x0003e80000100000 */
[----:B------:R2:W-:Y:S01]  /*1f70*/  STL.U8 [R1+0x8], R6 ;  /* 0x0000080601007387 */ /* 0x0005e20000100000 */
[----:B0-----:R-:W-:-:S02]  /*1f80*/  PRMT R0, R7, 0x7773, RZ ;  /* 0x0000777307007816 */ /* 0x001fc400000000ff */
[----:B-1----:R-:W-:-:S03]  /*1f90*/  PRMT R2, R7, 0x7772, RZ ;  /* 0x0000777207027816 */ /* 0x002fc600000000ff */
[----:B------:R0:W-:Y:S01]  /*1fa0*/  STL.U8 [R1+0xf], R0 ;  /* 0x00000f0001007387 */ /* 0x0001e20000100000 */
[----:B------:R-:W-:Y:S01]  /*1fb0*/  VIADD R7, R1, 0x8 ;  /* 0x0000000801077836 */ /* 0x000fe20000000000 */
[C---:B--2---:R-:W-:Y:S02]  /*1fc0*/  PRMT R6, R11.reuse, 0x7771, RZ ;  /* 0x000077710b067816 */ /* 0x044fe400000000ff */
[----:B------:R1:W-:Y:S04]  /*1fd0*/  STL.U8 [R1+0xe], R2 ;  /* 0x00000e0201007387 */ /* 0x0003e80000100000 */
[----:B------:R2:W-:Y:S01]  /*1fe0*/  STL.U8 [R1+0x2d], R6 ;  /* 0x00002d0601007387 */ /* 0x0005e20000100000 */
[C---:B0-----:R-:W-:Y:S02]  /*1ff0*/  PRMT R0, R11.reuse, 0x7773, RZ ;  /* 0x000077730b007816 */ /* 0x041fe400000000ff */
[----:B-1----:R-:W-:-:S03]  /*2000*/  PRMT R2, R11, 0x7772, RZ ;  /* 0x000077720b027816 */ /* 0x002fc600000000ff */
[----:B------:R0:W-:Y:S01]  /*2010*/  STL.U8 [R1+0x2f], R0 ;  /* 0x00002f0001007387 */ /* 0x0001e20000100000 */
[----:B--2---:R-:W-:-:S03]  /*2020*/  VIADD R6, R1, 0x38 ;  /* 0x0000003801067836 */ /* 0x004fc60000000000 */
[----:B------:R1:W-:Y:S01]  /*2030*/  STL.U8 [R1+0x2e], R2 ;  /* 0x00002e0201007387 */ /* 0x0003e20000100000 */
[----:B0-----:R-:W-:Y:S01]  /*2040*/  PRMT R0, R38, 0x7610, R0 ;  /* 0x0000761026007816 */ /* 0x001fe20000000000 */
[----:B-1----:R-:W-:-:S07]  /*2050*/  IMAD.MOV.U32 R2, RZ, RZ, RZ ;  /* 0x000000ffff027224 */ /* 0x002fce00078e00ff */
.L_x_202:
[----:B-----5:R-:W-:Y:S01]  /*2060*/  LOP3.LUT P0, RZ, R5, 0xff, R0, 0xc8, !PT ;  /* 0x000000ff05ff7812 */ /* 0x020fe2000780c800 */
[----:B------:R-:W-:-:S12]  /*2070*/  BSSY.RELIABLE B2, `(.L_x_182) ;  /* 0x0000164000027945 */ /* 0x000fd80003800100 */
        /* <DEDUP_REMOVED lines=19> */
[----:B------:R-:W2:Y:S02]  /*21b0*/  LDL.S8 R0, [R7+-0x7] ;  /* 0xfffff90007007983 */ /* 0x000ea40000100200 */
[----:B--2---:R-:W-:-:S13]  /*21c0*/  ISETP.NE.AND P0, PT, R0, RZ, PT ;  /* 0x000000ff0000720c */ /* 0x004fda0003f05270 */
[----:B------:R-:W-:Y:S05]  /*21d0*/  @P0 BRA `(.L_x_185) ;  /* 0x0000000000180947 */ /* 0x000fea0003800000 */
[----:B------:R-:W2:Y:S02]  /*21e0*/  LDL.U8 R0, [R6+-0x7] ;  /* 0xfffff90006007983 */ /* 0x000ea40000100000 */
[----:B--2---:R-:W-:-:S13]  /*21f0*/  ISETP.NE.AND P0, PT, R0, RZ, PT ;  /* 0x000000ff0000720c */ /* 0x004fda0003f05270 */
[----:B------:R-:W-:Y:S05]  /*2200*/  @P0 BREAK.RELIABLE B2 ;  /* 0x0000000000020942 */ /* 0x000fea0003800100 */
[----:B------:R-:W-:Y:S05]  /*2210*/  @!P0 BRA `(.L_x_183) ;  /* 0x0000001000d08947 */ /* 0x000fea0003800000 */
[----:B------:R-:W-:Y:S01]  /*2220*/  PLOP3.LUT P0, PT, PT, PT, PT, 0x8, 0x80 ;  /* 0x000000000080781c */ /* 0x000fe20003f0e170 */
[----:B------:R-:W-:-:S12]  /*2230*/  BRA `(.L_x_184) ;  /* 0x0000001400387947 */ /* 0x000fd80003800000 */
.L_x_185:
[----:B------:R-:W2:Y:S01]  /*2240*/  LDL.S8 R5, [R6+-0x7] ;  /* 0xfffff90006057983 */ /* 0x000ea20000100200 */
        /* <DEDUP_REMOVED lines=21> */
.L_x_186:
        /* <DEDUP_REMOVED lines=22> */
.L_x_187:
        /* <DEDUP_REMOVED lines=22> */
.L_x_188:
        /* <DEDUP_REMOVED lines=22> */
.L_x_189:
        /* <DEDUP_REMOVED lines=22> */
.L_x_190:
        /* <DEDUP_REMOVED lines=22> */
.L_x_191:
        /* <DEDUP_REMOVED lines=13> */
[----:B------:R-:W2:Y:S02]  /*2b50*/  LDL.S8 R0, [R7] ;  /* 0x0000000007007983 */ /* 0x000ea40000100200 */
[----:B--2---:R-:W-:-:S13]  /*2b60*/  ISETP.NE.AND P0, PT, R0, RZ, PT ;  /* 0x000000ff0000720c */ /* 0x004fda0003f05270 */
[----:B------:R-:W-:Y:S05]  /*2b70*/  @P0 BRA `(.L_x_192) ;  /* 0x0000000000180947 */ /* 0x000fea0003800000 */
[----:B------:R-:W2:Y:S02]  /*2b80*/  LDL.U8 R0, [R6] ;  /* 0x0000000006007983 */ /* 0x000ea40000100000 */
[----:B--2---:R-:W-:-:S13]  /*2b90*/  ISETP.NE.AND P0, PT, R0, RZ, PT ;  /* 0x000000ff0000720c */ /* 0x004fda0003f05270 */
[----:B------:R-:W-:Y:S05]  /*2ba0*/  @P0 BREAK.RELIABLE B2 ;  /* 0x0000000000020942 */ /* 0x000fea0003800100 */
[----:B------:R-:W-:Y:S05]  /*2bb0*/  @!P0 BRA `(.L_x_183) ;  /* 0x0000000800688947 */ /* 0x000fea0003800000 */
[----:B------:R-:W-:Y:S01]  /*2bc0*/  PLOP3.LUT P0, PT, PT, PT, PT, 0x8, 0x80 ;  /* 0x000000000080781c */ /* 0x000fe20003f0e170 */
[----:B------:R-:W-:-:S12]  /*2bd0*/  BRA `(.L_x_184) ;  /* 0x0000000800d07947 */ /* 0x000fd80003800000 */
.L_x_192:
[----:B------:R-:W2:Y:S01]  /*2be0*/  LDL.S8 R5, [R6] ;  /* 0x0000000006057983 */ /* 0x000ea20000100200 */
        /* <DEDUP_REMOVED lines=21> */
.L_x_193:
        /* <DEDUP_REMOVED lines=22> */
.L_x_194:
        /* <DEDUP_REMOVED lines=22> */
.L_x_195:
        /* <DEDUP_REMOVED lines=22> */
.L_x_196:
        /* <DEDUP_REMOVED lines=22> */
.L_x_197:
        /* <DEDUP_REMOVED lines=22> */
.L_x_198:
        /* <DEDUP_REMOVED lines=20> */
.L_x_183:
[----:B------:R-:W-:-:S13]  /*3560*/  ISETP.GE.U32.AND P0, PT, R2, 0x2, PT ;  /* 0x000000020200780c */ /* 0x000fda0003f06070 */
[----:B------:R-:W-:Y:S05]  /*3570*/  @P0 BREAK.RELIABLE B2 ;  /* 0x0000000000020942 */ /* 0x000fea0003800100 */
[----:B------:R-:W-:Y:S05]  /*3580*/  @!P0 BRA `(.L_x_201) ;  /* 0x0000000000488947 */ /* 0x000fea0003800000 */
[----:B------:R-:W-:Y:S01]  /*3590*/  PLOP3.LUT P0, PT, PT, PT, PT, 0x80, 0x8 ;  /* 0x000000000008781c */ /* 0x000fe20003f0f070 */
[----:B------:R-:W-:-:S12]  /*35a0*/  BRA `(.L_x_184) ;  /* 0x00000000005c7947 */ /* 0x000fd80003800000 */
.L_x_200:
[----:B------:R-:W-:Y:S01]  /*35b0*/  PLOP3.LUT P0, PT, PT, PT, PT, 0x8, 0x80 ;  /* 0x000000000080781c */ /* 0x000fe20003f0e170 */
[----:B------:R-:W-:-:S12]  /*35c0*/  BRA `(.L_x_184) ;  /* 0x0000000000547947 */ /* 0x000fd80003800000 */
.L_x_199:
        /* <DEDUP_REMOVED lines=14> */
.L_x_201:
[----:B------:R-:W-:Y:S05]  /*36b0*/  BSYNC.RELIABLE B2 ;  /* 0x0000000000027941 */ /* 0x000fea0003800100 */
.L_x_182:
[----:B------:R0:W5:Y:S01]  /*36c0*/  LDL.U8 R5, [R7+0x8] ;  /* 0x0000080007057983 */ /* 0x0001620000100000 */
[----:B------:R-:W-:-:S03]  /*36d0*/  VIADD R2, R2, 0x1 ;  /* 0x0000000102027836 */ /* 0x000fc60000000000 */
[----:B------:R1:W5:Y:S01]  /*36e0*/  LDL.U8 R0, [R6+0x8] ;  /* 0x0000080006007983 */ /* 0x0003620000100000 */
[----:B0-----:R-:W-:Y:S02]  /*36f0*/  VIADD R7, R7, 0x10 ;  /* 0x0000001007077836 */ /* 0x001fe40000000000 */
[----:B-1----:R-:W-:Y:S01]  /*3700*/  VIADD R6, R6, 0x10 ;  /* 0x0000001006067836 */ /* 0x002fe20000000000 */
[----:B------:R-:W-:Y:S06]  /*3710*/  BRA `(.L_x_202) ;  /* 0xffffffe800507947 */ /* 0x000fec000383ffff */
.L_x_184:
[----:B------:R-:W-:Y:S05]  /*3720*/  BSYNC.RECONVERGENT B1 ;  /* 0x0000000000017941 */ /* 0x000fea0003800200 */
.L_x_181:
[----:B------:R-:W-:Y:S01]  /*3730*/  @P0 VIADD R42, R44, 0x1 ;  /* 0x000000012c2a0836 */ /* 0x000fe20000000000 */
[----:B------:R-:W-:-:S04]  /*3740*/  SEL R15, R15, R44, P0 ;  /* 0x0000002c0f0f7207 */ /* 0x000fc80000000000 */
[----:B------:R-:W-:-:S13]  /*3750*/  ISETP.GE.AND P0, PT, R42, R15, PT ;  /* 0x0000000f2a00720c */ /* 0x000fda0003f06270 */
[----:B------:R-:W-:Y:S05]  /*3760*/  @!P0 BRA `(.L_x_203) ;  /* 0xffffffd800e08947 */ /* 0x000fea000383ffff */
.L_x_180:
[----:B------:R-:W-:Y:S05]  /*3770*/  BSYNC.RECONVERGENT B0 ;  /* 0x0000000000007941 */ /* 0x000fea0003800200 */
.L_x_179:
[----:B------:R-:W-:Y:S05]  /*3780*/  WARPSYNC.ALL ;  /* 0x0000000000007948 */ /* 0x000fea0003800000 */
[----:B0-----:R-:W0:Y:S01]  /*3790*/  S2R R5, SR_CgaCtaId ;  /* 0x0000000000057919 */ /* 0x001e220000008800 */
[----:B------:R-:W-:Y:S01]  /*37a0*/  MOV R0, 0x400 ;  /* 0x0000040000007802 */ /* 0x000fe20000000f00 */
[----:B------:R-:W-:Y:S01]  /*37b0*/  IMAD.IADD R81, R81, 0x1, R42 ;  /* 0x0000000151517824 */ /* 0x000fe200078e022a */
[----:B------:R-:W-:Y:S01]  /*37c0*/  IADD3 R89, PT, PT, -R42, R110, R13 ;  /* 0x0000006e2a597210 */ /* 0x000fe20007ffe10d */
[----:B------:R-:W-:Y:S04]  /*37d0*/  BSSY.RECONVERGENT B0, `(.L_x_204) ;  /* 0x000027c000007945 */ /* 0x000fe80003800200 */
[----:B------:R-:W-:Y:S01]  /*37e0*/  BSSY.RELIABLE B1, `(.L_x_205) ;  /* 0x0000249000017945 */ /* 0x000fe20003800100 */
[----:B------:R-:W-:-:S02]  /*37f0*/  ISETP.GE.AND P0, PT, R89, R3, PT ;  /* 0x000000035900720c */ /* 0x000fc40003f06270 */
[----:B0-----:R-:W-:-:S05]  /*3800*/  LEA R60, R5, R0, 0x18 ;  /* 0x00000000053c7211 */ /* 0x001fca00078ec0ff */
[----:B------:R-:W-:-:S05]  /*3810*/  IMAD R0, R81, 0x30, R60 ;  /* 0x0000003051007824 */ /* 0x000fca00078e023c */
[----:B------:R-:W0:Y:S04]  /*3820*/  LDS.128 R4, [R0] ;  /* 0x0000000000047984 */ /* 0x000e280000000c00 */
[----:B------:R-:W1:Y:S04]  /*3830*/  LDS.128 R52, [R0+0x10] ;  /* 0x0000100000347984 */ /* 0x000e680000000c00 */
[----:B------:R2:W3:Y:S01]  /*3840*/  LDS.128 R56, [R0+0x20] ;  /* 0x0000200000387984 */ /* 0x0004e20000000c00 */
[C---:B0-----:R-:W-:Y:S02]  /*3850*/  PRMT R36, R4.reuse, 0x7770, RZ ;  /* 0x0000777004247816 */ /* 0x041fe400000000ff */
        /* <DEDUP_REMOVED lines=15> */
[C---:B-1----:R-:W-:Y:S02]  /*3950*/  PRMT R4, R52.reuse, 0x7770, RZ ;  /* 0x0000777034047816 */ /* 0x042fe400000000ff */
[C---:B------:R-:W-:Y:S02]  /*3960*/  PRMT R2, R52.reuse, 0x7771, RZ ;  /* 0x0000777134027816 */ /* 0x040fe400000000ff */
[C---:B--2---:R-:W-:Y:S02]  /*3970*/  PRMT R0, R52.reuse, 0x7772, RZ ;  /* 0x0000777234007816 */ /* 0x044fe400000000ff */
        /* <DEDUP_REMOVED lines=38> */
[C---:B------:R-:W-:Y:S02]  /*3be0*/  PRMT R120, R56.reuse, 0x7772, RZ ;  /* 0x0000777238787816 */ /* 0x040fe400000000ff */
[----:B------:R-:W-:Y:S02]  /*3bf0*/  PRMT R118, R56, 0x7773, RZ ;  /* 0x0000777338767816 */ /* 0x000fe400000000ff */
[C---:B------:R-:W-:Y:S02]  /*3c00*/  PRMT R56, R58.reuse, 0x7772, RZ ;  /* 0x000077723a387816 */ /* 0x040fe400000000ff */
[C---:B------:R-:W-:Y:S02]  /*3c10*/  PRMT R93, R58.reuse, 0x7770, RZ ;  /* 0x000077703a5d7816 */ /* 0x040fe400000000ff */
[----:B------:R-:W-:-:S02]  /*3c20*/  PRMT R91, R58, 0x7771, RZ ;  /* 0x000077713a5b7816 */ /* 0x000fc400000000ff */
[----:B------:R-:W-:Y:S02]  /*3c30*/  PRMT R87, R58, 0x7773, RZ ;  /* 0x000077733a577816 */ /* 0x000fe400000000ff */
[C---:B-1----:R-:W-:Y:S02]  /*3c40*/  PRMT R83, R61.reuse, 0x7772, RZ ;  /* 0x000077723d537816 */ /* 0x042fe400000000ff */
[----:B------:R-:W-:Y:S02]  /*3c50*/  PRMT R85, R61, 0x7773, RZ ;  /* 0x000077733d557816 */ /* 0x000fe400000000ff */
        /* <DEDUP_REMOVED lines=38> */
[----:B------:R-:W-:-:S02]  /*3ec0*/  PRMT R58, R56, 0x7610, R58 ;  /* 0x00007610383a7816 */ /* 0x000fc4000000003a */
[----:B------:R-:W-:Y:S02]  /*3ed0*/  PRMT R62, R93, 0x7610, R62 ;  /* 0x000076105d3e7816 */ /* 0x000fe4000000003e */
[----:B------:R-:W-:Y:S02]  /*3ee0*/  PRMT R60, R91, 0x7610, R60 ;  /* 0x000076105b3c7816 */ /* 0x000fe4000000003c */
[----:B------:R-:W-:Y:S02]  /*3ef0*/  PRMT R56, R87, 0x7610, R56 ;  /* 0x0000761057387816 */ /* 0x000fe40000000038 */
[----:B------:R-:W-:Y:S02]  /*3f00*/  PRMT R61, R83, 0x7610, R61 ;  /* 0x00007610533d7816 */ /* 0x000fe4000000003d */
[----:B------:R-:W-:Y:S01]  /*3f10*/  PRMT R63, R85, 0x7610, R63 ;  /* 0x00007610553f7816 */ /* 0x000fe2000000003f */
[----:B------:R-:W-:Y:S06]  /*3f20*/  @P0 BRA `(.L_x_207) ;  /* 0x0000002000180947 */ /* 0x000fec0003800000 */
[----:B------:R0:W-:Y:S01]  /*3f30*/  STL.U8 [R1], R33 ;  /* 0x0000002101007387 */ /* 0x0001e20000100000 */
[----:B------:R-:W-:Y:S01]  /*3f40*/  BSSY.RECONVERGENT B2, `(.L_x_208) ;  /* 0x00001d0000027945 */ /* 0x000fe20003800200 */
[----:B------:R-:W-:Y:S01]  /*3f50*/  IMAD.MOV.U32 R83, RZ, RZ, RZ ;  /* 0x000000ffff537224 */ /* 0x000fe200078e00ff */
[----:B------:R-:W-:Y:S01]  /*3f60*/  PRMT R85, R36, 0x7610, R85 ;  /* 0x0000761024557816 */ /* 0x000fe20000000055 */
[----:B------:R0:W-:Y:S01]  /*3f70*/  STL.U8 [R1+0x1], R31 ;  /* 0x0000011f01007387 */ /* 0x0001e20000100000 */
[----:B------:R-:W-:-:S03]  /*3f80*/  PRMT R87, R33, 0x7610, R87 ;  /* 0x0000761021577816 */ /* 0x000fc60000000057 */
        /* <DEDUP_REMOVED lines=94> */
.L_x_229:
[----:B-----5:R-:W-:Y:S01]  /*4570*/  LOP3.LUT P0, RZ, R87, 0xff, R85, 0xc8, !PT ;  /* 0x000000ff57ff7812 */ /* 0x020fe2000780c855 */
[----:B------:R-:W-:Y:S01]  /*4580*/  BSSY.RELIABLE B3, `(.L_x_209) ;  /* 0x0000167000037945 */ /* 0x000fe20003800100 */
[----:B-1----:R-:W-:-:S11]  /*4590*/  IMAD R91, R83, 0x10, R1 ;  /* 0x00000010535b7824 */ /* 0x002fd600078e0201 */
[----:B------:R-:W-:Y:S05]  /*45a0*/  @!P0 BRA `(.L_x_210) ;  /* 0x00000014003c8947 */ /* 0x000fea0003800000 */
        /* <DEDUP_REMOVED lines=29> */
.L_x_212:
        /* <DEDUP_REMOVED lines=22> */
.L_x_213:
        /* <DEDUP_REMOVED lines=22> */
.L_x_214:
        /* <DEDUP_REMOVED lines=22> */
.L_x_215:
        /* <DEDUP_REMOVED lines=22> */
.L_x_216:
        /* <DEDUP_REMOVED lines=22> */
.L_x_217:
        /* <DEDUP_REMOVED lines=22> */
.L_x_218:
        /* <DEDUP_REMOVED lines=22> */
.L_x_219:
        /* <DEDUP_REMOVED lines=22> */
.L_x_220:
        /* <DEDUP_REMOVED lines=22> */
.L_x_221:
        /* <DEDUP_REMOVED lines=22> */
.L_x_222:
        /* <DEDUP_REMOVED lines=22> */
.L_x_223:
        /* <DEDUP_REMOVED lines=22> */
.L_x_224:
        /* <DEDUP_REMOVED lines=22> */
.L_x_225:
        /* <DEDUP_REMOVED lines=20> */
.L_x_210:
[----:B------:R-:W-:-:S13]  /*5aa0*/  ISETP.GE.U32.AND P0, PT, R83, 0x2, PT ;  /* 0x000000025300780c */ /* 0x000fda0003f06070 */
[----:B------:R-:W-:Y:S05]  /*5ab0*/  @P0 BREAK.RELIABLE B3 ;  /* 0x0000000000030942 */ /* 0x000fea0003800100 */
[----:B------:R-:W-:Y:S05]  /*5ac0*/  @!P0 BRA `(.L_x_228) ;  /* 0x0000000000488947 */ /* 0x000fea0003800000 */
[----:B------:R-:W-:Y:S01]  /*5ad0*/  PLOP3.LUT P0, PT, PT, PT, PT, 0x80, 0x8 ;  /* 0x000000000008781c */ /* 0x000fe20003f0f070 */
[----:B------:R-:W-:-:S12]  /*5ae0*/  BRA `(.L_x_211) ;  /* 0x0000000000547947 */ /* 0x000fd80003800000 */
.L_x_227:
[----:B------:R-:W-:Y:S01]  /*5af0*/  PLOP3.LUT P0, PT, PT, PT, PT, 0x8, 0x80 ;  /* 0x000000000080781c */ /* 0x000fe20003f0e170 */
[----:B------:R-:W-:-:S12]  /*5b00*/  BRA `(.L_x_211) ;  /* 0x00000000004c7947 */ /* 0x000fd80003800000 */
.L_x_226:
        /* <DEDUP_REMOVED lines=14> */
.L_x_228:
[----:B------:R-:W-:Y:S05]  /*5bf0*/  BSYNC.RELIABLE B3 ;  /* 0x0000000000037941 */ /* 0x000fea0003800100 */
.L_x_209:
[----:B------:R1:W5:Y:S04]  /*5c00*/  LDL.U8 R87, [R91+0x10] ;  /* 0x000010005b577983 */ /* 0x0003680000100000 */
[----:B------:R1:W5:Y:S01]  /*5c10*/  LDL.U8 R85, [R91+0x40] ;  /* 0x000040005b557983 */ /* 0x0003620000100000 */
[----:B------:R-:W-:Y:S01]  /*5c20*/  VIADD R83, R83, 0x1 ;  /* 0x0000000153537836 */ /* 0x000fe20000000000 */
[----:B------:R-:W-:Y:S06]  /*5c30*/  BRA `(.L_x_229) ;  /* 0xffffffe8004c7947 */ /* 0x000fec000383ffff */
.L_x_211:
[----:B------:R-:W-:Y:S05]  /*5c40*/  BSYNC.RECONVERGENT B2 ;  /* 0x0000000000027941 */ /* 0x000fea0003800200 */
.L_x_208:
[----:B------:R-:W-:Y:S05]  /*5c50*/  @!P0 BREAK.RELIABLE B1 ;  /* 0x0000000000018942 */ /* 0x000fea0003800100 */
[----:B------:R-:W-:Y:S05]  /*5c60*/  @!P0 BRA `(.L_x_207) ;  /* 0x0000000000c88947 */ /* 0x000fea0003800000 */
.L_x_206:
[----:B------:R-:W-:Y:S05]  /*5c70*/  BSYNC.RELIABLE B1 ;  /* 0x0000000000017941 */ /* 0x000fea0003800100 */
.L_x_205:
        /* <DEDUP_REMOVED lines=49> */
.L_x_207:
[----:B------:R-:W-:Y:S05]  /*5f90*/  BSYNC.RECONVERGENT B0 ;  /* 0x0000000000007941 */ /* 0x000fea0003800200 */
.L_x_204:
[----:B------:R-:W-:Y:S05]  /*5fa0*/  WARPSYNC.ALL ;  /* 0x0000000000007948 */ /* 0x000fea0003800000 */
[----:B------:R-:W1:Y:S01]  /*5fb0*/  S2R R81, SR_CgaCtaId ;  /* 0x0000000000517919 */ /* 0x000e620000008800 */
[----:B0-----:R-:W-:Y:S01]  /*5fc0*/  MOV R2, 0x400 ;  /* 0x0000040000027802 */ /* 0x001fe20000000f00 */
[----:B------:R-:W-:Y:S01]  /*5fd0*/  BAR.SYNC.DEFER_BLOCKING 0x0 ;  /* 0x0000000000007b1d */ /* 0x000fe20000010000 */
[C---:B------:R-:W-:Y:S01]  /*5fe0*/  ISETP.GE.U32.AND P0, PT, R49.reuse, 0x81, PT ;  /* 0x000000813100780c */ /* 0x040fe20003f06070 */
[----:B------:R-:W-:-:S04]  /*5ff0*/  IMAD.SHL.U32 R49, R49, 0x2, RZ ;  /* 0x0000000231317824 */ /* 0x000fc800078e00ff */
[----:B------:R-:W0:Y:S01]  /*6000*/  S2R R0, SR_TID.X ;  /* 0x0000000000007919 */ /* 0x000e220000002100 */
[----:B-1----:R-:W-:-:S05]  /*6010*/  LEA R2, R81, R2, 0x18 ;  /* 0x0000000251027211 */ /* 0x002fca00078ec0ff */
[--C-:B------:R-:W-:Y:S02]  /*6020*/  IMAD R89, R89, 0x8, R2.reuse ;  /* 0x0000000859597824 */ /* 0x100fe400078e0202 */
[----:B0-----:R-:W-:-:S04]  /*6030*/  IMAD R81, R0, 0x30, R2 ;  /* 0x0000003000517824 */ /* 0x001fc800078e0202 */
[----:B------:R-:W-:-:S05]  /*6040*/  IMAD R81, R0, -0x28, R81 ;  /* 0xffffffd800517824 */ /* 0x000fca00078e0251 */
[----:B------:R0:W-:Y:S01]  /*6050*/  STS.64 [R81], R96 ;  /* 0x0000006051007388 */ /* 0x0001e20000000a00 */
[----:B------:R-:W-:Y:S06]  /*6060*/  BAR.SYNC.DEFER_BLOCKING 0x0 ;  /* 0x0000000000007b1d */ /* 0x000fec0000010000 */
[----:B------:R0:W1:Y:S01]  /*6070*/  LDS.64 R96, [R89] ;  /* 0x0000000059607984 */ /* 0x0000620000000a00 */
[----:B------:R-:W-:Y:S05]  /*6080*/  @!P0 BRA `(.L_x_230) ;  /* 0xffffffa800dc8947 */ /* 0x000fea000383ffff */
[----:B------:R-:W2:Y:S02]  /*6090*/  LDCU.U8 UR4, c[0x0][0x380] ;  /* 0x00007000ff0477ac */ /* 0x000ea40008000000 */
[----:B--2---:R-:W-:-:S04]  /*60a0*/  UPRMT UR4, UR4, 0x8880, URZ ;  /* 0x0000888004047896 */ /* 0x004fc800080000ff */
[----:B------:R-:W-:Y:S01]  /*60b0*/  UISETP.NE.AND UP0, UPT, UR4, URZ, UPT ;  /* 0x000000ff0400728c */ /* 0x000fe2000bf05270 */
[----:B------:R-:W-:Y:S08]  /*60c0*/  BAR.SYNC.DEFER_BLOCKING 0x0 ;  /* 0x0000000000007b1d */ /* 0x000ff00000010000 */
[----:B------:R-:W-:Y:S05]  /*60d0*/  BRA.U !UP0, `(.L_x_231) ;  /* 0x0000000d08347547 */ /* 0x000fea000b800000 */
[----:B------:R-:W-:Y:S01]  /*60e0*/  LOP3.LUT R15, R15, 0xffff, RZ, 0xc0, !PT ;  /* 0x0000ffff0f0f7812 */ /* 0x000fe200078ec0ff */
[----:B------:R-:W2:Y:S01]  /*60f0*/  LDCU.64 UR4, c[0x0][0x3a0] ;  /* 0x00007400ff0477ac */ /* 0x000ea20008000a00 */
[----:B------:R-:W-:Y:S02]  /*6100*/  LOP3.LUT R8, R17, 0xffff, RZ, 0xc0, !PT ;  /* 0x0000ffff11087812 */ /* 0x000fe400078ec0ff */
[----:B------:R-:W-:Y:S02]  /*6110*/  LOP3.LUT R2, R5, 0xffff, RZ, 0xc0, !PT ;  /* 0x0000ffff05027812 */ /* 0x000fe400078ec0ff */
[----:B------:R-:W-:Y:S02]  /*6120*/  LOP3.LUT R7, R7, 0xffff, RZ, 0xc0, !PT ;  /* 0x0000ffff07077812 */ /* 0x000fe400078ec0ff */
[----:B------:R-:W-:Y:S02]  /*6130*/  LOP3.LUT R4, R9, 0xffff, RZ, 0xc0, !PT ;  /* 0x0000ffff09047812 */ /* 0x000fe400078ec0ff */
        /* <DEDUP_REMOVED lines=18> */
[----:B------:R-:W-:-:S02]  /*6260*/  PRMT R2, R2, 0x3340, R3 ;  /* 0x0000334002027816 */ /* 0x000fc40000000003 */
[----:B------:R-:W-:Y:S02]  /*6270*/  PRMT R6, R6, 0x3340, R11 ;  /* 0x0000334006067816 */ /* 0x000fe4000000000b */
[----:B------:R-:W-:Y:S02]  /*6280*/  LOP3.LUT R19, R19, 0xffff, RZ, 0xc0, !PT ;  /* 0x0000ffff13137812 */ /* 0x000fe400078ec0ff */
[----:B------:R-:W-:Y:S02]  /*6290*/  LOP3.LUT R4, R21, 0xffff, RZ, 0xc0, !PT ;  /* 0x0000ffff15047812 */ /* 0x000fe400078ec0ff */
[----:B------:R-:W-:Y:S02]  /*62a0*/  PRMT R23, R8, 0x3340, R23 ;  /* 0x0000334008177816 */ /* 0x000fe40000000017 */
[----:B------:R-:W-:Y:S02]  /*62b0*/  PRMT R31, R12, 0x3340, R31 ;  /* 0x000033400c1f7816 */ /* 0x000fe4000000001f */
[----:B------:R-:W-:-:S02]  /*62c0*/  PRMT R56, R5, 0x3340, R56 ;  /* 0x0000334005387816 */ /* 0x000fc40000000038 */
[----:B------:R-:W-:Y:S02]  /*62d0*/  PRMT R71, R16, 0x3340, R71 ;  /* 0x0000334010477816 */ /* 0x000fe40000000047 */
        /* <DEDUP_REMOVED lines=43> */
[----:B------:R-:W3:Y:S01]  /*6590*/  S2R R15, SR_CTAID.X ;  /* 0x00000000000f7919 */ /* 0x000ee20000002500 */
[----:B------:R-:W-:Y:S02]  /*65a0*/  PRMT R7, R7, 0x5410, R2 ;  /* 0x0000541007077816 */ /* 0x000fe40000000002 */
[----:B------:R-:W-:Y:S02]  /*65b0*/  PRMT R4, R31, 0x5410, R10 ;  /* 0x000054101f047816 */ /* 0x000fe4000000000a */
[----:B------:R-:W-:Y:S01]  /*65c0*/  PRMT R19, R3, 0x5410, R8 ;  /* 0x0000541003137816 */ /* 0x000fe20000000008 */
[----:B------:R-:W-:Y:S01]  /*65d0*/  IMAD.MOV.U32 R3, RZ, RZ, RZ ;  /* 0x000000ffff037224 */ /* 0x000fe200078e00ff */
[----:B------:R-:W-:Y:S01]  /*65e0*/  PRMT R18, R9, 0x5410, R56 ;  /* 0x0000541009127816 */ /* 0x000fe20000000038 */
[----:B------:R-:W-:Y:S01]  /*65f0*/  STS.128 [R47], R4 ;  /* 0x000000042f007388 */ /* 0x000fe20000000c00 */
[----:B------:R-:W-:-:S02]  /*6600*/  PRMT R17, R11, 0x5410, R110 ;  /* 0x000054100b117816 */ /* 0x000fc4000000006e */
[----:B------:R-:W-:Y:S02]  /*6610*/  PRMT R16, R122, 0x5410, R13 ;  /* 0x000054107a107816 */ /* 0x000fe4000000000d */
[----:B------:R-:W-:Y:S02]  /*6620*/  PRMT R75, R75, 0x5410, R12 ;  /* 0x000054104b4b7816 */ /* 0x000fe4000000000c */
[----:B------:R-:W-:Y:S01]  /*6630*/  PRMT R74, R14, 0x5410, R71 ;  /* 0x000054100e4a7816 */ /* 0x000fe20000000047 */
[----:B------:R-:W-:Y:S01]  /*6640*/  STS.128 [R47+0x10], R16 ;  /* 0x000010102f007388 */ /* 0x000fe20000000c00 */
[----:B------:R-:W-:Y:S01]  /*6650*/  PRMT R73, R20, 0x5410, R63 ;  /* 0x0000541014497816 */ /* 0x000fe2000000003f */
[----:B------:R-:W4:Y:S01]  /*6660*/  LDC.64 R12, c[0x0][0x398] ;  /* 0x0000e600ff0c7b82 */ /* 0x000f220000000a00 */
[----:B------:R-:W-:Y:S02]  /*6670*/  PRMT R72, R51, 0x5410, R22 ;  /* 0x0000541033487816 */ /* 0x000fe40000000016 */
[----:B------:R-:W-:-:S03]  /*6680*/  LOP3.LUT R2, R0, 0x3e0, RZ, 0xc0, !PT ;  /* 0x000003e000027812 */ /* 0x000fc600078ec0ff */
[----:B------:R-:W-:Y:S01]  /*6690*/  STS.128 [R47+0x20], R72 ;  /* 0x000020482f007388 */ /* 0x000fe20000000c00 */
[----:B------:R-:W-:-:S03]  /*66a0*/  NOP ;  /* 0x0000000000007918 */ /* 0x000fc60000000000 */
[----:B------:R-:W5:Y:S01]  /*66b0*/  LDS.128 R8, [R47] ;  /* 0x000000002f087984 */ /* 0x000f620000000c00 */
[----:B---3--:R-:W-:-:S03]  /*66c0*/  IMAD.WIDE.U32 R2, R15, 0x100, R2 ;  /* 0x000001000f027825 */ /* 0x008fc600078e0002 */
[----:B------:R-:W3:Y:S01]  /*66d0*/  LDS.128 R4, [R47+0x10] ;  /* 0x000010002f047984 */ /* 0x000ee20000000c00 */
[----:B------:R-:W-:Y:S01]  /*66e0*/  IMAD R15, R3, 0x30, RZ ;  /* 0x00000030030f7824 */ /* 0x000fe200078e02ff */
[----:B------:R-:W-:-:S04]  /*66f0*/  LOP3.LUT R51, R2, 0x1f, R0, 0xf8, !PT ;  /* 0x0000001f02337812 */ /* 0x000fc800078ef800 */
[C---:B--2---:R-:W-:Y:S01]  /*6700*/  LEA R2, P0, R51.reuse, UR4, 0x3 ;  /* 0x0000000433027c11 */ /* 0x044fe2000f8018ff */
[----:B----4-:R-:W-:-:S03]  /*6710*/  IMAD.WIDE.U32 R12, R51, 0x30, R12 ;  /* 0x00000030330c7825 */ /* 0x010fc600078e000c */
[----:B------:R-:W-:Y:S01]  /*6720*/  LEA.HI.X R3, R51, UR5, R3, 0x3, P0 ;  /* 0x0000000533037c11 */ /* 0x000fe200080f1c03 */
[----:B------:R-:W-:Y:S01]  /*6730*/  IMAD.IADD R13, R13, 0x1, R15 ;  /* 0x000000010d0d7824 */ /* 0x000fe200078e020f */
[C---:B-----5:R-:W-:Y:S02]  /*6740*/  PRMT R21, R11.reuse, 0x7770, RZ ;  /* 0x000077700b157816 */ /* 0x060fe400000000ff */
[C---:B------:R-:W-:Y:S02]  /*6750*/  PRMT R19, R11.reuse, 0x7771, RZ ;  /* 0x000077710b137816 */ /* 0x040fe400000000ff */
[C---:B------:R-:W-:Y:S01]  /*6760*/  PRMT R17, R11.reuse, 0x7772, RZ ;  /* 0x000077720b117816 */ /* 0x040fe200000000ff */
[----:B------:R-:W-:Y:S01]  /*6770*/  STG.E.U8 desc[UR8][R12.64+0xc], R21 ;  /* 0x00000c150c007986 */ /* 0x000fe2000c101108 */
[----:B------:R-:W-:Y:S02]  /*6780*/  PRMT R15, R11, 0x7773, RZ ;  /* 0x000077730b0f7816 */ /* 0x000fe400000000ff */
[C---:B------:R-:W-:Y:S01]  /*6790*/  PRMT R23, R10.reuse, 0x7773, RZ ;  /* 0x000077730a177816 */ /* 0x040fe200000000ff */
[----:B------:R-:W-:Y:S01]  /*67a0*/  STG.E.U8 desc[UR8][R12.64+0xd], R19 ;  /* 0x00000d130c007986 */ /* 0x000fe2000c101108 */
[----:B------:R-:W-:-:S02]  /*67b0*/  PRMT R25, R10, 0x7772, RZ ;  /* 0x000077720a197816 */ /* 0x000fc400000000ff */
[C---:B------:R-:W-:Y:S01]  /*67c0*/  PRMT R27, R10.reuse, 0x7771, RZ ;  /* 0x000077710a1b7816 */ /* 0x040fe200000000ff */
[----:B------:R-:W-:Y:S01]  /*67d0*/  STG.E.U8 desc[UR8][R12.64+0xe], R17 ;  /* 0x00000e110c007986 */ /* 0x000fe2000c101108 */
        /* <DEDUP_REMOVED lines=13> */
[----:B---3--:R-:W-:Y:S01]  /*68b0*/  PRMT R15, R7, 0x7773, RZ ;  /* 0x00007773070f7816 */ /* 0x008fe200000000ff */
[----:B------:R-:W3:Y:S01]  /*68c0*/  LDS.128 R8, [R47+0x20] ;  /* 0x000020002f087984 */ /* 0x000ee20000000c00 */
[----:B--2---:R-:W-:-:S02]  /*68d0*/  PRMT R29, R5, 0x7773, RZ ;  /* 0x00007773051d7816 */ /* 0x004fc400000000ff */
[----:B------:R-:W-:Y:S01]  /*68e0*/  PRMT R17, R7, 0x7772, RZ ;  /* 0x0000777207117816 */ /* 0x000fe200000000ff */
[----:B------:R2:W-:Y:S01]  /*68f0*/  STG.E.U8 desc[UR8][R12.64+0xa], R25 ;  /* 0x00000a190c007986 */ /* 0x0005e2000c101108 */
[----:B----4-:R-:W-:Y:S02]  /*6900*/  PRMT R31, R5, 0x7772, RZ ;  /* 0x00007772051f7816 */ /* 0x010fe400000000ff */
[----:B------:R-:W-:Y:S01]  /*6910*/  PRMT R19, R7, 0x7771, RZ ;  /* 0x0000777107137816 */ /* 0x000fe200000000ff */
[----:B------:R4:W-:Y:S01]  /*6920*/  STG.E.U8 desc[UR8][R12.64+0x9], R27 ;  /* 0x0000091b0c007986 */ /* 0x0009e2000c101108 */
[C---:B-----5:R-:W-:Y:S02]  /*6930*/  PRMT R33, R5.reuse, 0x7771, RZ ;  /* 0x0000777105217816 */ /* 0x060fe400000000ff */
[----:B------:R-:W-:Y:S01]  /*6940*/  PRMT R5, R5, 0x7770, RZ ;  /* 0x0000777005057816 */ /* 0x000fe200000000ff */
[----:B------:R5:W-:Y:S01]  /*6950*/  STG.E.U8 desc[UR8][R12.64+0xb], R23 ;  /* 0x00000b170c007986 */ /* 0x000be2000c101108 */
[----:B------:R-:W-:-:S02]  /*6960*/  PRMT R7, R7, 0x7770, RZ ;  /* 0x0000777007077816 */ /* 0x000fc400000000ff */
[C---:B------:R-:W-:Y:S01]  /*6970*/  PRMT R21, R6.reuse, 0x7773, RZ ;  /* 0x0000777306157816 */ /* 0x040fe200000000ff */
[----:B------:R0:W-:Y:S01]  /*6980*/  STG.E.U8 desc[UR8][R12.64+0x4], R37 ;  /* 0x000004250c007986 */ /* 0x0001e2000c101108 */
[C---:B--2---:R-:W-:Y:S02]  /*6990*/  PRMT R25, R6.reuse, 0x7771, RZ ;  /* 0x0000777106197816 */ /* 0x044fe400000000ff */
[C---:B----4-:R-:W-:Y:S01]  /*69a0*/  PRMT R27, R6.reuse, 0x7770, RZ ;  /* 0x00007770061b7816 */ /* 0x050fe200000000ff */
[----:B------:R2:W-:Y:S01]  /*69b0*/  STG.E.U8 desc[UR8][R12.64+0x5], R35 ;  /* 0x000005230c007986 */ /* 0x0005e2000c101108 */
[----:B-----5:R-:W-:-:S03]  /*69c0*/  PRMT R23, R6, 0x7772, RZ ;  /* 0x0000777206177816 */ /* 0x020fc600000000ff */
[----:B------:R3:W-:Y:S01]  /*69d0*/  STG.E.U8 desc[UR8][R12.64+0x18], R27 ;  /* 0x0000181b0c007986 */ /* 0x0007e2000c101108 */
[----:B0-----:R-:W-:-:S03]  /*69e0*/  PRMT R37, R4, 0x7772, RZ ;  /* 0x0000777204257816 */ /* 0x001fc600000000ff */
[----:B------:R0:W-:Y:S01]  /*69f0*/  STG.E.U8 desc[UR8][R12.64+0x19], R25 ;  /* 0x000019190c007986 */ /* 0x0001e2000c101108 */
[----:B--2---:R-:W-:-:S03]  /*6a00*/  PRMT R35, R4, 0x7773, RZ ;  /* 0x0000777304237816 */ /* 0x004fc600000000ff */
[----:B------:R2:W-:Y:S04]  /*6a10*/  STG.E.U8 desc[UR8][R12.64+0x17], R29 ;  /* 0x0000171d0c007986 */ /* 0x0005e8000c101108 */
[----:B------:R4:W-:Y:S01]  /*6a20*/  STG.E.U8 desc[UR8][R12.64+0x14], R5 ;  /* 0x000014050c007986 */ /* 0x0009e2000c101108 */
[----:B---3--:R-:W-:-:S03]  /*6a30*/  PRMT R27, R9, 0x7771, RZ ;  /* 0x00007771091b7816 */ /* 0x008fc600000000ff */
[----:B------:R3:W-:Y:S01]  /*6a40*/  STG.E.U8 desc[UR8][R12.64+0x1f], R15 ;  /* 0x00001f0f0c007986 */ /* 0x0007e2000c101108 */
[----:B0-----:R-:W-:-:S03]  /*6a50*/  PRMT R25, R9, 0x7773, RZ ;  /* 0x0000777309197816 */ /* 0x001fc600000000ff */
[----:B------:R0:W-:Y:S01]  /*6a60*/  STG.E.U8 desc[UR8][R12.64+0x1c], R7 ;  /* 0x00001c070c007986 */ /* 0x0001e2000c101108 */
[C---:B--2---:R-:W-:Y:S02]  /*6a70*/  PRMT R29, R9.reuse, 0x7770, RZ ;  /* 0x00007770091d7816 */ /* 0x044fe400000000ff */
[----:B----4-:R-:W-:Y:S01]  /*6a80*/  PRMT R5, R9, 0x7772, RZ ;  /* 0x0000777209057816 */ /* 0x010fe200000000ff */
        /* <DEDUP_REMOVED lines=8> */
[----:B--2---:R-:W-:-:S03]  /*6b10*/  PRMT R39, R4, 0x7771, RZ ;  /* 0x0000777104277816 */ /* 0x004fc600000000ff */
[----:B------:R2:W-:Y:S01]  /*6b20*/  STG.E.U8 desc[UR8][R12.64+0x1b], R21 ;  /* 0x00001b150c007986 */ /* 0x0005e2000c101108 */
[----:B---3--:R-:W-:-:S03]  /*6b30*/  PRMT R41, R4, 0x7770, RZ ;  /* 0x0000777004297816 */ /* 0x008fc600000000ff */
[----:B------:R3:W-:Y:S01]  /*6b40*/  STG.E.U8 desc[UR8][R12.64+0x1a], R23 ;  /* 0x00001a170c007986 */ /* 0x0007e2000c101108 */
[----:B0-----:R-:W-:-:S03]  /*6b50*/  PRMT R17, R10, 0x7773, RZ ;  /* 0x000077730a117816 */ /* 0x001fc600000000ff */
[----:B------:R0:W-:Y:S01]  /*6b60*/  STG.E.U8 desc[UR8][R12.64+0x16], R31 ;  /* 0x0000161f0c007986 */ /* 0x0001e2000c101108 */
[----:B----4-:R-:W-:-:S03]  /*6b70*/  PRMT R19, R10, 0x7772, RZ ;  /* 0x000077720a137816 */ /* 0x010fc600000000ff */
[----:B------:R4:W-:Y:S01]  /*6b80*/  STG.E.U8 desc[UR8][R12.64+0x15], R33 ;  /* 0x000015210c007986 */ /* 0x0009e2000c101108 */
[----:B--2---:R-:W-:-:S03]  /*6b90*/  PRMT R21, R10, 0x7771, RZ ;  /* 0x000077710a157816 */ /* 0x004fc600000000ff */
[----:B------:R2:W-:Y:S01]  /*6ba0*/  STG.E.U8 desc[UR8][R12.64+0x13], R35 ;  /* 0x000013230c007986 */ /* 0x0005e2000c101108 */
[----:B---3--:R-:W-:-:S03]  /*6bb0*/  PRMT R23, R10, 0x7770, RZ ;  /* 0x000077700a177816 */ /* 0x008fc600000000ff */
[----:B------:R3:W-:Y:S01]  /*6bc0*/  STG.E.U8 desc[UR8][R12.64+0x12], R37 ;  /* 0x000012250c007986 */ /* 0x0007e2000c101108 */
[C---:B0-----:R-:W-:Y:S02]  /*6bd0*/  PRMT R31, R8.reuse, 0x7773, RZ ;  /* 0x00007773081f7816 */ /* 0x041fe400000000ff */
[C---:B----4-:R-:W-:Y:S01]  /*6be0*/  PRMT R33, R8.reuse, 0x7772, RZ ;  /* 0x0000777208217816 */ /* 0x050fe200000000ff */
[----:B------:R-:W-:Y:S01]  /*6bf0*/  STG.E.U8 desc[UR8][R12.64], R49 ;  /* 0x000000310c007986 */ /* 0x000fe2000c101108 */
[----:B--2---:R-:W-:-:S03]  /*6c00*/  PRMT R35, R8, 0x7771, RZ ;  /* 0x0000777108237816 */ /* 0x004fc600000000ff */
[----:B------:R-:W-:Y:S01]  /*6c10*/  STG.E.U8 desc[UR8][R12.64+0x1], R43 ;  /* 0x0000012b0c007986 */ /* 0x000fe2000c101108 */
[----:B---3--:R-:W-:-:S03]  /*6c20*/  PRMT R37, R8, 0x7770, RZ ;  /* 0x0000777008257816 */ /* 0x008fc600000000ff */
[----:B------:R-:W-:Y:S04]  /*6c30*/  STG.E.U8 desc[UR8][R12.64+0x10], R41 ;  /* 0x000010290c007986 */ /* 0x000fe8000c101108 */
        /* <DEDUP_REMOVED lines=16> */
[----:B------:R-:W-:Y:S01]  /*6d40*/  STG.E.U8 desc[UR8][R12.64+0x2f], R7 ;  /* 0x00002f070c007986 */ /* 0x000fe2000c101108 */
[----:B------:R-:W-:Y:S06]  /*6d50*/  BAR.SYNC.DEFER_BLOCKING 0x0 ;  /* 0x0000000000007b1d */ /* 0x000fec0000010000 */
[----:B-1----:R-:W-:Y:S01]  /*6d60*/  STS.64 [R45], R96 ;  /* 0x000000602d007388 */ /* 0x002fe20000000a00 */
[----:B------:R-:W-:-:S03]  /*6d70*/  NOP ;  /* 0x0000000000007918 */ /* 0x000fc60000000000 */
[----:B------:R-:W0:Y:S04]  /*6d80*/  LDS.64 R4, [R45] ;  /* 0x000000002d047984 */ /* 0x000e280000000a00 */
[----:B0-----:R-:W-:Y:S01]  /*6d90*/  STG.E.64 desc[UR8][R2.64], R4 ;  /* 0x0000000402007986 */ /* 0x001fe2000c101b08 */
[----:B------:R-:W-:Y:S05]  /*6da0*/  EXIT ;  /* 0x000000000000794d */ /* 0x000fea0003800000 */
.L_x_231:
[----:B------:R-:W-:Y:S01]  /*6db0*/  LOP3.LUT R15, R15, 0xffff, RZ, 0xc0, !PT ;  /* 0x0000ffff0f0f7812 */ /* 0x000fe200078ec0ff */
[----:B------:R-:W2:Y:S01]  /*6dc0*/  LDCU.64 UR4, c[0x0][0x3b8] ;  /* 0x00007700ff0477ac */ /* 0x000ea20008000a00 */
        /* <DEDUP_REMOVED lines=26> */
[----:B------:R-:W-:Y:S02]  /*6f70*/  PRMT R75, R12, 0x3340, R75 ;  /* 0x000033400c4b7816 */ /* 0x000fe4000000004b */
        /* <DEDUP_REMOVED lines=50> */
[----:B------:R-:W-:Y:S01]  /*72a0*/  STS.128 [R47], R16 ;  /* 0x000000102f007388 */ /* 0x000fe20000000c00 */
[----:B------:R-:W-:Y:S01]  /*72b0*/  PRMT R21, R114, 0x5410, R9 ;  /* 0x0000541072157816 */ /* 0x000fe20000000009 */
[----:B------:R-:W3:Y:S01]  /*72c0*/  LDC.64 R2, c[0x0][0x3b0] ;  /* 0x0000ec00ff027b82 */ /* 0x000ee20000000a00 */
[----:B------:R-:W-:Y:S01]  /*72d0*/  PRMT R20, R122, 0x5410, R13 ;  /* 0x000054107a147816 */ /* 0x000fe2000000000d */
[----:B------:R-:W-:Y:S01]  /*72e0*/  IMAD R13, R43, 0x30, RZ ;  /* 0x000000302b0d7824 */ /* 0x000fe200078e02ff */
[----:B------:R-:W-:-:S02]  /*72f0*/  PRMT R27, R75, 0x5410, R10 ;  /* 0x000054104b1b7816 */ /* 0x000fc4000000000a */
[----:B------:R-:W-:Y:S01]  /*7300*/  PRMT R26, R67, 0x5410, R14 ;  /* 0x00005410431a7816 */ /* 0x000fe2000000000e */
[----:B------:R-:W-:Y:S01]  /*7310*/  STS.128 [R47+0x10], R20 ;  /* 0x000010142f007388 */ /* 0x000fe20000000c00 */
[----:B------:R-:W-:Y:S02]  /*7320*/  PRMT R25, R59, 0x5410, R12 ;  /* 0x000054103b197816 */ /* 0x000fe4000000000c */
[----:B------:R-:W-:-:S05]  /*7330*/  PRMT R24, R24, 0x5410, R55 ;  /* 0x0000541018187816 */ /* 0x000fca0000000037 */
[----:B------:R-:W-:Y:S01]  /*7340*/  STS.128 [R47+0x20], R24 ;  /* 0x000020182f007388 */ /* 0x000fe20000000c00 */
[----:B------:R-:W-:-:S03]  /*7350*/  NOP ;  /* 0x0000000000007918 */ /* 0x000fc60000000000 */
[----:B------:R-:W4:Y:S01]  /*7360*/  LDS.128 R8, [R47] ;  /* 0x000000002f087984 */ /* 0x000f220000000c00 */
[----:B---3--:R-:W-:-:S03]  /*7370*/  IMAD.WIDE.U32 R2, R41, 0x30, R2 ;  /* 0x0000003029027825 */ /* 0x008fc600078e0002 */
[----:B------:R-:W3:Y:S01]  /*7380*/  LDS.128 R4, [R47+0x10] ;  /* 0x000010002f047984 */ /* 0x000ee20000000c00 */
[----:B------:R-:W-:Y:S01]  /*7390*/  IMAD.IADD R3, R13, 0x1, R3 ;  /* 0x000000010d037824 */ /* 0x000fe200078e0203 */
[C---:B----4-:R-:W-:Y:S02]  /*73a0*/  PRMT R13, R11.reuse, 0x7773, RZ ;  /* 0x000077730b0d7816 */ /* 0x050fe400000000ff */
        /* <DEDUP_REMOVED lines=24> */
[----:B----4-:R-:W-:-:S02]  /*7530*/  PRMT R27, R5, 0x7773, RZ ;  /* 0x00007773051b7816 */ /* 0x010fc400000000ff */
[----:B------:R-:W-:Y:S01]  /*7540*/  PRMT R13, R7, 0x7773, RZ ;  /* 0x00007773070d7816 */ /* 0x000fe200000000ff */
[----:B------:R4:W-:Y:S01]  /*7550*/  STG.E.U8 desc[UR8][R2.64+0x9], R25 ;  /* 0x0000091902007986 */ /* 0x0009e2000c101108 */
[----:B-----5:R-:W-:Y:S02]  /*7560*/  PRMT R29, R5, 0x7772, RZ ;  /* 0x00007772051d7816 */ /* 0x020fe400000000ff */
[----:B------:R-:W-:Y:S01]  /*7570*/  PRMT R15, R7, 0x7772, RZ ;  /* 0x00007772070f7816 */ /* 0x000fe200000000ff */
[----:B------:R5:W-:Y:S01]  /*7580*/  STG.E.U8 desc[UR8][R2.64+0xc], R19 ;  /* 0x00000c1302007986 */ /* 0x000be2000c101108 */
[C---:B0-----:R-:W-:Y:S02]  /*7590*/  PRMT R31, R5.reuse, 0x7771, RZ ;  /* 0x00007771051f7816 */ /* 0x041fe400000000ff */
[----:B------:R-:W-:Y:S01]  /*75a0*/  PRMT R5, R5, 0x7770, RZ ;  /* 0x0000777005057816 */ /* 0x000fe200000000ff */
[----:B------:R0:W-:Y:S01]  /*75b0*/  STG.E.U8 desc[UR8][R2.64+0xb], R21 ;  /* 0x00000b1502007986 */ /* 0x0001e2000c101108 */
[----:B------:R-:W-:-:S02]  /*75c0*/  PRMT R17, R7, 0x7771, RZ ;  /* 0x0000777107117816 */ /* 0x000fc400000000ff */
[----:B------:R-:W-:Y:S01]  /*75d0*/  PRMT R7, R7, 0x7770, RZ ;  /* 0x0000777007077816 */ /* 0x000fe200000000ff */
[----:B------:R1:W-:Y:S01]  /*75e0*/  STG.E.U8 desc[UR8][R2.64+0x4], R35 ;  /* 0x0000042302007986 */ /* 0x0003e2000c101108 */
[----:B----4-:R-:W-:-:S03]  /*75f0*/  PRMT R25, R6, 0x7770, RZ ;  /* 0x0000777006197816 */ /* 0x010fc600000000ff */
[----:B------:R4:W-:Y:S01]  /*7600*/  STG.E.U8 desc[UR8][R2.64+0x5], R33 ;  /* 0x0000052102007986 */ /* 0x0009e2000c101108 */
[C---:B-----5:R-:W-:Y:S02]  /*7610*/  PRMT R19, R6.reuse, 0x7773, RZ ;  /* 0x0000777306137816 */ /* 0x060fe400000000ff */
[----:B0-----:R-:W-:Y:S01]  /*7620*/  PRMT R21, R6, 0x7772, RZ ;  /* 0x0000777206157816 */ /* 0x001fe200000000ff */
[----:B------:R3:W-:Y:S01]  /*7630*/  STG.E.U8 desc[UR8][R2.64+0x18], R25 ;  /* 0x0000181902007986 */ /* 0x0007e2000c101108 */
[----:B--2---:R-:W-:Y:S02]  /*7640*/  LEA R6, P0, R41, UR4, 0x3 ;  /* 0x0000000429067c11 */ /* 0x004fe4000f8018ff */
[C---:B-1----:R-:W-:Y:S01]  /*7650*/  PRMT R35, R4.reuse, 0x7772, RZ ;  /* 0x0000777204237816 */ /* 0x042fe200000000ff */
[----:B------:R0:W-:Y:S01]  /*7660*/  STG.E.U8 desc[UR8][R2.64+0x19], R23 ;  /* 0x0000191702007986 */ /* 0x0001e2000c101108 */
[----:B----4-:R-:W-:-:S03]  /*7670*/  PRMT R33, R4, 0x7773, RZ ;  /* 0x0000777304217816 */ /* 0x010fc600000000ff */
[----:B------:R1:W-:Y:S04]  /*7680*/  STG.E.U8 desc[UR8][R2.64+0x17], R27 ;  /* 0x0000171b02007986 */ /* 0x0003e8000c101108 */
[----:B------:R2:W-:Y:S01]  /*7690*/  STG.E.U8 desc[UR8][R2.64+0x14], R5 ;  /* 0x0000140502007986 */ /* 0x0005e2000c101108 */
[----:B---3--:R-:W-:-:S03]  /*76a0*/  PRMT R25, R9, 0x7771, RZ ;  /* 0x0000777109197816 */ /* 0x008fc600000000ff */
        /* <DEDUP_REMOVED lines=27> */
[----:B------:R-:W-:Y:S01]  /*7860*/  STG.E.U8 desc[UR8][R2.64], R51 ;  /* 0x0000003302007986 */ /* 0x000fe2000c101108 */
[----:B-1----:R-:W-:-:S03]  /*7870*/  PRMT R33, R8, 0x7771, RZ ;  /* 0x0000777108217816 */ /* 0x002fc600000000ff */
[----:B------:R-:W-:Y:S01]  /*7880*/  STG.E.U8 desc[UR8][R2.64+0x1], R49 ;  /* 0x0000013102007986 */ /* 0x000fe2000c101108 */
[----:B--2---:R-:W-:-:S03]  /*7890*/  PRMT R35, R8, 0x7770, RZ ;  /* 0x0000777008237816 */ /* 0x004fc600000000ff */
[----:B------:R-:W-:Y:S04]  /*78a0*/  STG.E.U8 desc[UR8][R2.64+0x10], R39 ;  /* 0x0000102702007986 */ /* 0x000fe8000c101108 */
[----:B------:R-:W-:Y:S04]  /*78b0*/  STG.E.U8 desc[UR8][R2.64+0x11], R37 ;  /* 0x0000112502007986 */ /* 0x000fe8000c101108 */
[----:B------:R0:W-:Y:S04]  /*78c0*/  STG.E.U8 desc[UR8][R2.64+0x2b], R7 ;  /* 0x00002b0702007986 */ /* 0x0001e8000c101108 */
[----:B------:R-:W-:Y:S04]  /*78d0*/  STG.E.U8 desc[UR8][R2.64+0x2a], R17 ;  /* 0x00002a1102007986 */ /* 0x000fe8000c101108 */
[----:B------:R-:W-:Y:S04]  /*78e0*/  STG.E.U8 desc[UR8][R2.64+0x28], R21 ;  /* 0x0000281502007986 */ /* 0x000fe8000c101108 */
[----:B------:R-:W-:Y:S01]  /*78f0*/  STG.E.U8 desc[UR8][R2.64+0x29], R19 ;  /* 0x0000291302007986 */ /* 0x000fe2000c101108 */
[----:B0-----:R-:W-:-:S03]  /*7900*/  LEA.HI.X R7, R41, UR5, R43, 0x3, P0 ;  /* 0x0000000529077c11 */ /* 0x001fc600080f1c2b */
        /* <DEDUP_REMOVED lines=13> */
[----:B------:R-:W-:Y:S01]  /*79e0*/  STS.64 [R45], R96 ;  /* 0x000000602d007388 */ /* 0x000fe20000000a00 */
[----:B------:R-:W-:-:S03]  /*79f0*/  NOP ;  /* 0x0000000000007918 */ /* 0x000fc60000000000 */
[----:B------:R-:W0:Y:S04]  /*7a00*/  LDS.64 R4, [R45] ;  /* 0x000000002d047984 */ /* 0x000e280000000a00 */
[----:B0-----:R-:W-:Y:S01]  /*7a10*/  STG.E.64 desc[UR8][R6.64], R4 ;  /* 0x0000000406007986 */ /* 0x001fe2000c101b08 */
[----:B------:R-:W-:Y:S05]  /*7a20*/  EXIT ;  /* 0x000000000000794d */ /* 0x000fea0003800000 */
.L_x_178:
[----:B------:R-:W0:Y:S01]  /*7a30*/  LDC.64 R4, c[0x0][0x390] ;  /* 0x0000e400ff047b82 */ /* 0x000e220000000a00 */
[----:B------:R-:W-:Y:S01]  /*7a40*/  ACQBULK ;  /* 0x000000000000782e */ /* 0x000fe20000000000 */
[----:B------:R-:W1:Y:S06]  /*7a50*/  S2R R96, SR_TID.X ;  /* 0x0000000000607919 */ /* 0x000e6c0000002100 */
[----:B------:R-:W2:Y:S01]  /*7a60*/  LDC R0, c[0x0][0x3a8] ;  /* 0x0000ea00ff007b82 */ /* 0x000ea20000000800 */
[----:B------:R-:W-:Y:S01]  /*7a70*/  IMAD.MOV R43, RZ, RZ, -R2 ;  /* 0x000000ffff2b7224 */ /* 0x000fe200078e0a02 */
[----:B------:R-:W3:Y:S06]  /*7a80*/  S2R R15, SR_LANEID ;  /* 0x00000000000f7919 */ /* 0x000eec0000000000 */
[----:B------:R-:W4:Y:S01]  /*7a90*/  LDC.64 R12, c[0x0][0x388] ;  /* 0x0000e200ff0c7b82 */ /* 0x000f220000000a00 */
[----:B0-----:R-:W-:-:S05]  /*7aa0*/  IMAD.WIDE.U32 R4, R7, 0x800, R4 ;  /* 0x0000080007047825 */ /* 0x001fca00078e0004 */
[----:B------:R0:W3:Y:S01]  /*7ab0*/  LDG.E.64 R6, desc[UR8][R4.64] ;  /* 0x0000000804067981 */ /* 0x0000e2000c1e1b00 */
[----:B--2---:R-:W-:-:S04]  /*7ac0*/  VIADDMNMX R43, R43, R0, 0x100, PT ;  /* 0x000001002b2b7446 */ /* 0x004fc80003800100 */
[----:B-1----:R-:W-:-:S13]  /*7ad0*/  ISETP.GE.AND P0, PT, R96, R43, PT ;  /* 0x0000002b6000720c */ /* 0x002fda0003f06270 */
[----:B------:R-:W-:-:S05]  /*7ae0*/  @!P0 LEA R10, P1, R96, R4, 0x3 ;  /* 0x00000004600a8211 */ /* 0x000fca00078218ff */
[----:B------:R-:W-:Y:S01]  /*7af0*/  @!P0 IMAD.X R11, RZ, RZ, R5, P1 ;  /* 0x000000ffff0b8224 */ /* 0x000fe200008e0605 */
[----:B------:R-:W1:Y:S04]  /*7b00*/  S2UR UR5, SR_CgaCtaId ;  /* 0x00000000000579c3 */ /* 0x000e680000008800 */
[----:B---3--:R-:W2:Y:S01]  /*7b10*/  @!P0 LDG.E.64 R6, desc[UR8][R10.64] ;  /* 0x000000080a068981 */ /* 0x008ea2000c1e1b00 */
[----:B------:R-:W-:Y:S01]  /*7b20*/  LOP3.LUT R0, R96, 0x3e0, RZ, 0xc0, !PT ;  /* 0x000003e060007812 */ /* 0x000fe200078ec0ff */
[----:B------:R-:W-:Y:S01]  /*7b30*/  UMOV UR4, 0x400 ;  /* 0x0000040000047882 */ /* 0x000fe20000000000 */
[----:B------:R-:W-:Y:S01]  /*7b40*/  IMAD R9, R3, 0x30, RZ ;  /* 0x0000003003097824 */ /* 0x000fe200078e02ff */
[----:B-1----:R-:W-:Y:S01]  /*7b50*/  ULEA UR4, UR5, UR4, 0x18 ;  /* 0x0000000405047291 */ /* 0x002fe2000f8ec0ff */
[----:B----4-:R-:W-:-:S04]  /*7b60*/  IMAD.WIDE.U32 R12, R2, 0x30, R12 ;  /* 0x00000030020c7825 */ /* 0x010fc800078e000c */
[----:B------:R-:W-:Y:S02]  /*7b70*/  IMAD.IADD R0, R0, 0x1, R15 ;  /* 0x0000000100007824 */ /* 0x000fe400078e020f */
[----:B------:R-:W-:Y:S02]  /*7b80*/  IMAD.IADD R9, R13, 0x1, R9 ;  /* 0x000000010d097824 */ /* 0x000fe400078e0209 */
[----:B------:R-:W-:Y:S01]  /*7b90*/  IMAD.MOV.U32 R8, RZ, RZ, R12 ;  /* 0x000000ffff087224 */ /* 0x000fe200078e000c */
[----:B------:R-:W-:-:S05]  /*7ba0*/  LEA R45, R0, UR4, 0x3 ;  /* 0x00000004002d7c11 */ /* 0x000fca000f8e18ff */
[----:B--2---:R0:W-:Y:S01]  /*7bb0*/  STS.64 [R45], R6 ;  /* 0x000000062d007388 */ /* 0x0041e20000000a00 */
[----:B------:R-:W-:-:S03]  /*7bc0*/  NOP ;  /* 0x0000000000007918 */ /* 0x000fc60000000000 */
[----:B------:R0:W1:Y:S01]  /*7bd0*/  LDS.64 R94, [R45] ;  /* 0x000000002d5e7984 */ /* 0x0000620000000a00 */
[----:B------:R-:W-:Y:S06]  /*7be0*/  BAR.SYNC.DEFER_BLOCKING 0x0 ;  /* 0x0000000000007b1d */ /* 0x000fec0000010000 */
        /* <DEDUP_REMOVED lines=48> */
[----:B------:R-:W-:Y:S04]  /*7ef0*/  BSSY.RECONVERGENT B0, `(.L_x_232) ;  /* 0x0000035000007945 */ /* 0x000fe80003800200 */
[----:B-1----:R-:W-:Y:S05]  /*7f00*/  @P0 BRA `(.L_x_233) ;  /* 0x0000000000cc0947 */ /* 0x002fea0003800000 */
[----:B0-----:R-:W-:-:S05]  /*7f10*/  IMAD R7, R96, 0x30, RZ ;  /* 0x0000003060077824 */ /* 0x001fca00078e02ff */
[----:B------:R-:W-:-:S05]  /*7f20*/  IADD3 R6, P0, PT, R7, R12, RZ ;  /* 0x0000000c07067210 */ /* 0x000fca0007f1e0ff */
[----:B------:R-:W-:-:S05]  /*7f30*/  IMAD.X R7, RZ, RZ, R9, P0 ;  /* 0x000000ffff077224 */ /* 0x000fca00000e0609 */
[----:B-----5:R1:W5:Y:S04]  /*7f40*/  LDG.E.U8 R10, desc[UR8][R6.64] ;  /* 0x00000008060a7981 */ /* 0x020368000c1e1100 */
        /* <DEDUP_REMOVED lines=47> */
.L_x_233:
[----:B------:R-:W-:Y:S05]  /*8240*/  BSYNC.RECONVERGENT B0 ;  /* 0x0000000000007941 */ /* 0x000fea0003800200 */
.L_x_232:
[----:B-----5:R-:W-:Y:S02]  /*8250*/  LOP3.LUT R39, R39, 0xffff, RZ, 0xc0, !PT ;  /* 0x0000ffff27277812 */ /* 0x020fe400078ec0ff */
        /* <DEDUP_REMOVED lines=49> */
[----:B------:R-:W-:Y:S02]  /*8570*/  PRMT R52, R52, 0x3340, R53 ;  /* 0x0000334034347816 */ /* 0x000fe40000000035 */
[----:B------:R-:W-:Y:S02]  /*8580*/  PRMT R51, R50, 0x3340, R51 ;  /* 0x0000334032337816 */ /* 0x000fe40000000033 */
[----:B-1----:R-:W-:Y:S02]  /*8590*/  PRMT R7, R26, 0x3340, R27 ;  /* 0x000033401a077816 */ /* 0x002fe4000000001b */
        /* <DEDUP_REMOVED lines=17> */
[----:B------:R-:W-:Y:S01]  /*86b0*/  IMAD R47, R0, 0x28, R45 ;  /* 0x00000028002f7824 */ /* 0x000fe200078e022d */
        /* <DEDUP_REMOVED lines=10> */
[----:B------:R-:W-:Y:S01]  /*8760*/  STS.128 [R47], R4 ;  /* 0x000000042f007388 */ /* 0x000fe20000000c00 */
[----:B------:R-:W-:Y:S02]  /*8770*/  PRMT R36, R29, 0x5410, R30 ;  /* 0x000054101d247816 */ /* 0x000fe4000000001e */
[----:B------:R-:W-:Y:S02]  /*8780*/  PRMT R55, R55, 0x5410, R56 ;  /* 0x0000541037377816 */ /* 0x000fe40000000038 */
[----:B------:R-:W-:Y:S01]  /*8790*/  PRMT R53, R3, 0x5410, R48 ;  /* 0x0000541003357816 */ /* 0x000fe20000000030 */
[----:B------:R-:W-:Y:S01]  /*87a0*/  STS.128 [R47+0x10], R36 ;  /* 0x000010242f007388 */ /* 0x000fe20000000c00 */
[----:B------:R-:W-:-:S05]  /*87b0*/  PRMT R52, R13, 0x5410, R8 ;  /* 0x000054100d347816 */ /* 0x000fca0000000008 */
        /* <DEDUP_REMOVED lines=31> */
[----:B------:R-:W-:Y:S02]  /*89b0*/  PRMT R6, R19, 0x7773, RZ ;  /* 0x0000777313067816 */ /* 0x000fe400000000ff */
[----:B------:R-:W-:Y:S02]  /*89c0*/  PRMT R8, R8, 0x7773, RZ ;  /* 0x0000777308087816 */ /* 0x000fe400000000ff */
[----:B------:R-:W-:Y:S02]  /*89d0*/  PRMT R10, R10, 0x7773, RZ ;  /* 0x000077730a0a7816 */ /* 0x000fe400000000ff */
[----:B------:R-:W-:Y:S02]  /*89e0*/  PRMT R12, R12, 0x7773, RZ ;  /* 0x000077730c0c7816 */ /* 0x000fe400000000ff */
        /* <DEDUP_REMOVED lines=34> */
[----:B------:R-:W-:-:S05]  /*8c10*/  UMOV UR4, 0x2 ;  /* 0x0000000200047882 */ /* 0x000fca0000000000 */
.L_x_285:
[----:B0-----:R-:W0:Y:S01]  /*8c20*/  S2R R10, SR_CgaCtaId ;  /* 0x00000000000a7919 */ /* 0x001e220000008800 */
[----:B------:R-:W-:Y:S01]  /*8c30*/  LOP3.LUT R5, R5, 0xffff, RZ, 0xc0, !PT ;  /* 0x0000ffff05057812 */ /* 0x000fe200078ec0ff */
[----:B------:R-:W-:Y:S01]  /*8c40*/  UIADD3 UR5, UPT, UPT, -UR4, URZ, URZ ;  /* 0x000000ff04057290 */ /* 0x000fe2000fffe1ff */
[----:B------:R-:W-:Y:S01]  /*8c50*/  LOP3.LUT R0, R7, 0xffff, RZ, 0xc0, !PT ;  /* 0x0000ffff07007812 */ /* 0x000fe200078ec0ff */
[----:B------:R-:W-:Y:S01]  /*8c60*/  UIADD3 UR6, UPT, UPT, UR4, -0x1, URZ ;  /* 0xffffffff04067890 */ /* 0x000fe2000fffe0ff */
[----:B------:R-:W-:Y:S01]  /*8c70*/  LOP3.LUT R9, R9, 0xffff, RZ, 0xc0, !PT ;  /* 0x0000ffff09097812 */ /* 0x000fe200078ec0ff */
[----:B------:R-:W-:Y:S01]  /*8c80*/  BAR.SYNC.DEFER_BLOCKING 0x0 ;  /* 0x0000000000007b1d */ /* 0x000fe20000010000 */
[----:B------:R-:W-:Y:S02]  /*8c90*/  PRMT R7, R0, 0x3340, R5 ;  /* 0x0000334000077816 */ /* 0x000fe40000000005 */
[----:B------:R-:W-:Y:S02]  /*8ca0*/  LOP3.LUT R0, R11, 0xffff, RZ, 0xc0, !PT ;  /* 0x0000ffff0b007812 */ /* 0x000fe400078ec0ff */
[----:B------:R-:W-:Y:S01]  /*8cb0*/  LOP3.LUT R21, R21, 0xffff, RZ, 0xc0, !PT ;  /* 0x0000ffff15157812 */ /* 0x000fe200078ec0ff */
[----:B------:R-:W-:Y:S01]  /*8cc0*/  BSSY.RECONVERGENT B0, `(.L_x_234) ;  /* 0x00002a9000007945 */ /* 0x000fe20003800200 */
[----:B------:R-:W-:-:S02]  /*8cd0*/  LOP3.LUT R6, R23, 0xffff, RZ, 0xc0, !PT ;  /* 0x0000ffff17067812 */ /* 0x000fc400078ec0ff */
[----:B------:R-:W-:Y:S02]  /*8ce0*/  PRMT R0, R0, 0x3340, R9 ;  /* 0x0000334000007816 */ /* 0x000fe40000000009 */
[----:B------:R-:W-:Y:S02]  /*8cf0*/  MOV R9, 0x400 ;  /* 0x0000040000097802 */ /* 0x000fe40000000f00 */
[----:B------:R-:W-:Y:S02]  /*8d00*/  PRMT R5, R6, 0x3340, R21 ;  /* 0x0000334006057816 */ /* 0x000fe40000000015 */
[----:B------:R-:W-:Y:S02]  /*8d10*/  LOP3.LUT R52, R52, 0xffff, RZ, 0xc0, !PT ;  /* 0x0000ffff34347812 */ /* 0x000fe400078ec0ff */
[----:B------:R-:W-:Y:S01]  /*8d20*/  LOP3.LUT R42, R96, UR5, RZ, 0xc0, !PT ;  /* 0x00000005602a7c12 */ /* 0x000fe2000f8ec0ff */
[----:B------:R-:W-:Y:S01]  /*8d30*/  USHF.R.U32.HI UR5, URZ, 0x1, UR4 ;  /* 0x00000001ff057899 */ /* 0x000fe20008011604 */
[----:B------:R-:W-:-:S02]  /*8d40*/  LOP3.LUT R13, R13, 0xffff, RZ, 0xc0, !PT ;  /* 0x0000ffff0d0d7812 */ /* 0x000fc400078ec0ff */
[----:B------:R-:W-:Y:S02]  /*8d50*/  LOP3.LUT R2, R15, 0xffff, RZ, 0xc0, !PT ;  /* 0x0000ffff0f027812 */ /* 0x000fe400078ec0ff */
[----:B------:R-:W-:Y:S02]  /*8d60*/  LOP3.LUT R112, R112, 0xffff, RZ, 0xc0, !PT ;  /* 0x0000ffff70707812 */ /* 0x000fe400078ec0ff */
[----:B------:R-:W-:Y:S02]  /*8d70*/  VIMNMX R42, PT, PT, R43, R42, PT ;  /* 0x0000002a2b2a7248 */ /* 0x000fe40003fe0100 */
[----:B0-----:R-:W-:Y:S02]  /*8d80*/  LEA R21, R10, R9, 0x18 ;  /* 0x000000090a157211 */ /* 0x001fe400078ec0ff */
[----:B------:R-:W-:Y:S02]  /*8d90*/  LOP3.LUT R9, R54, 0xffff, RZ, 0xc0, !PT ;  /* 0x0000ffff36097812 */ /* 0x000fe400078ec0ff */
[----:B------:R-:W-:Y:S01]  /*8da0*/  PRMT R2, R2, 0x3340, R13 ;  /* 0x0000334002027816 */ /* 0x000fe2000000000d */
[----:B------:R-:W-:Y:S01]  /*8db0*/  IMAD R21, R96, 0x30, R21 ;  /* 0x0000003060157824 */ /* 0x000fe200078e0215 */
[----:B------:R-:W-:-:S02]  /*8dc0*/  PRMT R52, R9, 0x3340, R52 ;  /* 0x0000334009347816 */ /* 0x000fc40000000034 */
[----:B------:R-:W-:Y:S02]  /*8dd0*/  LOP3.LUT R9, R114, 0xffff, RZ, 0xc0, !PT ;  /* 0x0000ffff72097812 */ /* 0x000fe400078ec0ff */
[----:B------:R-:W-:Y:S02]  /*8de0*/  LOP3.LUT R60, R60, 0xffff, RZ, 0xc0, !PT ;  /* 0x0000ffff3c3c7812 */ /* 0x000fe400078ec0ff */
[----:B------:R-:W-:Y:S02]  /*8df0*/  LOP3.LUT R13, R62, 0xffff, RZ, 0xc0, !PT ;  /* 0x0000ffff3e0d7812 */ /* 0x000fe400078ec0ff */
[----:B------:R-:W-:Y:S02]  /*8e00*/  LOP3.LUT R124, R124, 0xffff, RZ, 0xc0, !PT ;  /* 0x0000ffff7c7c7812 */ /* 0x000fe400078ec0ff */
[----:B------:R-:W-:Y:S02]  /*8e10*/  LOP3.LUT R3, R3, 0xffff, RZ, 0xc0, !PT ;  /* 0x0000ffff03037812 */ /* 0x000fe400078ec0ff */
[----:B------:R-:W-:-:S02]  /*8e20*/  PRMT R9, R9, 0x3340, R112 ;  /* 0x0000334009097816 */ /* 0x000fc40000000070 */
[----:B------:R-:W-:Y:S02]  /*8e30*/  VIADDMNMX R112, R42, UR5, R43, PT ;  /* 0x000000052a707c46 */ /* 0x000fe4000b80012b */
[----:B------:R-:W-:Y:S02]  /*8e40*/  PRMT R60, R13, 0x3340, R60 ;  /* 0x000033400d3c7816 */ /* 0x000fe4000000003c */
[----:B------:R-:W-:Y:S02]  /*8e50*/  LOP3.LUT R116, R116, 0xffff, RZ, 0xc0, !PT ;  /* 0x0000ffff74747812 */ /* 0x000fe400078ec0ff */
[----:B------:R-:W-:Y:S02]  /*8e60*/  LOP3.LUT R13, R118, 0xffff, RZ, 0xc0, !PT ;  /* 0x0000ffff760d7812 */ /* 0x000fe400078ec0ff */
[----:B------:R-:W-:Y:S02]  /*8e70*/  PRMT R124, R3, 0x3340, R124 ;  /* 0x00003340037c7816 */ /* 0x000fe4000000007c */
[----:B------:R-:W-:-:S02]  /*8e80*/  PRMT R7, R0, 0x5410, R7 ;  /* 0x0000541000077816 */ /* 0x000fc40000000007 */
[----:B------:R-:W-:Y:S02]  /*8e90*/  LOP3.LUT R0, R96, UR6, RZ, 0xc0, !PT ;  /* 0x0000000660007c12 */ /* 0x000fe4000f8ec0ff */
[----:B------:R-:W-:Y:S02]  /*8ea0*/  VIADDMNMX R3, R112, UR5, R43, PT ;  /* 0x0000000570037c46 */ /* 0x000fe4000b80012b */
[----:B------:R-:W-:Y:S02]  /*8eb0*/  LOP3.LUT R29, R29, 0xffff, RZ, 0xc0, !PT ;  /* 0x0000ffff1d1d7812 */ /* 0x000fe400078ec0ff */
[----:B------:R-:W-:Y:S02]  /*8ec0*/  LOP3.LUT R6, R31, 0xffff, RZ, 0xc0, !PT ;  /* 0x0000ffff1f067812 */ /* 0x000fe400078ec0ff */
[----:B------:R-:W-:Y:S02]  /*8ed0*/  PRMT R116, R13, 0x3340, R116 ;  /* 0x000033400d747816 */ /* 0x000fe40000000074 */
[----:B------:R-:W-:Y:S01]  /*8ee0*/  VIMNMX R13, PT, PT, R43, R0, PT ;  /* 0x000000002b0d7248 */ /* 0x000fe20003fe0100 */
[----:B------:R-:W-:Y:S01]  /*8ef0*/  IMAD.IADD R0, R3, 0x1, -R112 ;  /* 0x0000000103007824 */ /* 0x000fe200078e0a70 */
[----:B------:R-:W-:-:S02]  /*8f00*/  PRMT R29, R6, 0x3340, R29 ;  /* 0x00003340061d7816 */ /* 0x000fc4000000001d */
[----:B------:R-:W-:Y:S02]  /*8f10*/  LOP3.LUT R120, R120, 0xffff, RZ, 0xc0, !PT ;  /* 0x0000ffff78787812 */ /* 0x000fe400078ec0ff */
[----:B------:R-:W-:Y:S02]  /*8f20*/  LOP3.LUT R15, R122, 0xffff, RZ, 0xc0, !PT ;  /* 0x0000ffff7a0f7812 */ /* 0x000fe400078ec0ff */
[----:B------:R-:W-:Y:S02]  /*8f30*/  LOP3.LUT R39, R39, 0xffff, RZ, 0xc0, !PT ;  /* 0x0000ffff27277812 */ /* 0x000fe400078ec0ff */
[----:B------:R-:W-:Y:S02]  /*8f40*/  LOP3.LUT R6, R37, 0xffff, RZ, 0xc0, !PT ;  /* 0x0000ffff25067812 */ /* 0x000fe400078ec0ff */
[C---:B------:R-:W-:Y:S01]  /*8f50*/  ISETP.GE.AND P0, PT, R13.reuse, R0, PT ;  /* 0x000000000d00720c */ /* 0x040fe20003f06270 */
[----:B------:R-:W-:Y:S01]  /*8f60*/  IMAD.IADD R0, R13, 0x1, -R0 ;  /* 0x000000010d007824 */ /* 0x000fe200078e0a00 */
[----:B------:R-:W-:-:S02]  /*8f70*/  PRMT R15, R15, 0x3340, R120 ;  /* 0x000033400f0f7816 */ /* 0x000fc40000000078 */
[----:B------:R-:W-:Y:S02]  /*8f80*/  LOP3.LUT R17, R17, 0xffff, RZ, 0xc0, !PT ;  /* 0x0000ffff11117812 */ /* 0x000fe400078ec0ff */
[----:B------:R-:W-:Y:S02]  /*8f90*/  LOP3.LUT R4, R19, 0xffff, RZ, 0xc0, !PT ;  /* 0x0000ffff13047812 */ /* 0x000fe400078ec0ff */
[----:B------:R-:W-:Y:S02]  /*8fa0*/  PRMT R39, R6, 0x3340, R39 ;  /* 0x0000334006277816 */ /* 0x000fe40000000027 */
[----:B------:R-:W-:Y:S02]  /*8fb0*/  LOP3.LUT R77, R77, 0xffff, RZ, 0xc0, !PT ;  /* 0x0000ffff4d4d7812 */ /* 0x000fe400078ec0ff */
[----:B------:R-:W-:Y:S02]  /*8fc0*/  LOP3.LUT R6, R75, 0xffff, RZ, 0xc0, !PT ;  /* 0x0000ffff4b067812 */ /* 0x000fe400078ec0ff */
[----:B------:R-:W-:-:S02]  /*8fd0*/  LOP3.LUT R65, R65, 0xffff, RZ, 0xc0, !PT ;  /* 0x0000ffff41417812 */ /* 0x000fc400078ec0ff */
[----:B------:R-:W-:Y:S02]  /*8fe0*/  LOP3.LUT R14, R63, 0xffff, RZ, 0xc0, !PT ;  /* 0x0000ffff3f0e7812 */ /* 0x000fe400078ec0ff */
[----:B------:R-:W-:Y:S02]  /*8ff0*/  PRMT R36, R124, 0x5410, R15 ;  /* 0x000054107c247816 */ /* 0x000fe4000000000f */
[----:B------:R-:W-:Y:S02]  /*9000*/  PRMT R17, R4, 0x3340, R17 ;  /* 0x0000334004117816 */ /* 0x000fe40000000011 */
[----:B------:R-:W-:Y:S02]  /*9010*/  VIADDMNMX R15, R112, -R42, R13, PT ;  /* 0x8000002a700f7246 */ /* 0x000fe4000380010d */
[----:B------:R-:W-:Y:S02]  /*9020*/  SEL R44, R0, RZ, P0 ;  /* 0x000000ff002c7207 */ /* 0x000fe40000000000 */
[----:B------:R-:W-:-:S02]  /*9030*/  LOP3.LUT R25, R25, 0xffff, RZ, 0xc0, !PT ;  /* 0x0000ffff19197812 */ /* 0x000fc400078ec0ff */
[----:B------:R-:W-:Y:S02]  /*9040*/  LOP3.LUT R4, R27, 0xffff, RZ, 0xc0, !PT ;  /* 0x0000ffff1b047812 */ /* 0x000fe400078ec0ff */
        /* <DEDUP_REMOVED lines=18> */
[----:B------:R-:W-:Y:S02]  /*9170*/  ISETP.GE.AND P0, PT, R44, R15, PT ;  /* 0x0000000f2c00720c */ /* 0x000fe40003f06270 */
        /* <DEDUP_REMOVED lines=19> */
[----:B------:R-:W-:Y:S02]  /*92b0*/  PRMT R17, R14, 0x5410, R61 ;  /* 0x000054100e117816 */ /* 0x000fe4000000003d */
[----:B------:R-:W-:-:S05]  /*92c0*/  PRMT R16, R49, 0x5410, R16 ;  /* 0x0000541031107816 */ /* 0x000fca0000000010 */
[----:B------:R0:W-:Y:S01]  /*92d0*/  STS.128 [R21+0x20], R16 ;  /* 0x0000201015007388 */ /* 0x0001e20000000c00 */
[----:B------:R-:W-:Y:S06]  /*92e0*/  BAR.SYNC.DEFER_BLOCKING 0x0 ;  /* 0x0000000000007b1d */ /* 0x000fec0000010000 */
[----:B-1----:R-:W-:Y:S05]  /*92f0*/  @P0 BRA `(.L_x_235) ;  /* 0x0000002400140947 */ /* 0x002fea0003800000 */
.L_x_258:
        /* <DEDUP_REMOVED lines=213> */
.L_x_257:
        /* <DEDUP_REMOVED lines=31> */
.L_x_240:
        /* <DEDUP_REMOVED lines=22> */
.L_x_241:
        /* <DEDUP_REMOVED lines=22> */
.L_x_242:
        /* <DEDUP_REMOVED lines=22> */
.L_x_243:
        /* <DEDUP_REMOVED lines=22> */
.L_x_244:
        /* <DEDUP_REMOVED lines=22> */
.L_x_245:
        /* <DEDUP_REMOVED lines=22> */
.L_x_246:
        /* <DEDUP_REMOVED lines=22> */
.L_x_247:
        /* <DEDUP_REMOVED lines=22> */
.L_x_248:
        /* <DEDUP_REMOVED lines=22> */
.L_x_249:
        /* <DEDUP_REMOVED lines=22> */
.L_x_250:
        /* <DEDUP_REMOVED lines=22> */
.L_x_251:
        /* <DEDUP_REMOVED lines=22> */
.L_x_252:
        /* <DEDUP_REMOVED lines=22> */
.L_x_253:
        /* <DEDUP_REMOVED lines=20> */
.L_x_238:
[----:B------:R-:W-:-:S13]  /*b560*/  ISETP.GE.U32.AND P0, PT, R2, 0x2, PT ;  /* 0x000000020200780c */ /* 0x000fda0003f06070 */
[----:B------:R-:W-:Y:S05]  /*b570*/  @P0 BREAK.RELIABLE B2 ;  /* 0x0000000000020942 */ /* 0x000fea0003800100 */
[----:B------:R-:W-:Y:S05]  /*b580*/  @!P0 BRA `(.L_x_256) ;  /* 0x0000000000488947 */ /* 0x000fea0003800000 */
[----:B------:R-:W-:Y:S01]  /*b590*/  PLOP3.LUT P0, PT, PT, PT, PT, 0x80, 0x8 ;  /* 0x000000000008781c */ /* 0x000fe20003f0f070 */
[----:B------:R-:W-:-:S12]  /*b5a0*/  BRA `(.L_x_239) ;  /* 0x0000000000547947 */ /* 0x000fd80003800000 */
.L_x_255:
[----:B------:R-:W-:Y:S01]  /*b5b0*/  PLOP3.LUT P0, PT, PT, PT, PT, 0x8, 0x80 ;  /* 0x000000000080781c */ /* 0x000fe20003f0e170 */
[----:B------:R-:W-:-:S12]  /*b5c0*/  BRA `(.L_x_239) ;  /* 0x00000000004c7947 */ /* 0x000fd80003800000 */
.L_x_254:
        /* <DEDUP_REMOVED lines=14> */
.L_x_256:
[----:B------:R-:W-:Y:S05]  /*b6b0*/  BSYNC.RELIABLE B2 ;  /* 0x0000000000027941 */ /* 0x000fea0003800100 */
.L_x_237:
[----:B------:R0:W5:Y:S04]  /*b6c0*/  LDL.U8 R5, [R4+0x10] ;  /* 0x0000100004057983 */ /* 0x0001680000100000 */
[----:B------:R0:W5:Y:S01]  /*b6d0*/  LDL.U8 R0, [R4+0x40] ;  /* 0x0000400004007983 */ /* 0x0001620000100000 */
[----:B------:R-:W-:Y:S01]  /*b6e0*/  VIADD R2, R2, 0x1 ;  /* 0x0000000102027836 */ /* 0x000fe20000000000 */
[----:B------:R-:W-:Y:S06]  /*b6f0*/  BRA `(.L_x_257) ;  /* 0xffffffe800547947 */ /* 0x000fec000383ffff */
.L_x_239:
[----:B------:R-:W-:Y:S05]  /*b700*/  BSYNC.RECONVERGENT B1 ;  /* 0x0000000000017941 */ /* 0x000fea0003800200 */
.L_x_236:
[----:B------:R-:W-:Y:S01]  /*b710*/  @P0 VIADD R44, R17, 0x1 ;  /* 0x00000001112c0836 */ /* 0x000fe20000000000 */
[----:B------:R-:W-:-:S04]  /*b720*/  SEL R15, R15, R17, P0 ;  /* 0x000000110f0f7207 */ /* 0x000fc80000000000 */
[----:B------:R-:W-:-:S13]  /*b730*/  ISETP.GE.AND P0, PT, R44, R15, PT ;  /* 0x0000000f2c00720c */ /* 0x000fda0003f06270 */
[----:B------:R-:W-:Y:S05]  /*b740*/  @!P0 BRA `(.L_x_258) ;  /* 0xffffffd800ec8947 */ /* 0x000fea000383ffff */
.L_x_235:
[----:B------:R-:W-:Y:S05]  /*b750*/  BSYNC.RECONVERGENT B0 ;  /* 0x0000000000007941 */ /* 0x000fea0003800200 */
.L_x_234:
        /* <DEDUP_REMOVED lines=66> */
[----:B------:R0:W2:Y:S01]  /*bb80*/  LDS.128 R52, [R3] ;  /* 0x0000000003347984 */ /* 0x0000a20000000c00 */
        /* <DEDUP_REMOVED lines=9> */
[----:B-1----:R-:W-:Y:S02]  /*bc20*/  PRMT R81, R62, 0x7770, RZ ;  /* 0x000077703e517816 */ /* 0x002fe400000000ff */
[C---:B--2---:R-:W-:Y:S02]  /*bc30*/  PRMT R35, R52.reuse, 0x7770, RZ ;  /* 0x0000777034237816 */ /* 0x044fe400000000ff */
        /* <DEDUP_REMOVED lines=29> */
[----:B------:R-:W-:Y:S02]  /*be10*/  PRMT R59, R61, 0x7772, RZ ;  /* 0x000077723d3b7816 */ /* 0x000fe400000000ff */
        /* <DEDUP_REMOVED lines=8> */
[----:B------:R-:W-:-:S02]  /*bea0*/  PRMT R61, R61, 0x7773, RZ ;  /* 0x000077733d3d7816 */ /* 0x000fc400000000ff */
        /* <DEDUP_REMOVED lines=105> */
.L_x_284:
        /* <DEDUP_REMOVED lines=33> */
.L_x_267:
        /* <DEDUP_REMOVED lines=22> */
.L_x_268:
        /* <DEDUP_REMOVED lines=22> */
.L_x_269:
        /* <DEDUP_REMOVED lines=22> */
.L_x_270:
        /* <DEDUP_REMOVED lines=22> */
.L_x_271:
        /* <DEDUP_REMOVED lines=22> */
.L_x_272:
        /* <DEDUP_REMOVED lines=22> */
.L_x_273:
        /* <DEDUP_REMOVED lines=22> */
.L_x_274:
        /* <DEDUP_REMOVED lines=22> */
.L_x_275:
        /* <DEDUP_REMOVED lines=22> */
.L_x_276:
        /* <DEDUP_REMOVED lines=22> */
.L_x_277:
        /* <DEDUP_REMOVED lines=22> */
.L_x_278:
        /* <DEDUP_REMOVED lines=22> */
.L_x_279:
        /* <DEDUP_REMOVED lines=22> */
.L_x_280:
        /* <DEDUP_REMOVED lines=20> */
.L_x_265:
[----:B------:R-:W-:-:S13]  /*da70*/  ISETP.GE.U32.AND P0, PT, R81, 0x2, PT ;  /* 0x000000025100780c */ /* 0x000fda0003f06070 */
[----:B------:R-:W-:Y:S05]  /*da80*/  @P0 BREAK.RELIABLE B3 ;  /* 0x0000000000030942 */ /* 0x000fea0003800100 */
[----:B------:R-:W-:Y:S05]  /*da90*/  @!P0 BRA `(.L_x_283) ;  /* 0x0000000000488947 */ /* 0x000fea0003800000 */
[----:B------:R-:W-:Y:S01]  /*daa0*/  PLOP3.LUT P0, PT, PT, PT, PT, 0x80, 0x8 ;  /* 0x000000000008781c */ /* 0x000fe20003f0f070 */
[----:B------:R-:W-:-:S12]  /*dab0*/  BRA `(.L_x_266) ;  /* 0x0000000000547947 */ /* 0x000fd80003800000 */
.L_x_282:
[----:B------:R-:W-:Y:S01]  /*dac0*/  PLOP3.LUT P0, PT, PT, PT, PT, 0x8, 0x80 ;  /* 0x000000000080781c */ /* 0x000fe20003f0e170 */
[----:B------:R-:W-:-:S12]  /*dad0*/  BRA `(.L_x_266) ;  /* 0x00000000004c7947 */ /* 0x000fd80003800000 */
.L_x_281:
        /* <DEDUP_REMOVED lines=14> */
.L_x_283:
[----:B------:R-:W-:Y:S05]  /*dbc0*/  BSYNC.RELIABLE B3 ;  /* 0x0000000000037941 */ /* 0x000fea0003800100 */
.L_x_264:
[----:B------:R1:W5:Y:S04]  /*dbd0*/  LDL.U8 R85, [R89+0x10] ;  /* 0x0000100059557983 */ /* 0x0003680000100000 */
[----:B------:R1:W5:Y:S01]  /*dbe0*/  LDL.U8 R83, [R89+0x40] ;  /* 0x0000400059537983 */ /* 0x0003620000100000 */
[----:B------:R-:W-:Y:S01]  /*dbf0*/  VIADD R81, R81, 0x1 ;  /* 0x0000000151517836 */ /* 0x000fe20000000000 */
[----:B------:R-:W-:Y:S06]  /*dc00*/  BRA `(.L_x_284) ;  /* 0xffffffe8004c7947 */ /* 0x000fec000383ffff */
.L_x_266:
[----:B------:R-:W-:Y:S05]  /*dc10*/  BSYNC.RECONVERGENT B2 ;  /* 0x0000000000027941 */ /* 0x000fea0003800200 */
.L_x_263:
[----:B------:R-:W-:Y:S05]  /*dc20*/  @!P0 BREAK.RELIABLE B0 ;  /* 0x0000000000008942 */ /* 0x000fea0003800100 */
[----:B------:R-:W-:Y:S05]  /*dc30*/  @!P0 BRA `(.L_x_262) ;  /* 0x0000000000c88947 */ /* 0x000fea0003800000 */
.L_x_261:
[----:B------:R-:W-:Y:S05]  /*dc40*/  BSYNC.RELIABLE B0 ;  /* 0x0000000000007941 */ /* 0x000fea0003800100 */
.L_x_260:
        /* <DEDUP_REMOVED lines=49> */
.L_x_262:
[----:B------:R-:W-:Y:S05]  /*df60*/  BSYNC.RECONVERGENT B1 ;  /* 0x0000000000017941 */ /* 0x000fea0003800200 */
.L_x_259:
[----:B------:R-:W-:Y:S05]  /*df70*/  WARPSYNC.ALL ;  /* 0x0000000000007948 */ /* 0x000fea0003800000 */
[----:B------:R-:W1:Y:S01]  /*df80*/  S2R R79, SR_CgaCtaId ;  /* 0x00000000004f7919 */ /* 0x000e620000008800 */
[----:B0-----:R-:W-:Y:S01]  /*df90*/  MOV R0, 0x400 ;  /* 0x0000040000007802 */ /* 0x001fe20000000f00 */
[----:B------:R-:W-:Y:S01]  /*dfa0*/  UISETP.GE.U32.AND UP0, UPT, UR4, 0x81, UPT ;  /* 0x000000810400788c */ /* 0x000fe2000bf06070 */
[----:B------:R-:W-:Y:S01]  /*dfb0*/  BAR.SYNC.DEFER_BLOCKING 0x0 ;  /* 0x0000000000007b1d */ /* 0x000fe20000010000 */
[----:B------:R-:W-:-:S07]  /*dfc0*/  USHF.L.U32 UR5, UR4, 0x1, URZ ;  /* 0x0000000104057899 */ /* 0x000fce00080006ff */
[----:B------:R-:W-:Y:S01]  /*dfd0*/  UMOV UR4, UR5 ;  /* 0x0000000500047c82 */ /* 0x000fe20008000000 */
[----:B-1----:R-:W-:-:S05]  /*dfe0*/  LEA R0, R79, R0, 0x18 ;  /* 0x000000004f007211 */ /* 0x002fca00078ec0ff */
[C-C-:B------:R-:W-:Y:S02]  /*dff0*/  IMAD R79, R96.reuse, 0x30, R0.reuse ;  /* 0x00000030604f7824 */ /* 0x140fe400078e0200 */
[----:B------:R-:W-:Y:S02]  /*e000*/  IMAD R87, R87, 0x8, R0 ;  /* 0x0000000857577824 */ /* 0x000fe400078e0200 */
[----:B------:R-:W-:-:S05]  /*e010*/  IMAD R79, R96, -0x28, R79 ;  /* 0xffffffd8604f7824 */ /* 0x000fca00078e024f */
[----:B------:R0:W-:Y:S01]  /*e020*/  STS.64 [R79], R94 ;  /* 0x0000005e4f007388 */ /* 0x0001e20000000a00 */
[----:B------:R-:W-:Y:S06]  /*e030*/  BAR.SYNC.DEFER_BLOCKING 0x0 ;  /* 0x0000000000007b1d */ /* 0x000fec0000010000 */
[----:B------:R0:W1:Y:S01]  /*e040*/  LDS.64 R94, [R87] ;  /* 0x00000000575e7984 */ /* 0x0000620000000a00 */
[----:B------:R-:W-:Y:S05]  /*e050*/  BRA.U !UP0, `(.L_x_285) ;  /* 0xffffffa908f07547 */ /* 0x000fea000b83ffff */
[----:B------:R-:W2:Y:S01]  /*e060*/  LDCU.U8 UR4, c[0x0][0x380] ;  /* 0x00007000ff0477ac */ /* 0x000ea20008000000 */
[----:B0-----:R-:W0:Y:S01]  /*e070*/  S2R R79, SR_CTAID.X ;  /* 0x00000000004f7919 */ /* 0x001e220000002500 */
[----:B--2---:R-:W-:-:S04]  /*e080*/  UPRMT UR4, UR4, 0x8880, URZ ;  /* 0x0000888004047896 */ /* 0x004fc800080000ff */
[----:B------:R-:W-:Y:S01]  /*e090*/  UISETP.NE.AND UP0, UPT, UR4, URZ, UPT ;  /* 0x000000ff0400728c */ /* 0x000fe2000bf05270 */
[----:B------:R-:W-:Y:S08]  /*e0a0*/  BAR.SYNC.DEFER_BLOCKING 0x0 ;  /* 0x0000000000007b1d */ /* 0x000ff00000010000 */
[----:B------:R-:W-:Y:S05]  /*e0b0*/  BRA.U !UP0, `(.L_x_286) ;  /* 0x0000000d086c7547 */ /* 0x000fea000b800000 */
[----:B------:R-:W-:Y:S01]  /*e0c0*/  LOP3.LUT R13, R13, 0xffff, RZ, 0xc0, !PT ;  /* 0x0000ffff0d0d7812 */ /* 0x000fe200078ec0ff */
[----:B------:R-:W-:Y:S01]  /*e0d0*/  BSSY.RECONVERGENT B1, `(.L_x_287) ;  /* 0x00000cb000017945 */ /* 0x000fe20003800200 */
        /* <DEDUP_REMOVED lines=58> */
[----:B------:R-:W-:-:S02]  /*e480*/  ISETP.NE.AND P0, PT, R96, RZ, PT ;  /* 0x000000ff6000720c */ /* 0x000fc40003f05270 */
        /* <DEDUP_REMOVED lines=8> */
[----:B------:R-:W-:Y:S01]  /*e510*/  IMAD.MOV.U32 R3, RZ, RZ, RZ ;  /* 0x000000ffff037224 */ /* 0x000fe200078e00ff */
        /* <DEDUP_REMOVED lines=11> */
[----:B------:R2:W-:Y:S01]  /*e5d0*/  STS.128 [R47], R4 ;  /* 0x000000042f007388 */ /* 0x0005e20000000c00 */
[----:B------:R-:W-:Y:S02]  /*e5e0*/  PRMT R21, R116, 0x5410, R13 ;  /* 0x0000541074157816 */ /* 0x000fe4000000000d */
[----:B------:R-:W-:Y:S02]  /*e5f0*/  PRMT R20, R124, 0x5410, R19 ;  /* 0x000054107c147816 */ /* 0x000fe40000000013 */
[----:B------:R-:W-:Y:S02]  /*e600*/  PRMT R59, R73, 0x5410, R12 ;  /* 0x00005410493b7816 */ /* 0x000fe4000000000c */
[----:B------:R-:W-:Y:S01]  /*e610*/  PRMT R58, R65, 0x5410, R16 ;  /* 0x00005410413a7816 */ /* 0x000fe20000000010 */
[----:B------:R-:W-:Y:S01]  /*e620*/  STS.128 [R47+0x10], R20 ;  /* 0x000010142f007388 */ /* 0x000fe20000000c00 */
[----:B------:R-:W-:-:S02]  /*e630*/  PRMT R57, R57, 0x5410, R14 ;  /* 0x0000541039397816 */ /* 0x000fc4000000000e */
[----:B------:R-:W-:Y:S02]  /*e640*/  PRMT R56, R18, 0x5410, R53 ;  /* 0x0000541012387816 */ /* 0x000fe40000000035 */
[C---:B------:R-:W-:Y:S02]  /*e650*/  LOP3.LUT R2, R96.reuse, 0x3e0, RZ, 0xc0, !PT ;  /* 0x000003e060027812 */ /* 0x040fe400078ec0ff */
[----:B------:R-:W-:Y:S01]  /*e660*/  LOP3.LUT R109, R96, 0x1f, RZ, 0xc0, !PT ;  /* 0x0000001f606d7812 */ /* 0x000fe200078ec0ff */
[----:B------:R-:W-:Y:S01]  /*e670*/  STS.128 [R47+0x20], R56 ;  /* 0x000020382f007388 */ /* 0x000fe20000000c00 */
[----:B------:R-:W-:-:S03]  /*e680*/  NOP ;  /* 0x0000000000007918 */ /* 0x000fc60000000000 */
[----:B------:R-:W-:Y:S01]  /*e690*/  LDS.128 R16, [R47] ;  /* 0x000000002f107984 */ /* 0x000fe20000000c00 */
[----:B0-----:R-:W-:-:S03]  /*e6a0*/  IMAD.WIDE.U32 R2, R79, 0x100, R2 ;  /* 0x000001004f027825 */ /* 0x001fc600078e0002 */
[----:B------:R-:W-:Y:S01]  /*e6b0*/  LDS.128 R12, [R47+0x10] ;  /* 0x000010002f0c7984 */ /* 0x000fe20000000c00 */
[----:B------:R-:W-:-:S03]  /*e6c0*/  IADD3 R109, P2, PT, R2, R109, RZ ;  /* 0x0000006d026d7210 */ /* 0x000fc60007f5e0ff */
[----:B------:R-:W-:Y:S02]  /*e6d0*/  LDS.128 R8, [R47+0x20] ;  /* 0x000020002f087984 */ /* 0x000fe40000000c00 */
[----:B--2---:R-:W-:Y:S02]  /*e6e0*/  IMAD.X R6, RZ, RZ, R3, P2 ;  /* 0x000000ffff067224 */ /* 0x004fe400010e0603 */
[----:B------:R-:W-:Y:S01]  /*e6f0*/  @!P0 STS [R0+0x3000], R43 ;  /* 0x0030002b00008388 */ /* 0x000fe20000000800 */
[----:B------:R-:W-:Y:S06]  /*e700*/  BAR.SYNC.DEFER_BLOCKING 0x0 ;  /* 0x0000000000007b1d */ /* 0x000fec0000010000 */
[----:B------:R-:W0:Y:S02]  /*e710*/  LDS R25, [R0+0x3000] ;  /* 0x0030000000197984 */ /* 0x000e240000000800 */
[----:B0-----:R-:W-:-:S13]  /*e720*/  ISETP.GE.AND P1, PT, R96, R25, PT ;  /* 0x000000196000720c */ /* 0x001fda0003f26270 */
[----:B------:R-:W-:Y:S05]  /*e730*/  @P1 BRA `(.L_x_288) ;  /* 0x0000000400901947 */ /* 0x000fea0003800000 */
[----:B------:R-:W0:Y:S01]  /*e740*/  LDC.64 R2, c[0x0][0x398] ;  /* 0x0000e600ff027b82 */ /* 0x000e220000000a00 */
[C---:B------:R-:W-:Y:S02]  /*e750*/  PRMT R91, R9.reuse, 0x7772, RZ ;  /* 0x00007772095b7816 */ /* 0x040fe400000000ff */
[C---:B------:R-:W-:Y:S02]  /*e760*/  PRMT R93, R9.reuse, 0x7771, RZ ;  /* 0x00007771095d7816 */ /* 0x040fe400000000ff */
[C---:B------:R-:W-:Y:S02]  /*e770*/  PRMT R89, R9.reuse, 0x7773, RZ ;  /* 0x0000777309597816 */ /* 0x040fe400000000ff */
[----:B------:R-:W-:Y:S01]  /*e780*/  PRMT R99, R9, 0x7770, RZ ;  /* 0x0000777009637816 */ /* 0x000fe200000000ff */
[----:B------:R-:W-:Y:S01]  /*e790*/  IMAD R9, R6, 0x30, RZ ;  /* 0x0000003006097824 */ /* 0x000fe200078e02ff */
[C---:B------:R-:W-:Y:S02]  /*e7a0*/  PRMT R31, R17.reuse, 0x7772, RZ ;  /* 0x00007772111f7816 */ /* 0x040fe400000000ff */
[----:B------:R-:W-:-:S02]  /*e7b0*/  PRMT R33, R17, 0x7771, RZ ;  /* 0x0000777111217816 */ /* 0x000fc400000000ff */
[C---:B------:R-:W-:Y:S02]  /*e7c0*/  PRMT R29, R17.reuse, 0x7773, RZ ;  /* 0x00007773111d7816 */ /* 0x040fe400000000ff */
[----:B------:R-:W-:Y:S02]  /*e7d0*/  PRMT R35, R17, 0x7770, RZ ;  /* 0x0000777011237816 */ /* 0x000fe400000000ff */
[C---:B------:R-:W-:Y:S02]  /*e7e0*/  PRMT R63, R13.reuse, 0x7772, RZ ;  /* 0x000077720d3f7816 */ /* 0x040fe400000000ff */
[C---:B------:R-:W-:Y:S02]  /*e7f0*/  PRMT R65, R13.reuse, 0x7771, RZ ;  /* 0x000077710d417816 */ /* 0x040fe400000000ff */
[C---:B------:R-:W-:Y:S02]  /*e800*/  PRMT R61, R13.reuse, 0x7773, RZ ;  /* 0x000077730d3d7816 */ /* 0x040fe400000000ff */
[----:B------:R-:W-:Y:S01]  /*e810*/  PRMT R67, R13, 0x7770, RZ ;  /* 0x000077700d437816 */ /* 0x000fe200000000ff */
[----:B0-----:R-:W-:Y:S01]  /*e820*/  IMAD.WIDE.U32 R2, R109, 0x30, R2 ;  /* 0x000000306d027825 */ /* 0x001fe200078e0002 */
[----:B------:R-:W-:-:S02]  /*e830*/  PRMT R7, R19, 0x7772, RZ ;  /* 0x0000777213077816 */ /* 0x000fc400000000ff */
[----:B------:R-:W-:Y:S01]  /*e840*/  PRMT R17, R19, 0x7771, RZ ;  /* 0x0000777113117816 */ /* 0x000fe200000000ff */
[----:B------:R-:W-:Y:S01]  /*e850*/  IMAD.IADD R3, R3, 0x1, R9 ;  /* 0x0000000103037824 */ /* 0x000fe200078e0209 */
[----:B------:R-:W-:Y:S02]  /*e860*/  PRMT R5, R19, 0x7773, RZ ;  /* 0x0000777313057816 */ /* 0x000fe400000000ff */
[C---:B------:R-:W-:Y:S02]  /*e870*/  PRMT R49, R15.reuse, 0x7772, RZ ;  /* 0x000077720f317816 */ /* 0x040fe400000000ff */
[C---:B------:R-:W-:Y:S01]  /*e880*/  PRMT R51, R15.reuse, 0x7771, RZ ;  /* 0x000077710f337816 */ /* 0x040fe200000000ff */
[----:B------:R0:W-:Y:S01]  /*e890*/  STG.E.U8 desc[UR8][R2.64+0x6], R31 ;  /* 0x0000061f02007986 */ /* 0x0001e2000c101108 */
[----:B------:R-:W-:Y:S02]  /*e8a0*/  PRMT R13, R15, 0x7773, RZ ;  /* 0x000077730f0d7816 */ /* 0x000fe400000000ff */
        /* <DEDUP_REMOVED lines=15> */
[----:B------:R-:W-:Y:S01]  /*e9a0*/  PRMT R27, R18, 0x7770, RZ ;  /* 0x00007770121b7816 */ /* 0x000fe200000000ff */
        /* <DEDUP_REMOVED lines=61> */
.L_x_288:
[----:B------:R-:W-:Y:S05]  /*ed80*/  BSYNC.RECONVERGENT B1 ;  /* 0x0000000000017941 */ /* 0x000fea0003800200 */
.L_x_287:
[----:B------:R-:W-:Y:S06]  /*ed90*/  BAR.SYNC.DEFER_BLOCKING 0x0 ;  /* 0x0000000000007b1d */ /* 0x000fec0000010000 */
[----:B------:R-:W2:Y:S01]  /*eda0*/  LDCU.64 UR4, c[0x0][0x3a0] ;  /* 0x00007400ff0477ac */ /* 0x000ea20008000a00 */
[----:B-1----:R-:W-:Y:S01]  /*edb0*/  STS.64 [R45], R94 ;  /* 0x0000005e2d007388 */ /* 0x002fe20000000a00 */
[----:B------:R-:W-:-:S03]  /*edc0*/  NOP ;  /* 0x0000000000007918 */ /* 0x000fc60000000000 */
[----:B0-----:R-:W-:Y:S01]  /*edd0*/  LDS.64 R2, [R45] ;  /* 0x000000002d027984 */ /* 0x001fe20000000a00 */
[----:B--2---:R-:W-:-:S03]  /*ede0*/  LEA R4, P1, R109, UR4, 0x3 ;  /* 0x000000046d047c11 */ /* 0x004fc6000f8218ff */
[----:B------:R-:W-:Y:S01]  /*edf0*/  @!P0 STS [R0+0x800], R43 ;  /* 0x0008002b00008388 */ /* 0x000fe20000000800 */
[----:B------:R-:W-:Y:S06]  /*ee00*/  BAR.SYNC.DEFER_BLOCKING 0x0 ;  /* 0x0000000000007b1d */ /* 0x000fec0000010000 */
[----:B------:R-:W0:Y:S02]  /*ee10*/  LDS R5, [R0+0x800] ;  /* 0x0008000000057984 */ /* 0x000e240000000800 */
[----:B0-----:R-:W-:Y:S02]  /*ee20*/  ISETP.GE.AND P0, PT, R96, R5, PT ;  /* 0x000000056000720c */ /* 0x001fe40003f06270 */
[----:B------:R-:W-:-:S11]  /*ee30*/  LEA.HI.X R5, R109, UR5, R6, 0x3, P1 ;  /* 0x000000056d057c11 */ /* 0x000fd600088f1c06 */
[----:B------:R-:W-:Y:S05]  /*ee40*/  @P0 EXIT ;  /* 0x000000000000094d */ /* 0x000fea0003800000 */
[----:B------:R-:W-:Y:S01]  /*ee50*/  STG.E.64 desc[UR8][R4.64], R2 ;  /* 0x0000000204007986 */ /* 0x000fe2000c101b08 */
[----:B------:R-:W-:Y:S05]  /*ee60*/  EXIT ;  /* 0x000000000000794d */ /* 0x000fea0003800000 */
.L_x_286:
[----:B------:R-:W-:Y:S01]  /*ee70*/  LOP3.LUT R17, R17, 0xffff, RZ, 0xc0, !PT ;  /* 0x0000ffff11117812 */ /* 0x000fe200078ec0ff */
[----:B------:R-:W-:Y:S01]  /*ee80*/  IMAD.MOV.U32 R97, RZ, RZ, RZ ;  /* 0x000000ffff617224 */ /* 0x000fe200078e00ff */
[----:B------:R-:W-:Y:S01]  /*ee90*/  LOP3.LUT R8, R19, 0xffff, RZ, 0xc0, !PT ;  /* 0x0000ffff13087812 */ /* 0x000fe200078ec0ff */
[----:B------:R-:W-:Y:S01]  /*eea0*/  BSSY.RECONVERGENT B1, `(.L_x_289) ;  /* 0x00000c5000017945 */ /* 0x000fe20003800200 */
[----:B------:R-:W-:Y:S02]  /*eeb0*/  LOP3.LUT R33, R33, 0xffff, RZ, 0xc0, !PT ;  /* 0x0000ffff21217812 */ /* 0x000fe400078ec0ff */
[----:B------:R-:W-:Y:S02]  /*eec0*/  LOP3.LUT R12, R35, 0xffff, RZ, 0xc0, !PT ;  /* 0x0000ffff230c7812 */ /* 0x000fe400078ec0ff */
[----:B------:R-:W-:Y:S02]  /*eed0*/  LOP3.LUT R4, R11, 0xffff, RZ, 0xc0, !PT ;  /* 0x0000ffff0b047812 */ /* 0x000fe400078ec0ff */
        /* <DEDUP_REMOVED lines=80> */
[----:B------:R-:W-:-:S02]  /*f3e0*/  PRMT R61, R24, 0x5410, R61 ;  /* 0x00005410183d7816 */ /* 0x000fc4000000003d */
[----:B------:R-:W-:-:S05]  /*f3f0*/  PRMT R60, R26, 0x5410, R53 ;  /* 0x000054101a3c7816 */ /* 0x000fca0000000035 */
[----:B------:R-:W-:Y:S01]  /*f400*/  STS.128 [R47+0x20], R60 ;  /* 0x0000203c2f007388 */ /* 0x000fe20000000c00 */
[----:B------:R-:W-:-:S03]  /*f410*/  NOP ;  /* 0x0000000000007918 */ /* 0x000fc60000000000 */
[----:B------:R-:W-:Y:S04]  /*f420*/  LDS.128 R16, [R47] ;  /* 0x000000002f107984 */ /* 0x000fe80000000c00 */
[----:B------:R-:W-:Y:S04]  /*f430*/  LDS.128 R8, [R47+0x10] ;  /* 0x000010002f087984 */ /* 0x000fe80000000c00 */
[----:B------:R-:W-:Y:S04]  /*f440*/  LDS.128 R4, [R47+0x20] ;  /* 0x000020002f047984 */ /* 0x000fe80000000c00 */
[----:B------:R-:W-:Y:S01]  /*f450*/  @!P1 STS [R0+0x3000], R43 ;  /* 0x0030002b00009388 */ /* 0x000fe20000000800 */
[----:B------:R-:W-:Y:S06]  /*f460*/  BAR.SYNC.DEFER_BLOCKING 0x0 ;  /* 0x0000000000007b1d */ /* 0x000fec0000010000 */
[----:B------:R-:W2:Y:S02]  /*f470*/  LDS R3, [R0+0x3000] ;  /* 0x0030000000037984 */ /* 0x000ea40000000800 */
[----:B--2---:R-:W-:Y:S01]  /*f480*/  ISETP.GE.AND P0, PT, R96, R3, PT ;  /* 0x000000036000720c */ /* 0x004fe20003f06270 */
[----:B0-----:R-:W-:-:S12]  /*f490*/  IMAD.WIDE.U32 R2, R79, 0x100, R96 ;  /* 0x000001004f027825 */ /* 0x001fd800078e0060 */
[----:B------:R-:W-:Y:S05]  /*f4a0*/  @P0 BRA `(.L_x_290) ;  /* 0x0000000400900947 */ /* 0x000fea0003800000 */
[----:B------:R-:W0:Y:S01]  /*f4b0*/  LDC.64 R12, c[0x0][0x3b0] ;  /* 0x0000ec00ff0c7b82 */ /* 0x000e220000000a00 */
[C---:B------:R-:W-:Y:S01]  /*f4c0*/  PRMT R105, R4.reuse, 0x7772, RZ ;  /* 0x0000777204697816 */ /* 0x040fe200000000ff */
[----:B------:R-:W-:Y:S01]  /*f4d0*/  IMAD R79, R3, 0x30, RZ ;  /* 0x00000030034f7824 */ /* 0x000fe200078e02ff */
        /* <DEDUP_REMOVED lines=15> */
[C---:B------:R-:W-:Y:S02]  /*f5d0*/  PRMT R63, R9.reuse, 0x7773, RZ ;  /* 0x00007773093f7816 */ /* 0x040fe400000000ff */
[----:B------:R-:W-:Y:S02]  /*f5e0*/  PRMT R69, R9, 0x7770, RZ ;  /* 0x0000777009457816 */ /* 0x000fe400000000ff */
        /* <DEDUP_REMOVED lines=80> */
.L_x_290:
[----:B------:R-:W-:Y:S05]  /*faf0*/  BSYNC.RECONVERGENT B1 ;  /* 0x0000000000017941 */ /* 0x000fea0003800200 */
.L_x_289:
[----:B------:R-:W-:Y:S06]  /*fb00*/  BAR.SYNC.DEFER_BLOCKING 0x0 ;  /* 0x0000000000007b1d */ /* 0x000fec0000010000 */
[----:B------:R-:W2:Y:S01]  /*fb10*/  LDCU.64 UR4, c[0x0][0x3b8] ;  /* 0x00007700ff0477ac */ /* 0x000ea20008000a00 */
[----:B-1----:R-:W-:Y:S01]  /*fb20*/  STS.64 [R45], R94 ;  /* 0x0000005e2d007388 */ /* 0x002fe20000000a00 */
[----:B------:R-:W-:-:S03]  /*fb30*/  NOP ;  /* 0x0000000000007918 */ /* 0x000fc60000000000 */
[----:B0-----:R-:W-:Y:S04]  /*fb40*/  LDS.64 R4, [R45] ;  /* 0x000000002d047984 */ /* 0x001fe80000000a00 */
[----:B------:R-:W-:Y:S01]  /*fb50*/  @!P1 STS [R0+0x800], R43 ;  /* 0x0008002b00009388 */ /* 0x000fe20000000800 */
[----:B------:R-:W-:Y:S01]  /*fb60*/  BAR.SYNC.DEFER_BLOCKING 0x0 ;  /* 0x0000000000007b1d */ /* 0x000fe20000010000 */
[----:B--2---:R-:W-:-:S05]  /*fb70*/  LEA R6, P1, R2, UR4, 0x3 ;  /* 0x0000000402067c11 */ /* 0x004fca000f8218ff */
[----:B------:R-:W0:Y:S02]  /*fb80*/  LDS R7, [R0+0x800] ;  /* 0x0008000000077984 */ /* 0x000e240000000800 */
[----:B0-----:R-:W-:Y:S02]  /*fb90*/  ISETP.GE.AND P0, PT, R96, R7, PT ;  /* 0x000000076000720c */ /* 0x001fe40003f06270 */
[----:B------:R-:W-:-:S11]  /*fba0*/  LEA.HI.X R7, R2, UR5, R3, 0x3, P1 ;  /* 0x0000000502077c11 */ /* 0x000fd600088f1c03 */
[----:B------:R-:W-:Y:S05]  /*fbb0*/  @P0 EXIT ;  /* 0x000000000000094d */ /* 0x000fea0003800000 */
[----:B------:R-:W-:Y:S01]  /*fbc0*/  STG.E.64 desc[UR8][R6.64], R4 ;  /* 0x0000000406007986 */ /* 0x000fe2000c101b08 */
[----:B------:R-:W-:Y:S05]  /*fbd0*/  EXIT ;  /* 0x000000000000794d */ /* 0x000fea0003800000 */
.L_x_291:
        /* <DEDUP_REMOVED lines=10> */
.L_x_593:


//--------------------- .text._ZN3cub18CUB_300001_SM_10006detail10merge_sort26DeviceMergeSortMergeKernelINS2_10policy_hubIN6thrust24THRUST_300001_SM_1000_NS6detail15normal_iteratorINS6_10device_ptrI9KeyStringEEEEE9Policy600ESC_NS8_INS9_IlEEEESC_SG_jN4cuda3std3__44lessISA_EESA_lEEvbT2_T3_T4_PT6_PT7_T5_PSO_SO_NS1_7vsmem_tE --------------------------
	.section	.text._ZN3cub18CUB_300001_SM_10006detail10merge_sort26DeviceMergeSortMergeKernelINS2_10policy_hubIN6thrust24THRUST_300001_SM_1000_NS6detail15normal_iteratorINS6_10device_ptrI9KeyStringEEEEE9Policy600ESC_NS8_INS9_IlEEEESC_SG_jN4cuda3std3__44lessISA_EESA_lEEvbT2_T3_T4_PT6_PT7_T5_PSO_SO_NS1_7vsmem_tE,"ax",@progbits
	.align	128
        .global         _ZN3cub18CUB_300001_SM_10006detail10merge_sort26DeviceMergeSortMergeKernelINS2_10policy_hubIN6thrust24THRUST_300001_SM_1000_NS6detail15normal_iteratorINS6_10device_ptrI9KeyStringEEEEE9Policy600ESC_NS8_INS9_IlEEEESC_SG_jN4cuda3std3__44lessISA_EESA_lEEvbT2_T3_T4_PT6_PT7_T5_PSO_SO_NS1_7vsmem_tE
        .type           _ZN3cub18CUB_300001_SM_10006detail10merge_sort26DeviceMergeSortMergeKernelINS2_10policy_hubIN6thrust24THRUST_300001_SM_1000_NS6detail15normal_iteratorINS6_10device_ptrI9KeyStringEEEEE9Policy600ESC_NS8_INS9_IlEEEESC_SG_jN4cuda3std3__44lessISA_EESA_lEEvbT2_T3_T4_PT6_PT7_T5_PSO_SO_NS1_7vsmem_tE,@function
        .size           _ZN3cub18CUB_300001_SM_10006detail10merge_sort26DeviceMergeSortMergeKernelINS2_10policy_hubIN6thrust24THRUST_300001_SM_1000_NS6detail15normal_iteratorINS6_10device_ptrI9KeyStringEEEEE9Policy600ESC_NS8_INS9_IlEEEESC_SG_jN4cuda3std3__44lessISA_EESA_lEEvbT2_T3_T4_PT6_PT7_T5_PSO_SO_NS1_7vsmem_tE,(.L_x_594 - _ZN3cub18CUB_300001_SM_10006detail10merge_sort26DeviceMergeSortMergeKernelINS2_10policy_hubIN6thrust24THRUST_300001_SM_1000_NS6detail15normal_iteratorINS6_10device_ptrI9KeyStringEEEEE9Policy600ESC_NS8_INS9_IlEEEESC_SG_jN4cuda3std3__44lessISA_EESA_lEEvbT2_T3_T4_PT6_PT7_T5_PSO_SO_NS1_7vsmem_tE)
        .other          _ZN3cub18CUB_300001_SM_10006detail10merge_sort26DeviceMergeSortMergeKernelINS2_10policy_hubIN6thrust24THRUST_300001_SM_1000_NS6detail15normal_iteratorINS6_10device_ptrI9KeyStringEEEEE9Policy600ESC_NS8_INS9_IlEEEESC_SG_jN4cuda3std3__44lessISA_EESA_lEEvbT2_T3_T4_PT6_PT7_T5_PSO_SO_NS1_7vsmem_tE,@"STO_CUDA_ENTRY STV_DEFAULT"
_ZN3cub18CUB_300001_SM_10006detail10merge_sort26DeviceMergeSortMergeKernelINS2_10policy_hubIN6thrust24THRUST_300001_SM_1000_NS6detail15normal_iteratorINS6_10device_ptrI9KeyStringEEEEE9Policy600ESC_NS8_INS9_IlEEEESC_SG_jN4cuda3std3__44lessISA_EESA_lEEvbT2_T3_T4_PT6_PT7_T5_PSO_SO_NS1_7vsmem_tE:
.text._ZN3cub18CUB_300001_SM_10006detail10merge_sort26DeviceMergeSortMergeKernelINS2_10policy_hubIN6thrust24THRUST_300001_SM_1000_NS6detail15normal_iteratorINS6_10device_ptrI9KeyStringEEEEE9Policy600ESC_NS8_INS9_IlEEEESC_SG_jN4cuda3std3__44lessISA_EESA_lEEvbT2_T3_T4_PT6_PT7_T5_PSO_SO_NS1_7vsmem_tE:
[----:B------:R-:W0:Y:S01]  /*0000*/  LDC R1, c[0x0][0x37c] ;  /* 0x0000df00ff017b82 */ /* 0x000e220000000800 */
[----:B------:R-:W1:Y:S01]  /*0010*/  S2R R47, SR_CTAID.X ;  /* 0x00000000002f7919 */ /* 0x000e620000002500 */
[----:B------:R-:W2:Y:S06]  /*0020*/  LDCU UR4, c[0x0][0x370] ;  /* 0x00006e00ff0477ac */ /* 0x000eac0008000800 */
[----:B------:R-:W3:Y:S01]  /*0030*/  LDC R5, c[0x0][0x3c0] ;  /* 0x0000f000ff057b82 */ /* 0x000ee20000000800 */
[----:B0-----:R-:W-:Y:S01]  /*0040*/  VIADD R1, R1, 0xffffff40 ;  /* 0xffffff4001017836 */ /* 0x001fe20000000000 */
[----:B------:R-:W0:Y:S01]  /*0050*/  S2R R44, SR_TID.X ;  /* 0x00000000002c7919 */ /* 0x000e220000002100 */
[----:B------:R-:W4:Y:S01]  /*0060*/  LDCU.64 UR8, c[0x0][0x358] ;  /* 0x00006b00ff0877ac */ /* 0x000f220008000a00 */
[----:B--2---:R-:W-:Y:S01]  /*0070*/  UIADD3 UR4, UPT, UPT, UR4, -0x1, URZ ;  /* 0xffffffff04047890 */ /* 0x004fe2000fffe0ff */
[----:B---3--:R-:W-:-:S05]  /*0080*/  IMAD.SHL.U32 R0, R5, 0x80, RZ ;  /* 0x0000008005007824 */ /* 0x008fca00078e00ff */
[----:B-1----:R-:W-:-:S13]  /*0090*/  ISETP.GE.U32.AND P0, PT, R47, UR4, PT ;  /* 0x000000042f007c0c */ /* 0x002fda000bf06070 */
[----:B----4-:R-:W-:Y:S05]  /*00a0*/  @P0 BRA `(.L_x_292) ;  /* 0x0000008000440947 */ /* 0x010fea0003800000 */
[----:B------:R-:W1:Y:S01]  /*00b0*/  LDC.64 R2, c[0x0][0x3b8] ;  /* 0x0000ee00ff027b82 */ /* 0x000e620000000a00 */
[----:B------:R-:W-:Y:S01]  /*00c0*/  IMAD.MOV R8, RZ, RZ, -R5 ;  /* 0x000000ffff087224 */ /* 0x000fe200078e0a05 */
[----:B------:R-:W2:Y:S06]  /*00d0*/  LDCU.U8 UR4, c[0x0][0x380] ;  /* 0x00007000ff0477ac */ /* 0x000eac0008000000 */
[----:B------:R-:W3:Y:S01]  /*00e0*/  LDC R10, c[0x0][0x398] ;  /* 0x0000e600ff0a7b82 */ /* 0x000ee20000000800 */
[----:B-1----:R-:W-:-:S05]  /*00f0*/  IMAD.WIDE.U32 R2, R47, 0x4, R2 ;  /* 0x000000042f027825 */ /* 0x002fca00078e0002 */
[----:B------:R-:W4:Y:S04]  /*0100*/  LDG.E R6, desc[UR8][R2.64+0x4] ;  /* 0x0000040802067981 */ /* 0x000f28000c1e1900 */
[----:B------:R1:W5:Y:S01]  /*0110*/  LDG.E R4, desc[UR8][R2.64] ;  /* 0x0000000802047981 */ /* 0x000362000c1e1900 */
[CC--:B------:R-:W-:Y:S01]  /*0120*/  LOP3.LUT R5, R47.reuse, R8.reuse, RZ, 0xc0, !PT ;  /* 0x000000082f057212 */ /* 0x0c0fe200078ec0ff */
[----:B--2---:R-:W-:Y:S01]  /*0130*/  UPRMT UR4, UR4, 0x8880, URZ ;  /* 0x0000888004047896 */ /* 0x004fe200080000ff */
[C---:B------:R-:W-:Y:S01]  /*0140*/  LOP3.LUT R8, R47.reuse, R8, RZ, 0xfc, !PT ;  /* 0x000000082f087212 */ /* 0x040fe200078efcff */
[----:B------:R-:W-:Y:S01]  /*0150*/  BSSY.RECONVERGENT B0, `(.L_x_293) ;  /* 0x00000fc000007945 */ /* 0x000fe20003800200 */
[----:B------:R-:W-:Y:S01]  /*0160*/  LOP3.LUT R0, R0, 0xffffff00, RZ, 0xc0, !PT ;  /* 0xffffff0000007812 */ /* 0x000fe200078ec0ff */
[----:B------:R-:W-:Y:S01]  /*0170*/  IMAD.IADD R7, R47, 0x1, -R5 ;  /* 0x000000012f077824 */ /* 0x000fe200078e0a05 */
[----:B------:R-:W-:Y:S01]  /*0180*/  ISETP.NE.AND P1, PT, R8, -0x1, PT ;  /* 0xffffffff0800780c */ /* 0x000fe20003f25270 */
[----:B------:R-:W-:Y:S01]  /*0190*/  IMAD.SHL.U32 R5, R5, 0x100, RZ ;  /* 0x0000010005057824 */ /* 0x000fe200078e00ff */
[----:B------:R-:W-:Y:S01]  /*01a0*/  UISETP.NE.AND UP0, UPT, UR4, URZ, UPT ;  /* 0x000000ff0400728c */ /* 0x000fe2000bf05270 */
[----:B------:R-:W-:Y:S01]  /*01b0*/  IMAD.SHL.U32 R7, R7, 0x100, RZ ;  /* 0x0000010007077824 */ /* 0x000fe200078e00ff */
[----:B------:R-:W-:Y:S01]  /*01c0*/  ACQBULK ;  /* 0x000000000000782e */ /* 0x000fe20000000000 */
[----:B---3--:R-:W-:-:S02]  /*01d0*/  IMAD.IADD R9, R10, 0x1, -R5 ;  /* 0x000000010a097824 */ /* 0x008fc400078e0a05 */
[C---:B-1----:R-:W-:Y:S01]  /*01e0*/  VIADD R2, R7.reuse, 0xff ;  /* 0x000000ff07027836 */ /* 0x042fe20000000000 */
[----:B------:R-:W-:Y:S02]  /*01f0*/  ISETP.NE.AND P0, PT, R7, -0x100, PT ;  /* 0xffffff000700780c */ /* 0x000fe40003f05270 */
[----:B------:R-:W-:-:S05]  /*0200*/  VIMNMX.U32 R11, PT, PT, R0, R9, !PT ;  /* 0x00000009000b7248 */ /* 0x000fca0007fe0000 */
[----:B------:R-:W-:-:S06]  /*0210*/  IMAD.IADD R11, R11, 0x1, -R0 ;  /* 0x000000010b0b7824 */ /* 0x000fcc00078e0a00 */
[----:B------:R-:W-:Y:S02]  /*0220*/  @P0 VIADD R2, R7, 0x100 ;  /* 0x0000010007020836 */ /* 0x000fe40000000000 */
[----:B----4-:R-:W-:-:S04]  /*0230*/  IMAD.IADD R3, R6, 0x1, -R5 ;  /* 0x0000000106037824 */ /* 0x010fc800078e0a05 */
[----:B------:R-:W-:Y:S01]  /*0240*/  IMAD.IADD R13, R2, 0x1, -R3 ;  /* 0x00000001020d7824 */ /* 0x000fe200078e0a03 */
[----:B------:R-:W-:Y:S01]  /*0250*/  @!P1 VIMNMX.U32 R3, PT, PT, R0, R9, PT ;  /* 0x0000000900039248 */ /* 0x000fe20003fe0000 */
[----:B-----5:R-:W-:-:S03]  /*0260*/  IMAD.IADD R4, R4, 0x1, -R5 ;  /* 0x0000000104047824 */ /* 0x020fc600078e0a05 */
[----:B------:R-:W-:Y:S01]  /*0270*/  SEL R6, R0, R13, !P1 ;  /* 0x0000000d00067207 */ /* 0x000fe20004800000 */
[----:B------:R-:W-:Y:S01]  /*0280*/  IMAD.IADD R3, R3, 0x1, -R4 ;  /* 0x0000000103037824 */ /* 0x000fe200078e0a04 */
[----:B------:R-:W-:Y:S02]  /*0290*/  VIADDMNMX.U32 R2, R7, -R4, R11, PT ;  /* 0x8000000407027246 */ /* 0x000fe4000380000b */
[----:B------:R-:W-:Y:S01]  /*02a0*/  VIMNMX.U32 R7, PT, PT, R11, R6, PT ;  /* 0x000000060b077248 */ /* 0x000fe20003fe0000 */
[----:B------:R-:W-:Y:S06]  /*02b0*/  BRA.U !UP0, `(.L_x_294) ;  /* 0x0000000508cc7547 */ /* 0x000fec000b800000 */
[----:B0-----:R-:W-:-:S13]  /*02c0*/  ISETP.GE.AND P0, PT, R44, R3, PT ;  /* 0x000000032c00720c */ /* 0x001fda0003f06270 */
[----:B------:R-:W-:Y:S05]  /*02d0*/  @P0 BRA `(.L_x_295) ;  /* 0x0000000000dc0947 */ /* 0x000fea0003800000 */
[----:B------:R-:W0:Y:S01]  /*02e0*/  LDC.64 R16, c[0x0][0x388] ;  /* 0x0000e200ff107b82 */ /* 0x000e220000000a00 */
[----:B------:R-:W-:-:S04]  /*02f0*/  IADD3 R9, P1, P2, R4, R5, R44 ;  /* 0x0000000504097210 */ /* 0x000fc80007a3e02c */
[----:B------:R-:W-:Y:S01]  /*0300*/  IADD3.X R6, PT, PT, RZ, RZ, RZ, P1, P2 ;  /* 0x000000ffff067210 */ /* 0x000fe20000fe44ff */
        /* <DEDUP_REMOVED lines=52> */
.L_x_295:
[----:B------:R-:W0:Y:S01]  /*0650*/  LDC.64 R16, c[0x0][0x388] ;  /* 0x0000e200ff107b82 */ /* 0x000e220000000a00 */
[----:B------:R-:W-:Y:S01]  /*0660*/  IMAD.IADD R6, R44, 0x1, -R3 ;  /* 0x000000012c067824 */ /* 0x000fe200078e0a03 */
[----:B------:R-:W-:-:S04]  /*0670*/  IADD3 R9, P1, P2, R2, R5, R0 ;  /* 0x0000000502097210 */ /* 0x000fc80007a3e000 */
[----:B------:R-:W-:Y:S02]  /*0680*/  IADD3 R9, P3, PT, R6, R9, RZ ;  /* 0x0000000906097210 */ /* 0x000fe40007f7e0ff */
[----:B------:R-:W-:-:S04]  /*0690*/  IADD3.X R11, PT, PT, RZ, RZ, RZ, P1, P2 ;  /* 0x000000ffff0b7210 */ /* 0x000fc80000fe44ff */
        /* <DEDUP_REMOVED lines=53> */
.L_x_294:
        /* <DEDUP_REMOVED lines=57> */
.L_x_297:
[----:B------:R-:W0:Y:S01]  /*0d80*/  LDC.64 R16, c[0x0][0x3a0] ;  /* 0x0000e800ff107b82 */ /* 0x000e220000000a00 */
[----:B------:R-:W-:Y:S01]  /*0d90*/  IMAD.IADD R6, R44, 0x1, -R3 ;  /* 0x000000012c067824 */ /* 0x000fe200078e0a03 */
[----:B------:R-:W-:-:S04]  /*0da0*/  IADD3 R9, P1, P2, R2, R5, R0 ;  /* 0x0000000502097210 */ /* 0x000fc80007a3e000 */
[----:B------:R-:W-:Y:S02]  /*0db0*/  IADD3 R11, P3, PT, R6, R9, RZ ;  /* 0x00000009060b7210 */ /* 0x000fe40007f7e0ff */
[----:B------:R-:W-:-:S04]  /*0dc0*/  IADD3.X R9, PT, PT, RZ, RZ, RZ, P1, P2 ;  /* 0x000000ffff097210 */ /* 0x000fc80000fe44ff */
        /* <DEDUP_REMOVED lines=52> */
.L_x_296:
[----:B------:R-:W-:Y:S05]  /*1110*/  BSYNC.RECONVERGENT B0 ;  /* 0x0000000000007941 */ /* 0x000fea0003800200 */
.L_x_293:
[----:B------:R-:W4:Y:S01]  /*1120*/  S2R R59, SR_CgaCtaId ;  /* 0x00000000003b7919 */ /* 0x000f220000008800 */
[----:B0123-5:R-:W-:Y:S02]  /*1130*/  LOP3.LUT R16, R15, 0xffff, RZ, 0xc0, !PT ;  /* 0x0000ffff0f107812 */ /* 0x02ffe400078ec0ff */
[----:B------:R-:W-:Y:S02]  /*1140*/  LOP3.LUT R17, R30, 0xffff, RZ, 0xc0, !PT ;  /* 0x0000ffff1e117812 */ /* 0x000fe400078ec0ff */
[----:B------:R-:W-:Y:S02]  /*1150*/  LOP3.LUT R30, R24, 0xffff, RZ, 0xc0, !PT ;  /* 0x0000ffff181e7812 */ /* 0x000fe400078ec0ff */
[----:B------:R-:W-:Y:S02]  /*1160*/  PRMT R24, R17, 0x3340, R16 ;  /* 0x0000334011187816 */ /* 0x000fe40000000010 */
[----:B------:R-:W-:Y:S02]  /*1170*/  LOP3.LUT R21, R21, 0xffff, RZ, 0xc0, !PT ;  /* 0x0000ffff15157812 */ /* 0x000fe400078ec0ff */
[----:B------:R-:W-:-:S02]  /*1180*/  LOP3.LUT R20, R20, 0xffff, RZ, 0xc0, !PT ;  /* 0x0000ffff14147812 */ /* 0x000fc400078ec0ff */
[----:B------:R-:W-:Y:S02]  /*1190*/  MOV R16, 0x400 ;  /* 0x0000040000107802 */ /* 0x000fe40000000f00 */
        /* <DEDUP_REMOVED lines=81> */
[----:B------:R-:W-:-:S05]  /*16b0*/  PRMT R52, R23, 0x5410, R18 ;  /* 0x0000541017347816 */ /* 0x000fca0000000012 */
[----:B------:R0:W-:Y:S01]  /*16c0*/  STS.128 [R17+0x20], R52 ;  /* 0x0000203411007388 */ /* 0x0001e20000000c00 */
[----:B------:R-:W-:Y:S05]  /*16d0*/  BRA.U !UP0, `(.L_x_298) ;  /* 0x00000001083c7547 */ /* 0x000fea000b800000 */
[----:B------:R-:W1:Y:S01]  /*16e0*/  LDCU.64 UR4, c[0x0][0x390] ;  /* 0x00007200ff0477ac */ /* 0x000e620008000a00 */
[----:B------:R-:W-:-:S04]  /*16f0*/  @!P0 IADD3 R4, P1, P2, R4, R5, R44 ;  /* 0x0000000504048210 */ /* 0x000fc80007a3e02c */
[----:B0-----:R-:W-:Y:S02]  /*1700*/  @!P0 IADD3.X R9, PT, PT, RZ, RZ, RZ, P1, P2 ;  /* 0x000000ffff098210 */ /* 0x001fe40000fe44ff */
[----:B-1----:R-:W-:-:S04]  /*1710*/  @!P0 LEA R8, P1, R4, UR4, 0x3 ;  /* 0x0000000404088c11 */ /* 0x002fc8000f8218ff */
[----:B------:R-:W-:-:S05]  /*1720*/  @!P0 LEA.HI.X R9, R4, UR5, R9, 0x3, P1 ;  /* 0x0000000504098c11 */ /* 0x000fca00088f1c09 */
[----:B------:R0:W5:Y:S01]  /*1730*/  @!P0 LDG.E.64 R96, desc[UR8][R8.64] ;  /* 0x0000000808608981 */ /* 0x000162000c1e1b00 */
[----:B------:R-:W-:Y:S01]  /*1740*/  @P0 IADD3 R5, P1, P2, R2, R5, R0 ;  /* 0x0000000502050210 */ /* 0x000fe20007a3e000 */
[----:B------:R-:W-:-:S05]  /*1750*/  @P0 IMAD.IADD R0, R44, 0x1, -R3 ;  /* 0x000000012c000824 */ /* 0x000fca00078e0a03 */
[----:B------:R-:W-:Y:S02]  /*1760*/  @P0 IADD3 R6, P3, PT, R0, R5, RZ ;  /* 0x0000000500060210 */ /* 0x000fe40007f7e0ff */
[----:B------:R-:W-:Y:S02]  /*1770*/  @P0 IADD3.X R5, PT, PT, RZ, RZ, RZ, P1, P2 ;  /* 0x000000ffff050210 */ /* 0x000fe40000fe44ff */
[----:B------:R-:W-:Y:S02]  /*1780*/  @P0 LEA R4, P1, R6, UR4, 0x3 ;  /* 0x0000000406040c11 */ /* 0x000fe4000f8218ff */
[----:B------:R-:W-:-:S04]  /*1790*/  @P0 LEA.HI.X.SX32 R5, R0, R5, 0x1, P3 ;  /* 0x0000000500050211 */ /* 0x000fc800018f0eff */
[----:B------:R-:W-:-:S05]  /*17a0*/  @P0 LEA.HI.X R5, R6, UR5, R5, 0x3, P1 ;  /* 0x0000000506050c11 */ /* 0x000fca00088f1c05 */
[----:B------:R0:W5:Y:S01]  /*17b0*/  @P0 LDG.E.64 R96, desc[UR8][R4.64] ;  /* 0x0000000804600981 */ /* 0x000162000c1e1b00 */
[----:B------:R-:W-:Y:S05]  /*17c0*/  BRA `(.L_x_299) ;  /* 0x0000000000387947 */ /* 0x000fea0003800000 */
.L_x_298:
        /* <DEDUP_REMOVED lines=13> */
[----:B------:R1:W5:Y:S02]  /*18a0*/  @P0 LDG.E.64 R96, desc[UR8][R4.64] ;  /* 0x0000000804600981 */ /* 0x000364000c1e1b00 */
.L_x_299:
[----:B------:R-:W-:Y:S01]  /*18b0*/  BAR.SYNC.DEFER_BLOCKING 0x0 ;  /* 0x0000000000007b1d */ /* 0x000fe20000010000 */
[----:B------:R-:W-:-:S04]  /*18c0*/  IMAD.IADD R7, R7, 0x1, -R2 ;  /* 0x0000000107077824 */ /* 0x000fc800078e0a02 */
[----:B------:R-:W-:-:S03]  /*18d0*/  IMAD.IADD R13, R3, 0x1, R7 ;  /* 0x00000001030d7824 */ /* 0x000fc600078e0207 */
        /* <DEDUP_REMOVED lines=9> */
.L_x_324:
[----:B01----:R-:W0:Y:S01]  /*1970*/  S2R R5, SR_CgaCtaId ;  /* 0x0000000000057919 */ /* 0x003e220000008800 */
        /* <DEDUP_REMOVED lines=211> */
.L_x_323:
        /* <DEDUP_REMOVED lines=31> */
.L_x_306:
        /* <DEDUP_REMOVED lines=22> */
.L_x_307:
        /* <DEDUP_REMOVED lines=22> */
.L_x_308:
        /* <DEDUP_REMOVED lines=22> */
.L_x_309:
        /* <DEDUP_REMOVED lines=22> */
.L_x_310:
        /* <DEDUP_REMOVED lines=22> */
.L_x_311:
        /* <DEDUP_REMOVED lines=22> */
.L_x_312:
        /* <DEDUP_REMOVED lines=22> */
.L_x_313:
        /* <DEDUP_REMOVED lines=22> */
.L_x_314:
        /* <DEDUP_REMOVED lines=22> */
.L_x_315:
        /* <DEDUP_REMOVED lines=22> */
.L_x_316:
        /* <DEDUP_REMOVED lines=22> */
.L_x_317:
        /* <DEDUP_REMOVED lines=22> */
.L_x_318:
        /* <DEDUP_REMOVED lines=22> */
.L_x_319:
        /* <DEDUP_REMOVED lines=20> */
.L_x_304:
[----:B------:R-:W-:-:S13]  /*3bc0*/  ISETP.GE.U32.AND P0, PT, R2, 0x2, PT ;  /* 0x000000020200780c */ /* 0x000fda0003f06070 */
[----:B------:R-:W-:Y:S05]  /*3bd0*/  @P0 BREAK.RELIABLE B2 ;  /* 0x0000000000020942 */ /* 0x000fea0003800100 */
[----:B------:R-:W-:Y:S05]  /*3be0*/  @!P0 BRA `(.L_x_322) ;  /* 0x0000000000488947 */ /* 0x000fea0003800000 */
[----:B------:R-:W-:Y:S01]  /*3bf0*/  PLOP3.LUT P0, PT, PT, PT, PT, 0x80, 0x8 ;  /* 0x000000000008781c */ /* 0x000fe20003f0f070 */
[----:B------:R-:W-:-:S12]  /*3c00*/  BRA `(.L_x_305) ;  /* 0x0000000000547947 */ /* 0x000fd80003800000 */
.L_x_321:
[----:B------:R-:W-:Y:S01]  /*3c10*/  PLOP3.LUT P0, PT, PT, PT, PT, 0x8, 0x80 ;  /* 0x000000000080781c */ /* 0x000fe20003f0e170 */
[----:B------:R-:W-:-:S12]  /*3c20*/  BRA `(.L_x_305) ;  /* 0x00000000004c7947 */ /* 0x000fd80003800000 */
.L_x_320:
        /* <DEDUP_REMOVED lines=14> */
.L_x_322:
[----:B------:R-:W-:Y:S05]  /*3d10*/  BSYNC.RELIABLE B2 ;  /* 0x0000000000027941 */ /* 0x000fea0003800100 */
.L_x_303:
[----:B------:R0:W5:Y:S04]  /*3d20*/  LDL.U8 R5, [R4+0x70] ;  /* 0x0000700004057983 */ /* 0x0001680000100000 */
[----:B------:R0:W5:Y:S01]  /*3d30*/  LDL.U8 R0, [R4+0xa0] ;  /* 0x0000a00004007983 */ /* 0x0001620000100000 */
[----:B------:R-:W-:Y:S01]  /*3d40*/  VIADD R2, R2, 0x1 ;  /* 0x0000000102027836 */ /* 0x000fe20000000000 */
[----:B------:R-:W-:Y:S06]  /*3d50*/  BRA `(.L_x_323) ;  /* 0xffffffe800547947 */ /* 0x000fec000383ffff */
.L_x_305:
[----:B------:R-:W-:Y:S05]  /*3d60*/  BSYNC.RECONVERGENT B1 ;  /* 0x0000000000017941 */ /* 0x000fea0003800200 */
.L_x_302:
[----:B------:R-:W-:Y:S01]  /*3d70*/  @P0 VIADD R75, R46, 0x1 ;  /* 0x000000012e4b0836 */ /* 0x000fe20000000000 */
[----:B------:R-:W-:-:S04]  /*3d80*/  SEL R15, R15, R46, P0 ;  /* 0x0000002e0f0f7207 */ /* 0x000fc80000000000 */
[----:B------:R-:W-:-:S13]  /*3d90*/  ISETP.GE.AND P0, PT, R75, R15, PT ;  /* 0x0000000f4b00720c */ /* 0x000fda0003f06270 */
[----:B------:R-:W-:Y:S05]  /*3da0*/  @!P0 BRA `(.L_x_324) ;  /* 0xffffffd800f08947 */ /* 0x000fea000383ffff */
.L_x_301:
[----:B------:R-:W-:Y:S05]  /*3db0*/  BSYNC.RECONVERGENT B0 ;  /* 0x0000000000007941 */ /* 0x000fea0003800200 */
.L_x_300:
[----:B------:R-:W-:Y:S05]  /*3dc0*/  WARPSYNC.ALL ;  /* 0x0000000000007948 */ /* 0x000fea0003800000 */
[----:B01----:R-:W0:Y:S01]  /*3dd0*/  S2R R5, SR_CgaCtaId ;  /* 0x0000000000057919 */ /* 0x003e220000008800 */
        /* <DEDUP_REMOVED lines=220> */
.L_x_350:
        /* <DEDUP_REMOVED lines=34> */
.L_x_333:
        /* <DEDUP_REMOVED lines=23> */
.L_x_334:
        /* <DEDUP_REMOVED lines=22> */
.L_x_335:
        /* <DEDUP_REMOVED lines=22> */
.L_x_336:
        /* <DEDUP_REMOVED lines=22> */
.L_x_337:
        /* <DEDUP_REMOVED lines=22> */
.L_x_338:
        /* <DEDUP_REMOVED lines=22> */
.L_x_339:
        /* <DEDUP_REMOVED lines=22> */
.L_x_340:
        /* <DEDUP_REMOVED lines=22> */
.L_x_341:
        /* <DEDUP_REMOVED lines=22> */
.L_x_342:
        /* <DEDUP_REMOVED lines=22> */
.L_x_343:
        /* <DEDUP_REMOVED lines=22> */
.L_x_344:
        /* <DEDUP_REMOVED lines=22> */
.L_x_345:
        /* <DEDUP_REMOVED lines=22> */
.L_x_346:
        /* <DEDUP_REMOVED lines=20> */
.L_x_331:
[----:B------:R-:W-:-:S13]  /*60f0*/  ISETP.GE.U32.AND P0, PT, R73, 0x2, PT ;  /* 0x000000024900780c */ /* 0x000fda0003f06070 */
[----:B------:R-:W-:Y:S05]  /*6100*/  @P0 BREAK.RELIABLE B3 ;  /* 0x0000000000030942 */ /* 0x000fea0003800100 */
[----:B------:R-:W-:Y:S05]  /*6110*/  @!P0 BRA `(.L_x_349) ;  /* 0x0000000000488947 */ /* 0x000fea0003800000 */
[----:B------:R-:W-:Y:S01]  /*6120*/  PLOP3.LUT P0, PT, PT, PT, PT, 0x80, 0x8 ;  /* 0x000000000008781c */ /* 0x000fe20003f0f070 */
[----:B------:R-:W-:-:S12]  /*6130*/  BRA `(.L_x_332) ;  /* 0x0000000000587947 */ /* 0x000fd80003800000 */
.L_x_348:
[----:B------:R-:W-:Y:S01]  /*6140*/  PLOP3.LUT P0, PT, PT, PT, PT, 0x8, 0x80 ;  /* 0x000000000080781c */ /* 0x000fe20003f0e170 */
[----:B------:R-:W-:-:S12]  /*6150*/  BRA `(.L_x_332) ;  /* 0x0000000000507947 */ /* 0x000fd80003800000 */
.L_x_347:
        /* <DEDUP_REMOVED lines=14> */
.L_x_349:
[----:B------:R-:W-:Y:S05]  /*6240*/  BSYNC.RELIABLE B3 ;  /* 0x0000000000037941 */ /* 0x000fea0003800100 */
.L_x_330:
[----:B------:R-:W-:-:S05]  /*6250*/  IMAD R83, R73, 0x10, R1 ;  /* 0x0000001049537824 */ /* 0x000fca00078e0201 */
[----:B------:R1:W5:Y:S04]  /*6260*/  LDL.U8 R79, [R83+0x10] ;  /* 0x00001000534f7983 */ /* 0x0003680000100000 */
[----:B------:R1:W5:Y:S01]  /*6270*/  LDL.U8 R77, [R83+0x40] ;  /* 0x00004000534d7983 */ /* 0x0003620000100000 */
[----:B------:R-:W-:Y:S01]  /*6280*/  VIADD R73, R73, 0x1 ;  /* 0x0000000149497836 */ /* 0x000fe20000000000 */
[----:B------:R-:W-:Y:S06]  /*6290*/  BRA `(.L_x_350) ;  /* 0xffffffe800407947 */ /* 0x000fec000383ffff */
.L_x_332:
[----:B------:R-:W-:Y:S05]  /*62a0*/  BSYNC.RECONVERGENT B2 ;  /* 0x0000000000027941 */ /* 0x000fea0003800200 */
.L_x_329:
[----:B------:R-:W-:Y:S05]  /*62b0*/  @!P0 BREAK.RELIABLE B1 ;  /* 0x0000000000018942 */ /* 0x000fea0003800100 */
[----:B------:R-:W-:Y:S05]  /*62c0*/  @!P0 BRA `(.L_x_328) ;  /* 0x0000000000c88947 */ /* 0x000fea0003800000 */
.L_x_327:
[----:B------:R-:W-:Y:S05]  /*62d0*/  BSYNC.RELIABLE B1 ;  /* 0x0000000000017941 */ /* 0x000fea0003800100 */
.L_x_326:
        /* <DEDUP_REMOVED lines=49> */
.L_x_328:
[----:B------:R-:W-:Y:S05]  /*65f0*/  BSYNC.RECONVERGENT B0 ;  /* 0x0000000000007941 */ /* 0x000fea0003800200 */
.L_x_325:
[----:B------:R-:W-:Y:S05]  /*6600*/  WARPSYNC.ALL ;  /* 0x0000000000007948 */ /* 0x000fea0003800000 */
[----:B------:R-:W1:Y:S01]  /*6610*/  LDCU.U8 UR5, c[0x0][0x380] ;  /* 0x00007000ff0577ac */ /* 0x000e620008000000 */
[----:B------:R-:W2:Y:S01]  /*6620*/  S2UR UR4, SR_CTAID.X ;  /* 0x00000000000479c3 */ /* 0x000ea20000002500 */
[----:B0-----:R-:W0:Y:S01]  /*6630*/  S2R R0, SR_TID.X ;  /* 0x0000000000007919 */ /* 0x001e220000002100 */
[----:B-1----:R-:W-:-:S04]  /*6640*/  UPRMT UR5, UR5, 0x8880, URZ ;  /* 0x0000888005057896 */ /* 0x002fc800080000ff */
[----:B------:R-:W-:Y:S02]  /*6650*/  UISETP.NE.AND UP0, UPT, UR5, URZ, UPT ;  /* 0x000000ff0500728c */ /* 0x000fe4000bf05270 */
[----:B--2---:R-:W-:Y:S01]  /*6660*/  USHF.L.U32 UR4, UR4, 0x8, URZ ;  /* 0x0000000804047899 */ /* 0x004fe200080006ff */
[----:B------:R-:W-:Y:S06]  /*6670*/  BAR.SYNC.DEFER_BLOCKING 0x0 ;  /* 0x0000000000007b1d */ /* 0x000fec0000010000 */
[----:B------:R-:W-:Y:S05]  /*6680*/  BRA.U !UP0, `(.L_x_351) ;  /* 0x0000000d08287547 */ /* 0x000fea000b800000 */
[----:B------:R-:W1:Y:S01]  /*6690*/  S2R R26, SR_LANEID ;  /* 0x00000000001a7919 */ /* 0x000e620000000000 */
[----:B------:R-:W2:Y:S01]  /*66a0*/  S2UR UR6, SR_CgaCtaId ;  /* 0x00000000000679c3 */ /* 0x000ea20000008800 */
[----:B------:R-:W-:Y:S01]  /*66b0*/  LOP3.LUT R4, R7, 0xffff, RZ, 0xc0, !PT ;  /* 0x0000ffff07047812 */ /* 0x000fe200078ec0ff */
[----:B------:R-:W-:Y:S01]  /*66c0*/  UMOV UR5, 0x400 ;  /* 0x0000040000057882 */ /* 0x000fe20000000000 */
        /* <DEDUP_REMOVED lines=9> */
[----:B------:R-:W-:-:S02]  /*6760*/  PRMT R5, R6, 0x3340, R15 ;  /* 0x0000334006057816 */ /* 0x000fc4000000000f */
[----:B------:R-:W-:Y:S01]  /*6770*/  LOP3.LUT R37, R37, 0xffff, RZ, 0xc0, !PT ;  /* 0x0000ffff25257812 */ /* 0x000fe200078ec0ff */
[----:B--2---:R-:W-:Y:S01]  /*6780*/  ULEA UR5, UR6, UR5, 0x18 ;  /* 0x0000000506057291 */ /* 0x004fe2000f8ec0ff */
[----:B------:R-:W-:Y:S02]  /*6790*/  LOP3.LUT R6, R35, 0xffff, RZ, 0xc0, !PT ;  /* 0x0000ffff23067812 */ /* 0x000fe400078ec0ff */
[----:B------:R-:W-:Y:S02]  /*67a0*/  LOP3.LUT R52, R52, 0xffff, RZ, 0xc0, !PT ;  /* 0x0000ffff34347812 */ /* 0x000fe400078ec0ff */
[----:B------:R-:W-:Y:S02]  /*67b0*/  LOP3.LUT R3, R54, 0xffff, RZ, 0xc0, !PT ;  /* 0x0000ffff36037812 */ /* 0x000fe400078ec0ff */
[----:B------:R-:W-:Y:S02]  /*67c0*/  PRMT R4, R4, 0x3340, R11 ;  /* 0x0000334004047816 */ /* 0x000fe4000000000b */
        /* <DEDUP_REMOVED lines=23> */
[----:B------:R-:W2:Y:S01]  /*6940*/  LDC.64 R14, c[0x0][0x3a0] ;  /* 0x0000e800ff0e7b82 */ /* 0x000ea20000000a00 */
[----:B------:R-:W-:Y:S02]  /*6950*/  LOP3.LUT R53, R53, 0xffff, RZ, 0xc0, !PT ;  /* 0x0000ffff35357812 */ /* 0x000fe400078ec0ff */
[----:B------:R-:W-:-:S02]  /*6960*/  LOP3.LUT R6, R51, 0xffff, RZ, 0xc0, !PT ;  /* 0x0000ffff33067812 */ /* 0x000fc400078ec0ff */
[----:B------:R-:W-:Y:S02]  /*6970*/  PRMT R8, R8, 0x3340, R19 ;  /* 0x0000334008087816 */ /* 0x000fe40000000013 */
[----:B------:R-:W-:Y:S02]  /*6980*/  PRMT R23, R10, 0x3340, R23 ;  /* 0x000033400a177816 */ /* 0x000fe40000000017 */
[----:B------:R-:W-:Y:S02]  /*6990*/  LOP3.LUT R29, R29, 0xffff, RZ, 0xc0, !PT ;  /* 0x0000ffff1d1d7812 */ /* 0x000fe400078ec0ff */
[----:B------:R-:W-:Y:S02]  /*69a0*/  PRMT R57, R18, 0x3340, R57 ;  /* 0x0000334012397816 */ /* 0x000fe40000000039 */
[----:B0-----:R-:W-:Y:S02]  /*69b0*/  LOP3.LUT R3, R0, 0x3e0, RZ, 0xc0, !PT ;  /* 0x000003e000037812 */ /* 0x001fe400078ec0ff */
[----:B------:R-:W-:-:S02]  /*69c0*/  LOP3.LUT R118, R118, 0xffff, RZ, 0xc0, !PT ;  /* 0x0000ffff76767812 */ /* 0x000fc400078ec0ff */
[----:B------:R-:W-:Y:S01]  /*69d0*/  LOP3.LUT R71, R120, 0xffff, RZ, 0xc0, !PT ;  /* 0x0000ffff78477812 */ /* 0x000fe200078ec0ff */
[----:B-1----:R-:W-:Y:S01]  /*69e0*/  IMAD.IADD R13, R3, 0x1, R26 ;  /* 0x00000001030d7824 */ /* 0x002fe200078e021a */
        /* <DEDUP_REMOVED lines=18> */
[----:B------:R-:W-:Y:S01]  /*6b10*/  PRMT R6, R9, 0x5410, R2 ;  /* 0x0000541009067816 */ /* 0x000fe20000000002 */
[----:B------:R-:W-:Y:S01]  /*6b20*/  IMAD.U32 R2, RZ, RZ, UR5 ;  /* 0x00000005ff027e24 */ /* 0x000fe2000f8e00ff */
        /* <DEDUP_REMOVED lines=16> */
[----:B------:R-:W-:Y:S01]  /*6c30*/  STS.128 [R12], R4 ;  /* 0x000000040c007388 */ /* 0x000fe20000000c00 */
[----:B------:R-:W-:-:S02]  /*6c40*/  PRMT R26, R57, 0x5410, R16 ;  /* 0x00005410391a7816 */ /* 0x000fc40000000010 */
[----:B------:R-:W-:Y:S01]  /*6c50*/  PRMT R25, R18, 0x5410, R53 ;  /* 0x0000541012197816 */ /* 0x000fe20000000035 */
[----:B------:R-:W-:Y:S01]  /*6c60*/  STS.128 [R12+0x10], R20 ;  /* 0x000010140c007388 */ /* 0x000fe20000000c00 */
[----:B------:R-:W-:Y:S02]  /*6c70*/  PRMT R24, R24, 0x5410, R45 ;  /* 0x0000541018187816 */ /* 0x000fe4000000002d */
[----:B------:R-:W-:-:S03]  /*6c80*/  IADD3 R9, P0, PT, R0, UR4, RZ ;  /* 0x0000000400097c10 */ /* 0x000fc6000ff1e0ff */
[----:B------:R-:W-:Y:S01]  /*6c90*/  STS.128 [R12+0x20], R24 ;  /* 0x000020180c007388 */ /* 0x000fe20000000c00 */
[----:B------:R-:W-:-:S03]  /*6ca0*/  NOP ;  /* 0x0000000000007918 */ /* 0x000fc60000000000 */
[----:B------:R-:W0:Y:S01]  /*6cb0*/  LDS.128 R16, [R12] ;  /* 0x000000000c107984 */ /* 0x000e220000000c00 */
[----:B------:R-:W-:Y:S02]  /*6cc0*/  IMAD.X R8, RZ, RZ, RZ, P0 ;  /* 0x000000ffff087224 */ /* 0x000fe400000e06ff */
[----:B--2---:R-:W-:Y:S01]  /*6cd0*/  IMAD.WIDE.U32 R14, R9, 0x30, R14 ;  /* 0x00000030090e7825 */ /* 0x004fe200078e000e */
[----:B------:R-:W-:Y:S03]  /*6ce0*/  LDS.128 R4, [R12+0x20] ;  /* 0x000020000c047984 */ /* 0x000fe60000000c00 */
[----:B------:R-:W-:Y:S02]  /*6cf0*/  IMAD R29, R8, 0x30, RZ ;  /* 0x00000030081d7824 */ /* 0x000fe400078e02ff */
[----:B------:R-:W1:Y:S02]  /*6d00*/  LDS.128 R8, [R12+0x10] ;  /* 0x000010000c087984 */ /* 0x000e640000000c00 */
[----:B------:R-:W-:Y:S01]  /*6d10*/  IMAD.IADD R15, R15, 0x1, R29 ;  /* 0x000000010f0f7824 */ /* 0x000fe200078e021d */
[----:B0-----:R-:W-:-:S02]  /*6d20*/  PRMT R21, R19, 0x7773, RZ ;  /* 0x0000777313157816 */ /* 0x001fc400000000ff */
[C---:B------:R-:W-:Y:S02]  /*6d30*/  PRMT R23, R19.reuse, 0x7772, RZ ;  /* 0x0000777213177816 */ /* 0x040fe400000000ff */
[C---:B------:R-:W-:Y:S01]  /*6d40*/  PRMT R25, R19.reuse, 0x7771, RZ ;  /* 0x0000777113197816 */ /* 0x040fe200000000ff */
[----:B------:R1:W-:Y:S01]  /*6d50*/  STG.E.U8 desc[UR8][R14.64+0xf], R21 ;  /* 0x00000f150e007986 */ /* 0x0003e2000c101108 */
[----:B------:R-:W-:Y:S02]  /*6d60*/  PRMT R19, R19, 0x7770, RZ ;  /* 0x0000777013137816 */ /* 0x000fe400000000ff */
[C---:B------:R-:W-:Y:S01]  /*6d70*/  PRMT R27, R18.reuse, 0x7773, RZ ;  /* 0x00007773121b7816 */ /* 0x040fe200000000ff */
[----:B------:R-:W-:Y:S01]  /*6d80*/  STG.E.U8 desc[UR8][R14.64+0xe], R23 ;  /* 0x00000e170e007986 */ /* 0x000fe2000c101108 */
        /* <DEDUP_REMOVED lines=10> */
[C---:B-1----:R-:W-:Y:S01]  /*6e30*/  PRMT R21, R11.reuse, 0x7772, RZ ;  /* 0x000077720b157816 */ /* 0x042fe200000000ff */
[----:B------:R1:W-:Y:S01]  /*6e40*/  STG.E.U8 desc[UR8][R14.64+0xa], R29 ;  /* 0x00000a1d0e007986 */ /* 0x0003e2000c101108 */
[----:B0-----:R-:W-:-:S02]  /*6e50*/  PRMT R19, R11, 0x7773, RZ ;  /* 0x000077730b137816 */ /* 0x001fc400000000ff */
[C---:B------:R-:W-:Y:S01]  /*6e60*/  PRMT R23, R11.reuse, 0x7771, RZ ;  /* 0x000077710b177816 */ /* 0x040fe200000000ff */
[----:B------:R0:W-:Y:S01]  /*6e70*/  STG.E.U8 desc[UR8][R14.64+0x8], R33 ;  /* 0x000008210e007986 */ /* 0x0001e2000c101108 */
[C---:B--2---:R-:W-:Y:S02]  /*6e80*/  PRMT R25, R10.reuse, 0x7773, RZ ;  /* 0x000077730a197816 */ /* 0x044fe400000000ff */
[----:B------:R-:W-:Y:S01]  /*6e90*/  PRMT R11, R11, 0x7770, RZ ;  /* 0x000077700b0b7816 */ /* 0x000fe200000000ff */
[----:B------:R2:W-:Y:S01]  /*6ea0*/  STG.E.U8 desc[UR8][R14.64+0x9], R31 ;  /* 0x0000091f0e007986 */ /* 0x0005e2000c101108 */
[----:B---3--:R-:W-:Y:S02]  /*6eb0*/  PRMT R27, R10, 0x7771, RZ ;  /* 0x000077710a1b7816 */ /* 0x008fe400000000ff */
[----:B------:R-:W-:Y:S01]  /*6ec0*/  PRMT R41, R16, 0x7773, RZ ;  /* 0x0000777310297816 */ /* 0x000fe200000000ff */
[----:B------:R3:W-:Y:S01]  /*6ed0*/  STG.E.U8 desc[UR8][R14.64+0x7], R35 ;  /* 0x000007230e007986 */ /* 0x0007e2000c101108 */
[----:B-1----:R-:W-:-:S02]  /*6ee0*/  PRMT R29, R10, 0x7770, RZ ;  /* 0x000077700a1d7816 */ /* 0x002fc400000000ff */
[C---:B------:R-:W-:Y:S01]  /*6ef0*/  PRMT R43, R16.reuse, 0x7772, RZ ;  /* 0x00007772102b7816 */ /* 0x040fe200000000ff */
[----:B------:R1:W-:Y:S01]  /*6f00*/  STG.E.U8 desc[UR8][R14.64+0x6], R37 ;  /* 0x000006250e007986 */ /* 0x0003e2000c101108 */
[C---:B0-----:R-:W-:Y:S02]  /*6f10*/  PRMT R33, R9.reuse, 0x7772, RZ ;  /* 0x0000777209217816 */ /* 0x041fe400000000ff */
[C---:B------:R-:W-:Y:S01]  /*6f20*/  PRMT R45, R16.reuse, 0x7771, RZ ;  /* 0x00007771102d7816 */ /* 0x040fe200000000ff */
[----:B------:R0:W-:Y:S01]  /*6f30*/  STG.E.U8 desc[UR8][R14.64+0x4], R17 ;  /* 0x000004110e007986 */ /* 0x0001e2000c101108 */
[C---:B--2---:R-:W-:Y:S02]  /*6f40*/  PRMT R31, R9.reuse, 0x7773, RZ ;  /* 0x00007773091f7816 */ /* 0x044fe400000000ff */
[----:B------:R-:W-:Y:S01]  /*6f50*/  PRMT R47, R16, 0x7770, RZ ;  /* 0x00007770102f7816 */ /* 0x000fe200000000ff */
[----:B------:R2:W-:Y:S01]  /*6f60*/  STG.E.U8 desc[UR8][R14.64+0x5], R39 ;  /* 0x000005270e007986 */ /* 0x0005e2000c101108 */
[----:B---3--:R-:W-:-:S02]  /*6f70*/  PRMT R35, R9, 0x7771, RZ ;  /* 0x0000777109237816 */ /* 0x008fc400000000ff */
[----:B------:R-:W-:Y:S01]  /*6f80*/  PRMT R9, R9, 0x7770, RZ ;  /* 0x0000777009097816 */ /* 0x000fe200000000ff */
[----:B------:R3:W-:Y:S01]  /*6f90*/  STG.E.U8 desc[UR8][R14.64+0x1b], R25 ;  /* 0x00001b190e007986 */ /* 0x0007e2000c101108 */
[----:B-1----:R-:W-:Y:S02]  /*6fa0*/  PRMT R37, R8, 0x7773, RZ ;  /* 0x0000777308257816 */ /* 0x002fe400000000ff */
[----:B0-----:R-:W-:Y:S01]  /*6fb0*/  PRMT R17, R10, 0x7772, RZ ;  /* 0x000077720a117816 */ /* 0x001fe200000000ff */
[----:B------:R0:W-:Y:S01]  /*6fc0*/  STG.E.U8 desc[UR8][R14.64+0x18], R29 ;  /* 0x0000181d0e007986 */ /* 0x0001e2000c101108 */
[----:B--2---:R-:W-:-:S03]  /*6fd0*/  PRMT R39, R8, 0x7772, RZ ;  /* 0x0000777208277816 */ /* 0x004fc600000000ff */
[----:B------:R1:W-:Y:S01]  /*6fe0*/  STG.E.U8 desc[UR8][R14.64+0x19], R27 ;  /* 0x0000191b0e007986 */ /* 0x0003e2000c101108 */
[----:B---3--:R-:W-:-:S03]  /*6ff0*/  PRMT R25, R5, 0x7773, RZ ;  /* 0x0000777305197816 */ /* 0x008fc600000000ff */
        /* <DEDUP_REMOVED lines=51> */
.L_x_351:
[----:B------:R-:W-:Y:S02]  /*7330*/  LOP3.LUT R11, R11, 0xffff, RZ, 0xc0, !PT ;  /* 0x0000ffff0b0b7812 */ /* 0x000fe400078ec0ff */
[----:B------:R-:W-:Y:S02]  /*7340*/  LOP3.LUT R8, R13, 0xffff, RZ, 0xc0, !PT ;  /* 0x0000ffff0d087812 */ /* 0x000fe400078ec0ff */
[----:B------:R-:W-:Y:S02]  /*7350*/  LOP3.LUT R3, R3, 0xffff, RZ, 0xc0, !PT ;  /* 0x0000ffff03037812 */ /* 0x000fe400078ec0ff */
[----:B------:R-:W-:Y:S02]  /*7360*/  PRMT R11, R8, 0x3340, R11 ;  /* 0x00003340080b7816 */ /* 0x000fe4000000000b */
[----:B------:R-:W-:Y:S02]  /*7370*/  LOP3.LUT R2, R5, 0xffff, RZ, 0xc0, !PT ;  /* 0x0000ffff05027812 */ /* 0x000fe400078ec0ff */
[----:B------:R-:W-:-:S02]  /*7380*/  LOP3.LUT R19, R19, 0xffff, RZ, 0xc0, !PT ;  /* 0x0000ffff13137812 */ /* 0x000fc400078ec0ff */
[----:B------:R-:W-:Y:S02]  /*7390*/  LOP3.LUT R8, R21, 0xffff, RZ, 0xc0, !PT ;  /* 0x0000ffff15087812 */ /* 0x000fe400078ec0ff */
[----:B------:R-:W-:Y:S02]  /*73a0*/  PRMT R6, R2, 0x3340, R3 ;  /* 0x0000334002067816 */ /* 0x000fe40000000003 */
[----:B------:R-:W-:Y:S01]  /*73b0*/  PRMT R19, R8, 0x3340, R19 ;  /* 0x0000334008137816 */ /* 0x000fe20000000013 */
[----:B------:R-:W1:Y:S01]  /*73c0*/  S2R R3, SR_CgaCtaId ;  /* 0x0000000000037919 */ /* 0x000e620000008800 */
[----:B------:R-:W-:Y:S02]  /*73d0*/  LOP3.LUT R8, R27, 0xffff, RZ, 0xc0, !PT ;  /* 0x0000ffff1b087812 */ /* 0x000fe400078ec0ff */
[----:B------:R-:W-:Y:S02]  /*73e0*/  LOP3.LUT R29, R29, 0xffff, RZ, 0xc0, !PT ;  /* 0x0000ffff1d1d7812 */ /* 0x000fe400078ec0ff */
[----:B------:R-:W-:-:S02]  /*73f0*/  LOP3.LUT R7, R7, 0xffff, RZ, 0xc0, !PT ;  /* 0x0000ffff07077812 */ /* 0x000fc400078ec0ff */
[----:B------:R-:W-:Y:S02]  /*7400*/  PRMT R29, R8, 0x3340, R29 ;  /* 0x00003340081d7816 */ /* 0x000fe4000000001d */
[----:B------:R-:W2:Y:S01]  /*7410*/  S2R R8, SR_LANEID ;  /* 0x0000000000087919 */ /* 0x000ea20000000000 */
        /* <DEDUP_REMOVED lines=9> */
[----:B------:R-:W-:Y:S02]  /*74b0*/  MOV R2, 0x400 ;  /* 0x0000040000027802 */ /* 0x000fe40000000f00 */
[----:B------:R-:W-:-:S02]  /*74c0*/  LOP3.LUT R7, R54, 0xffff, RZ, 0xc0, !PT ;  /* 0x0000ffff36077812 */ /* 0x000fc400078ec0ff */
[----:B------:R-:W-:Y:S02]  /*74d0*/  LOP3.LUT R65, R65, 0xffff, RZ, 0xc0, !PT ;  /* 0x0000ffff41417812 */ /* 0x000fe400078ec0ff */
[----:B------:R-:W-:Y:S02]  /*74e0*/  LOP3.LUT R16, R63, 0xffff, RZ, 0xc0, !PT ;  /* 0x0000ffff3f107812 */ /* 0x000fe400078ec0ff */
[----:B------:R-:W-:Y:S02]  /*74f0*/  LOP3.LUT R57, R57, 0xffff, RZ, 0xc0, !PT ;  /* 0x0000ffff39397812 */ /* 0x000fe400078ec0ff */
[----:B------:R-:W-:Y:S02]  /*7500*/  LOP3.LUT R20, R55, 0xffff, RZ, 0xc0, !PT ;  /* 0x0000ffff37147812 */ /* 0x000fe400078ec0ff */
[----:B-1----:R-:W-:Y:S02]  /*7510*/  LEA R2, R3, R2, 0x18 ;  /* 0x0000000203027211 */ /* 0x002fe400078ec0ff */
[----:B------:R-:W-:-:S02]  /*7520*/  PRMT R52, R7, 0x3340, R52 ;  /* 0x0000334007347816 */ /* 0x000fc40000000034 */
[----:B------:R-:W-:Y:S02]  /*7530*/  LOP3.LUT R110, R110, 0xffff, RZ, 0xc0, !PT ;  /* 0x0000ffff6e6e7812 */ /* 0x000fe400078ec0ff */
[----:B------:R-:W-:Y:S02]  /*7540*/  LOP3.LUT R13, R112, 0xffff, RZ, 0xc0, !PT ;  /* 0x0000ffff700d7812 */ /* 0x000fe400078ec0ff */
[----:B------:R-:W-:Y:S02]  /*7550*/  PRMT R65, R16, 0x3340, R65 ;  /* 0x0000334010417816 */ /* 0x000fe40000000041 */
[----:B------:R-:W-:Y:S02]  /*7560*/  PRMT R57, R20, 0x3340, R57 ;  /* 0x0000334014397816 */ /* 0x000fe40000000039 */
[----:B0-----:R-:W-:Y:S02]  /*7570*/  LOP3.LUT R3, R0, 0x3e0, RZ, 0xc0, !PT ;  /* 0x000003e000037812 */ /* 0x001fe400078ec0ff */
        /* <DEDUP_REMOVED lines=26> */
[----:B------:R-:W-:Y:S01]  /*7720*/  PRMT R110, R13, 0x3340, R110 ;  /* 0x000033400d6e7816 */ /* 0x000fe2000000006e */
[----:B--2---:R-:W-:Y:S01]  /*7730*/  IMAD.IADD R13, R3, 0x1, R8 ;  /* 0x00000001030d7824 */ /* 0x004fe200078e0208 */
        /* <DEDUP_REMOVED lines=21> */
[----:B------:R-:W-:Y:S01]  /*7890*/  STS.128 [R16], R4 ;  /* 0x0000000410007388 */ /* 0x000fe20000000c00 */
[----:B------:R-:W-:Y:S02]  /*78a0*/  PRMT R20, R15, 0x5410, R110 ;  /* 0x000054100f147816 */ /* 0x000fe4000000006e */
[----:B------:R-:W-:Y:S02]  /*78b0*/  PRMT R55, R65, 0x5410, R14 ;  /* 0x0000541041377816 */ /* 0x000fe4000000000e */
[----:B------:R-:W-:Y:S01]  /*78c0*/  PRMT R54, R57, 0x5410, R18 ;  /* 0x0000541039367816 */ /* 0x000fe20000000012 */
[----:B------:R-:W-:Y:S01]  /*78d0*/  STS.128 [R16+0x10], R20 ;  /* 0x0000101410007388 */ /* 0x000fe20000000c00 */
[----:B------:R-:W-:Y:S01]  /*78e0*/  PRMT R53, R24, 0x5410, R53 ;  /* 0x0000541018357816 */ /* 0x000fe20000000035 */
[----:B------:R-:W0:Y:S01]  /*78f0*/  LDC.64 R14, c[0x0][0x388] ;  /* 0x0000e200ff0e7b82 */ /* 0x000e220000000a00 */
[----:B------:R-:W-:-:S02]  /*7900*/  PRMT R52, R26, 0x5410, R45 ;  /* 0x000054101a347816 */ /* 0x000fc4000000002d */
[----:B------:R-:W-:-:S03]  /*7910*/  LOP3.LUT R12, R0, 0x1f, RZ, 0xc0, !PT ;  /* 0x0000001f000c7812 */ /* 0x000fc600078ec0ff */
[----:B------:R-:W-:Y:S01]  /*7920*/  STS.128 [R16+0x20], R52 ;  /* 0x0000203410007388 */ /* 0x000fe20000000c00 */
[----:B------:R-:W-:-:S03]  /*7930*/  NOP ;  /* 0x0000000000007918 */ /* 0x000fc60000000000 */
[----:B------:R-:W1:Y:S01]  /*7940*/  LDS.128 R8, [R16] ;  /* 0x0000000010087984 */ /* 0x000e620000000c00 */
[----:B------:R-:W-:-:S03]  /*7950*/  IADD3 R17, P0, P1, R12, UR4, R3 ;  /* 0x000000040c117c10 */ /* 0x000fc6000f91e003 */
[----:B------:R-:W2:Y:S01]  /*7960*/  LDS.128 R4, [R16+0x10] ;  /* 0x0000100010047984 */ /* 0x000ea20000000c00 */
[----:B------:R-:W-:Y:S01]  /*7970*/  IADD3.X R12, PT, PT, RZ, RZ, RZ, P0, P1 ;  /* 0x000000ffff0c7210 */ /* 0x000fe200007e24ff */
[----:B0-----:R-:W-:-:S04]  /*7980*/  IMAD.WIDE.U32 R14, R17, 0x30, R14 ;  /* 0x00000030110e7825 */ /* 0x001fc800078e000e */
[----:B------:R-:W-:-:S04]  /*7990*/  IMAD R17, R12, 0x30, RZ ;  /* 0x000000300c117824 */ /* 0x000fc800078e02ff */
[----:B------:R-:W-:Y:S01]  /*79a0*/  IMAD.IADD R15, R15, 0x1, R17 ;  /* 0x000000010f0f7824 */ /* 0x000fe200078e0211 */
[C---:B-1----:R-:W-:Y:S02]  /*79b0*/  PRMT R17, R11.reuse, 0x7773, RZ ;  /* 0x000077730b117816 */ /* 0x042fe400000000ff */
        /* <DEDUP_REMOVED lines=22> */
[C---:B--2---:R-:W-:Y:S01]  /*7b20*/  PRMT R17, R7.reuse, 0x7773, RZ ;  /* 0x0000777307117816 */ /* 0x044fe200000000ff */
[----:B------:R-:W2:Y:S01]  /*7b30*/  LDS.128 R8, [R16+0x20] ;  /* 0x0000200010087984 */ /* 0x000ea20000000c00 */
[----:B0-----:R-:W-:-:S02]  /*7b40*/  PRMT R19, R7, 0x7772, RZ ;  /* 0x0000777207137816 */ /* 0x001fc400000000ff */
[----:B-1----:R-:W-:Y:S01]  /*7b50*/  PRMT R21, R7, 0x7771, RZ ;  /* 0x0000777107157816 */ /* 0x002fe200000000ff */
        /* <DEDUP_REMOVED lines=8> */
[C---:B0-----:R-:W-:Y:S01]  /*7be0*/  PRMT R33, R5.reuse, 0x7772, RZ ;  /* 0x0000777205217816 */ /* 0x041fe200000000ff */
[----:B------:R0:W-:Y:S01]  /*7bf0*/  STG.E.U8 desc[UR8][R14.64+0x4], R39 ;  /* 0x000004270e007986 */ /* 0x0001e2000c101108 */
[----:B-1----:R-:W-:-:S03]  /*7c00*/  PRMT R35, R5, 0x7771, RZ ;  /* 0x0000777105237816 */ /* 0x002fc600000000ff */
[----:B------:R1:W-:Y:S01]  /*7c10*/  STG.E.U8 desc[UR8][R14.64+0x5], R37 ;  /* 0x000005250e007986 */ /* 0x0003e2000c101108 */
[----:B------:R-:W-:Y:S02]  /*7c20*/  PRMT R5, R5, 0x7770, RZ ;  /* 0x0000777005057816 */ /* 0x000fe400000000ff */
[----:B---3--:R-:W-:Y:S01]  /*7c30*/  PRMT R23, R6, 0x7773, RZ ;  /* 0x0000777306177816 */ /* 0x008fe200000000ff */
[----:B------:R2:W-:Y:S01]  /*7c40*/  STG.E.U8 desc[UR8][R14.64+0x1a], R25 ;  /* 0x00001a190e007986 */ /* 0x0005e2000c101108 */
[----:B0-----:R-:W-:-:S03]  /*7c50*/  PRMT R39, R4, 0x7772, RZ ;  /* 0x0000777204277816 */ /* 0x001fc600000000ff */
[----:B------:R0:W-:Y:S01]  /*7c60*/  STG.E.U8 desc[UR8][R14.64+0x18], R29 ;  /* 0x0000181d0e007986 */ /* 0x0001e2000c101108 */
[----:B-1----:R-:W-:-:S03]  /*7c70*/  PRMT R37, R4, 0x7773, RZ ;  /* 0x0000777304257816 */ /* 0x002fc600000000ff */
[----:B------:R1:W-:Y:S04]  /*7c80*/  STG.E.U8 desc[UR8][R14.64+0x19], R27 ;  /* 0x0000191b0e007986 */ /* 0x0003e8000c101108 */
[----:B------:R3:W-:Y:S01]  /*7c90*/  STG.E.U8 desc[UR8][R14.64+0x17], R31 ;  /* 0x0000171f0e007986 */ /* 0x0007e2000c101108 */
[----:B--2---:R-:W-:-:S03]  /*7ca0*/  PRMT R25, R9, 0x7773, RZ ;  /* 0x0000777309197816 */ /* 0x004fc600000000ff */
[----:B------:R2:W-:Y:S01]  /*7cb0*/  STG.E.U8 desc[UR8][R14.64+0x1c], R7 ;  /* 0x00001c070e007986 */ /* 0x0005e2000c101108 */
[----:B0-----:R-:W-:-:S03]  /*7cc0*/  PRMT R29, R9, 0x7771, RZ ;  /* 0x00007771091d7816 */ /* 0x001fc600000000ff */
[----:B------:R0:W-:Y:S01]  /*7cd0*/  STG.E.U8 desc[UR8][R14.64+0x14], R5 ;  /* 0x000014050e007986 */ /* 0x0001e2000c101108 */
[C---:B-1----:R-:W-:Y:S02]  /*7ce0*/  PRMT R27, R9.reuse, 0x7772, RZ ;  /* 0x00007772091b7816 */ /* 0x042fe400000000ff */
[----:B---3--:R-:W-:Y:S01]  /*7cf0*/  PRMT R31, R9, 0x7770, RZ ;  /* 0x00007770091f7816 */ /* 0x008fe200000000ff */
[----:B------:R1:W-:Y:S01]  /*7d00*/  STG.E.U8 desc[UR8][R14.64+0x3], R41 ;  /* 0x000003290e007986 */ /* 0x0003e2000c101108 */
[C---:B------:R-:W-:Y:S02]  /*7d10*/  PRMT R9, R11.reuse, 0x7771, RZ ;  /* 0x000077710b097816 */ /* 0x040fe400000000ff */
[C---:B--2---:R-:W-:Y:S01]  /*7d20*/  PRMT R7, R11.reuse, 0x7772, RZ ;  /* 0x000077720b077816 */ /* 0x044fe200000000ff */
        /* <DEDUP_REMOVED lines=41> */
.L_x_352:
[----:B------:R-:W-:Y:S01]  /*7fc0*/  BAR.SYNC.DEFER_BLOCKING 0x0 ;  /* 0x0000000000007b1d */ /* 0x000fe20000010000 */
[C-C-:B0--3--:R-:W-:Y:S02]  /*7fd0*/  IMAD R5, R0.reuse, 0x30, R2.reuse ;  /* 0x0000003000057824 */ /* 0x149fe400078e0202 */
        /* <DEDUP_REMOVED lines=9> */
[----:B------:R-:W-:-:S03]  /*8070*/  IADD3 R0, P0, PT, R0, UR4, RZ ;  /* 0x0000000400007c10 */ /* 0x000fc6000ff1e0ff */
[----:B-1----:R-:W-:Y:S01]  /*8080*/  STS.64 [R13], R6 ;  /* 0x000000060d007388 */ /* 0x002fe20000000a00 */
[----:B------:R-:W-:-:S03]  /*8090*/  NOP ;  /* 0x0000000000007918 */ /* 0x000fc60000000000 */
[----:B------:R-:W1:Y:S01]  /*80a0*/  LDS.64 R2, [R13] ;  /* 0x000000000d027984 */ /* 0x000e620000000a00 */
[----:B------:R-:W-:Y:S01]  /*80b0*/  IMAD.X R5, RZ, RZ, RZ, P0 ;  /* 0x000000ffff057224 */ /* 0x000fe200000e06ff */
[----:B0-----:R-:W-:-:S04]  /*80c0*/  LEA R4, P0, R0, UR6, 0x3 ;  /* 0x0000000600047c11 */ /* 0x001fc8000f8018ff */
[----:B------:R-:W-:-:S05]  /*80d0*/  LEA.HI.X R5, R0, UR7, R5, 0x3, P0 ;  /* 0x0000000700057c11 */ /* 0x000fca00080f1c05 */
[----:B-1----:R-:W-:Y:S01]  /*80e0*/  STG.E.64 desc[UR8][R4.64], R2 ;  /* 0x0000000204007986 */ /* 0x002fe2000c101b08 */
[----:B------:R-:W-:Y:S05]  /*80f0*/  EXIT ;  /* 0x000000000000794d */ /* 0x000fea0003800000 */
.L_x_353:
[----:B------:R-:W-:Y:S01]  /*8100*/  IMAD R13, R13, 0x8, R2 ;  /* 0x000000080d0d7824 */ /* 0x000fe200078e0202 */
[----:B------:R-:W0:Y:S01]  /*8110*/  LDCU.64 UR6, c[0x0][0x390] ;  /* 0x00007200ff0677ac */ /* 0x000e220008000a00 */
[----:B------:R-:W-:-:S03]  /*8120*/  LOP3.LUT R0, R0, 0x1f, RZ, 0xc0, !PT ;  /* 0x0000001f00007812 */ /* 0x000fc600078ec0ff */
[----:B-1----:R-:W-:Y:S01]  /*8130*/  STS.64 [R13], R6 ;  /* 0x000000060d007388 */ /* 0x002fe20000000a00 */
[----:B------:R-:W-:-:S03]  /*8140*/  NOP ;  /* 0x0000000000007918 */ /* 0x000fc60000000000 */
[----:B------:R-:W1:Y:S01]  /*8150*/  LDS.64 R4, [R13] ;  /* 0x000000000d047984 */ /* 0x000e620000000a00 */
[----:B------:R-:W-:-:S04]  /*8160*/  IADD3 R0, P0, P1, R0, UR4, R3 ;  /* 0x0000000400007c10 */ /* 0x000fc8000f91e003 */
[----:B------:R-:W-:Y:S02]  /*8170*/  IADD3.X R3, PT, PT, RZ, RZ, RZ, P0, P1 ;  /* 0x000000ffff037210 */ /* 0x000fe400007e24ff */
[----:B0-----:R-:W-:-:S04]  /*8180*/  LEA R2, P0, R0, UR6, 0x3 ;  /* 0x0000000600027c11 */ /* 0x001fc8000f8018ff */
[----:B------:R-:W-:-:S05]  /*8190*/  LEA.HI.X R3, R0, UR7, R3, 0x3, P0 ;  /* 0x0000000700037c11 */ /* 0x000fca00080f1c03 */
[----:B-1----:R-:W-:Y:S01]  /*81a0*/  STG.E.64 desc[UR8][R2.64], R4 ;  /* 0x0000000402007986 */ /* 0x002fe2000c101b08 */
[----:B------:R-:W-:Y:S05]  /*81b0*/  EXIT ;  /* 0x000000000000794d */ /* 0x000fea0003800000 */
.L_x_292:
        /* <DEDUP_REMOVED lines=12> */
[C---:B------:R-:W-:Y:S01]  /*8280*/  IMAD.IADD R5, R47.reuse, 0x1, -R12 ;  /* 0x000000012f057824 */ /* 0x040fe200078e0a0c */
[----:B------:R-:W-:Y:S01]  /*8290*/  ISETP.NE.AND P1, PT, R10, -0x1, PT ;  /* 0xffffffff0a00780c */ /* 0x000fe20003f25270 */
[----:B------:R-:W-:Y:S01]  /*82a0*/  UISETP.NE.AND UP0, UPT, UR4, URZ, UPT ;  /* 0x000000ff0400728c */ /* 0x000fe2000bf05270 */
[----:B---3--:R-:W-:Y:S01]  /*82b0*/  IMAD R47, R47, -0x100, R8 ;  /* 0xffffff002f2f7824 */ /* 0x008fe200078e0208 */
[----:B------:R-:W-:Y:S01]  /*82c0*/  ACQBULK ;  /* 0x000000000000782e */ /* 0x000fe20000000000 */
[----:B------:R-:W-:-:S02]  /*82d0*/  IMAD.SHL.U32 R9, R5, 0x100, RZ ;  /* 0x0000010005097824 */ /* 0x000fc400078e00ff */
[----:B------:R-:W-:Y:S01]  /*82e0*/  IMAD.SHL.U32 R5, R12, 0x100, RZ ;  /* 0x000001000c057824 */ /* 0x000fe200078e00ff */
[----:B------:R-:W-:Y:S01]  /*82f0*/  VIMNMX.U32 R47, PT, PT, R47, 0x100, PT ;  /* 0x000001002f2f7848 */ /* 0x000fe20003fe0000 */
[C---:B-1----:R-:W-:Y:S01]  /*8300*/  VIADD R2, R9.reuse, 0xff ;  /* 0x000000ff09027836 */ /* 0x042fe20000000000 */
[----:B------:R-:W-:Y:S01]  /*8310*/  ISETP.NE.AND P0, PT, R9, -0x100, PT ;  /* 0xffffff000900780c */ /* 0x000fe20003f05270 */
[----:B------:R-:W-:-:S05]  /*8320*/  IMAD.IADD R11, R8, 0x1, -R5 ;  /* 0x00000001080b7824 */ /* 0x000fca00078e0a05 */
[----:B------:R-:W-:-:S07]  /*8330*/  VIMNMX.U32 R13, PT, PT, R0, R11, !PT ;  /* 0x0000000b000d7248 */ /* 0x000fce0007fe0000 */
[----:B------:R-:W-:Y:S02]  /*8340*/  @P0 VIADD R2, R9, 0x100 ;  /* 0x0000010009020836 */ /* 0x000fe40000000000 */
[----:B----4-:R-:W-:-:S04]  /*8350*/  IMAD.IADD R3, R4, 0x1, -R5 ;  /* 0x0000000104037824 */ /* 0x010fc800078e0a05 */
[----:B------:R-:W-:Y:S01]  /*8360*/  IMAD.IADD R7, R2, 0x1, -R3 ;  /* 0x0000000102077824 */ /* 0x000fe200078e0a03 */
[----:B------:R-:W-:Y:S01]  /*8370*/  @!P1 VIMNMX.U32 R3, PT, PT, R0, R11, PT ;  /* 0x0000000b00039248 */ /* 0x000fe20003fe0000 */
[----:B-----5:R-:W-:Y:S02]  /*8380*/  IMAD.IADD R6, R6, 0x1, -R5 ;  /* 0x0000000106067824 */ /* 0x020fe400078e0a05 */
[----:B------:R-:W-:Y:S01]  /*8390*/  IMAD.IADD R2, R13, 0x1, -R0 ;  /* 0x000000010d027824 */ /* 0x000fe200078e0a00 */
[----:B------:R-:W-:Y:S01]  /*83a0*/  SEL R7, R0, R7, !P1 ;  /* 0x0000000700077207 */ /* 0x000fe20004800000 */
[----:B------:R-:W-:-:S03]  /*83b0*/  IMAD.IADD R3, R3, 0x1, -R6 ;  /* 0x0000000103037824 */ /* 0x000fc600078e0a06 */
[----:B------:R-:W-:Y:S02]  /*83c0*/  VIADDMNMX.U32 R4, R9, -R6, R2, PT ;  /* 0x8000000609047246 */ /* 0x000fe40003800002 */
[----:B------:R-:W-:-:S05]  /*83d0*/  VIMNMX.U32 R7, PT, PT, R2, R7, PT ;  /* 0x0000000702077248 */ /* 0x000fca0003fe0000 */
[----:B------:R-:W-:Y:S01]  /*83e0*/  IMAD.IADD R2, R7, 0x1, -R4 ;  /* 0x0000000107027824 */ /* 0x000fe200078e0a04 */
[----:B------:R-:W-:Y:S06]  /*83f0*/  BRA.U !UP0, `(.L_x_355) ;  /* 0x0000000508d87547 */ /* 0x000fec000b800000 */
[----:B------:R-:W-:-:S05]  /*8400*/  IMAD.IADD R49, R3, 0x1, R2 ;  /* 0x0000000103317824 */ /* 0x000fca00078e0202 */
[----:B0-----:R-:W-:-:S13]  /*8410*/  ISETP.GE.AND P0, PT, R44, R49, PT ;  /* 0x000000312c00720c */ /* 0x001fda0003f06270 */
[----:B------:R-:W-:Y:S05]  /*8420*/  @P0 BRA `(.L_x_356) ;  /* 0x0000000c00a00947 */ /* 0x000fea0003800000 */
[----:B------:R-:W-:-:S13]  /*8430*/  ISETP.GE.AND P1, PT, R44, R3, PT ;  /* 0x000000032c00720c */ /* 0x000fda0003f26270 */
        /* <DEDUP_REMOVED lines=56> */
.L_x_357:
        /* <DEDUP_REMOVED lines=58> */
.L_x_355:
        /* <DEDUP_REMOVED lines=60> */
.L_x_358:
        /* <DEDUP_REMOVED lines=57> */
.L_x_356:
[----:B------:R-:W-:Y:S05]  /*92b0*/  BSYNC.RECONVERGENT B0 ;  /* 0x0000000000007941 */ /* 0x000fea0003800200 */
.L_x_354:
[----:B------:R-:W4:Y:S01]  /*92c0*/  S2R R60, SR_CgaCtaId ;  /* 0x00000000003c7919 */ /* 0x000f220000008800 */
[----:B0123-5:R-:W-:Y:S01]  /*92d0*/  LOP3.LUT R16, R15, 0xffff, RZ, 0xc0, !PT ;  /* 0x0000ffff0f107812 */ /* 0x02ffe200078ec0ff */
[----:B------:R-:W-:Y:S01]  /*92e0*/  BSSY.RECONVERGENT B0, `(.L_x_359) ;  /* 0x000007e000007945 */ /* 0x000fe20003800200 */
[----:B------:R-:W-:Y:S02]  /*92f0*/  LOP3.LUT R17, R30, 0xffff, RZ, 0xc0, !PT ;  /* 0x0000ffff1e117812 */ /* 0x000fe400078ec0ff */
[----:B------:R-:W-:Y:S02]  /*9300*/  LOP3.LUT R25, R25, 0xffff, RZ, 0xc0, !PT ;  /* 0x0000ffff19197812 */ /* 0x000fe400078ec0ff */
[----:B------:R-:W-:Y:S02]  /*9310*/  LOP3.LUT R24, R24, 0xffff, RZ, 0xc0, !PT ;  /* 0x0000ffff18187812 */ /* 0x000fe400078ec0ff */
[----:B------:R-:W-:Y:S02]  /*9320*/  PRMT R16, R17, 0x3340, R16 ;  /* 0x0000334011107816 */ /* 0x000fe40000000010 */
[----:B------:R-:W-:-:S02]  /*9330*/  LOP3.LUT R21, R21, 0xffff, RZ, 0xc0, !PT ;  /* 0x0000ffff15157812 */ /* 0x000fc400078ec0ff */
[----:B------:R-:W-:Y:S02]  /*9340*/  LOP3.LUT R20, R20, 0xffff, RZ, 0xc0, !PT ;  /* 0x0000ffff14147812 */ /* 0x000fe400078ec0ff */
[----:B------:R-:W-:Y:S02]  /*9350*/  MOV R17, 0x400 ;  /* 0x0000040000117802 */ /* 0x000fe40000000f00 */
[----:B------:R-:W-:Y:S02]  /*9360*/  LOP3.LUT R19, R19, 0xffff, RZ, 0xc0, !PT ;  /* 0x0000ffff13137812 */ /* 0x000fe400078ec0ff */
[----:B------:R-:W-:Y:S02]  /*9370*/  LOP3.LUT R18, R18, 0xffff, RZ, 0xc0, !PT ;  /* 0x0000ffff12127812 */ /* 0x000fe400078ec0ff */
[----:B------:R-:W-:Y:S02]  /*9380*/  PRMT R24, R24, 0x3340, R25 ;  /* 0x0000334018187816 */ /* 0x000fe40000000019 */
[----:B------:R-:W-:-:S02]  /*9390*/  PRMT R20, R20, 0x3340, R21 ;  /* 0x0000334014147816 */ /* 0x000fc40000000015 */
[----:B------:R-:W-:Y:S02]  /*93a0*/  LOP3.LUT R32, R32, 0xffff, RZ, 0xc0, !PT ;  /* 0x0000ffff20207812 */ /* 0x000fe400078ec0ff */
[----:B------:R-:W-:Y:S02]  /*93b0*/  LOP3.LUT R31, R31, 0xffff, RZ, 0xc0, !PT ;  /* 0x0000ffff1f1f7812 */ /* 0x000fe400078ec0ff */
[----:B------:R-:W-:Y:S02]  /*93c0*/  PRMT R19, R18, 0x3340, R19 ;  /* 0x0000334012137816 */ /* 0x000fe40000000013 */
        /* <DEDUP_REMOVED lines=76> */
[----:B------:R-:W-:Y:S05]  /*9890*/  @P0 BRA `(.L_x_361) ;  /* 0x0000000000880947 */ /* 0x000fea0003800000 */
[----:B------:R-:W-:Y:S01]  /*98a0*/  ISETP.GE.AND P0, PT, R44, R3, PT ;  /* 0x000000032c00720c */ /* 0x000fe20003f06270 */
[----:B------:R-:W1:-:S12]  /*98b0*/  LDCU.64 UR4, c[0x0][0x390] ;  /* 0x00007200ff0477ac */ /* 0x000e580008000a00 */
        /* <DEDUP_REMOVED lines=14> */
.L_x_360:
[----:B------:R-:W-:Y:S05]  /*99a0*/  @P0 BRA `(.L_x_361) ;  /* 0x0000000000440947 */ /* 0x000fea0003800000 */
[----:B------:R-:W1:Y:S01]  /*99b0*/  LDCU.64 UR4, c[0x0][0x3a8] ;  /* 0x00007500ff0477ac */ /* 0x000e620008000a00 */
[----:B------:R-:W-:Y:S01]  /*99c0*/  IADD3 R0, P2, P3, R4, R5, R0 ;  /* 0x0000000504007210 */ /* 0x000fe20007b5e000 */
[C---:B------:R-:W-:Y:S01]  /*99d0*/  IMAD.IADD R7, R44.reuse, 0x1, -R3 ;  /* 0x000000012c077824 */ /* 0x040fe200078e0a03 */
[----:B------:R-:W-:Y:S02]  /*99e0*/  IADD3 R5, P1, PT, R5, R6, RZ ;  /* 0x0000000605057210 */ /* 0x000fe40007f3e0ff */
[C---:B------:R-:W-:Y:S02]  /*99f0*/  ISETP.GE.AND P0, PT, R44.reuse, R3, PT ;  /* 0x000000032c00720c */ /* 0x040fe40003f06270 */
[----:B0-----:R-:W-:Y:S01]  /*9a00*/  IADD3.X R9, PT, PT, RZ, RZ, RZ, P2, P3 ;  /* 0x000000ffff097210 */ /* 0x001fe200017e64ff */
[----:B------:R-:W-:Y:S01]  /*9a10*/  IMAD.X R4, RZ, RZ, RZ, P1 ;  /* 0x000000ffff047224 */ /* 0x000fe200008e06ff */
[----:B------:R-:W-:Y:S02]  /*9a20*/  SEL R5, R5, R0, !P0 ;  /* 0x0000000005057207 */ /* 0x000fe40004000000 */
[----:B------:R-:W-:-:S02]  /*9a30*/  SEL R0, R44, R7, !P0 ;  /* 0x000000072c007207 */ /* 0x000fc40004000000 */
[----:B------:R-:W-:Y:S02]  /*9a40*/  SHF.R.S32.HI R7, RZ, 0x1f, R7 ;  /* 0x0000001fff077819 */ /* 0x000fe40000011407 */
[----:B------:R-:W-:Y:S02]  /*9a50*/  IADD3 R0, P1, PT, R0, R5, RZ ;  /* 0x0000000500007210 */ /* 0x000fe40007f3e0ff */
[----:B------:R-:W-:Y:S02]  /*9a60*/  SEL R4, R4, R9, !P0 ;  /* 0x0000000904047207 */ /* 0x000fe40004000000 */
[----:B------:R-:W-:Y:S02]  /*9a70*/  SEL R5, R7, RZ, P0 ;  /* 0x000000ff07057207 */ /* 0x000fe40000000000 */
[----:B-1----:R-:W-:-:S03]  /*9a80*/  LEA R96, P0, R0, UR4, 0x3 ;  /* 0x0000000400607c11 */ /* 0x002fc6000f8018ff */
[----:B------:R-:W-:-:S05]  /*9a90*/  IMAD.X R5, R5, 0x1, R4, P1 ;  /* 0x0000000105057824 */ /* 0x000fca00008e0604 */
[----:B------:R-:W-:-:S06]  /*9aa0*/  LEA.HI.X R97, R0, UR5, R5, 0x3, P0 ;  /* 0x0000000500617c11 */ /* 0x000fcc00080f1c05 */
[----:B------:R-:W5:Y:S02]  /*9ab0*/  LDG.E.64 R96, desc[UR8][R96.64] ;  /* 0x0000000860607981 */ /* 0x000f64000c1e1b00 */
.L_x_361:
[----:B------:R-:W-:Y:S05]  /*9ac0*/  BSYNC.RECONVERGENT B0 ;  /* 0x0000000000007941 */ /* 0x000fea0003800200 */
.L_x_359:
[----:B------:R-:W-:Y:S01]  /*9ad0*/  BAR.SYNC.DEFER_BLOCKING 0x0 ;  /* 0x0000000000007b1d */ /* 0x000fe20000010000 */
[----:B------:R-:W-:-:S07]  /*9ae0*/  VIMNMX R44, PT, PT, R49, R44, PT ;  /* 0x0000002c312c7248 */ /* 0x000fce0003fe0100 */
[----:B------:R-:W-:Y:S01]  /*9af0*/  PREEXIT ;  /* 0x000000000000782d */ /* 0x000fe20000000000 */
[----:B------:R-:W-:Y:S01]  /*9b00*/  BSSY.RECONVERGENT B0, `(.L_x_362) ;  /* 0x000024b000007945 */ /* 0x000fe20003800200 */
[C---:B------:R-:W-:Y:S01]  /*9b10*/  ISETP.GE.AND P0, PT, R44.reuse, R2, PT ;  /* 0x000000022c00720c */ /* 0x040fe20003f06270 */
[----:B------:R-:W-:Y:S01]  /*9b20*/  IMAD.IADD R2, R44, 0x1, -R2 ;  /* 0x000000012c027824 */ /* 0x000fe200078e0a02 */
[----:B------:R-:W-:-:S04]  /*9b30*/  VIMNMX R13, PT, PT, R3, R44, PT ;  /* 0x0000002c030d7248 */ /* 0x000fc80003fe0100 */
[----:B------:R-:W-:-:S04]  /*9b40*/  SEL R79, R2, RZ, P0 ;  /* 0x000000ff024f7207 */ /* 0x000fc80000000000 */
[----:B------:R-:W-:-:S13]  /*9b50*/  ISETP.GE.AND P0, PT, R79, R13, PT ;  /* 0x0000000d4f00720c */ /* 0x000fda0003f06270 */
[----:B------:R-:W-:Y:S05]  /*9b60*/  @P0 BRA `(.L_x_363) ;  /* 0x0000002400100947 */ /* 0x000fea0003800000 */
.L_x_386:
[----:B-1----:R-:W1:Y:S01]  /*9b70*/  S2R R5, SR_CgaCtaId ;  /* 0x0000000000057919 */ /* 0x002e620000008800 */
        /* <DEDUP_REMOVED lines=8> */
[--C-:B0-----:R-:W-:Y:S02]  /*9c00*/  IMAD R9, R46, 0x30, R15.reuse ;  /* 0x000000302e097824 */ /* 0x101fe400078e020f */
        /* <DEDUP_REMOVED lines=202> */
.L_x_385:
        /* <DEDUP_REMOVED lines=31> */
.L_x_368:
        /* <DEDUP_REMOVED lines=22> */
.L_x_369:
        /* <DEDUP_REMOVED lines=22> */
.L_x_370:
        /* <DEDUP_REMOVED lines=22> */
.L_x_371:
        /* <DEDUP_REMOVED lines=22> */
.L_x_372:
        /* <DEDUP_REMOVED lines=22> */
.L_x_373:
        /* <DEDUP_REMOVED lines=22> */
.L_x_374:
        /* <DEDUP_REMOVED lines=22> */
.L_x_375:
        /* <DEDUP_REMOVED lines=22> */
.L_x_376:
        /* <DEDUP_REMOVED lines=22> */
.L_x_377:
        /* <DEDUP_REMOVED lines=22> */
.L_x_378:
        /* <DEDUP_REMOVED lines=22> */
.L_x_379:
        /* <DEDUP_REMOVED lines=22> */
.L_x_380:
        /* <DEDUP_REMOVED lines=22> */
.L_x_381:
        /* <DEDUP_REMOVED lines=20> */
.L_x_366:
[----:B------:R-:W-:-:S13]  /*bdc0*/  ISETP.GE.U32.AND P0, PT, R2, 0x2, PT ;  /* 0x000000020200780c */ /* 0x000fda0003f06070 */
[----:B------:R-:W-:Y:S05]  /*bdd0*/  @P0 BREAK.RELIABLE B2 ;  /* 0x0000000000020942 */ /* 0x000fea0003800100 */
[----:B------:R-:W-:Y:S05]  /*bde0*/  @!P0 BRA `(.L_x_384) ;  /* 0x0000000000488947 */ /* 0x000fea0003800000 */
[----:B------:R-:W-:Y:S01]  /*bdf0*/  PLOP3.LUT P0, PT, PT, PT, PT, 0x80, 0x8 ;  /* 0x000000000008781c */ /* 0x000fe20003f0f070 */
[----:B------:R-:W-:-:S12]  /*be00*/  BRA `(.L_x_367) ;  /* 0x0000000000547947 */ /* 0x000fd80003800000 */
.L_x_383:
[----:B------:R-:W-:Y:S01]  /*be10*/  PLOP3.LUT P0, PT, PT, PT, PT, 0x8, 0x80 ;  /* 0x000000000080781c */ /* 0x000fe20003f0e170 */
[----:B------:R-:W-:-:S12]  /*be20*/  BRA `(.L_x_367) ;  /* 0x00000000004c7947 */ /* 0x000fd80003800000 */
.L_x_382:
        /* <DEDUP_REMOVED lines=14> */
.L_x_384:
[----:B------:R-:W-:Y:S05]  /*bf10*/  BSYNC.RELIABLE B2 ;  /* 0x0000000000027941 */ /* 0x000fea0003800100 */
.L_x_365:
[----:B------:R0:W5:Y:S04]  /*bf20*/  LDL.U8 R5, [R4+0x70] ;  /* 0x0000700004057983 */ /* 0x0001680000100000 */
[----:B------:R0:W5:Y:S01]  /*bf30*/  LDL.U8 R0, [R4+0xa0] ;  /* 0x0000a00004007983 */ /* 0x0001620000100000 */
[----:B------:R-:W-:Y:S01]  /*bf40*/  VIADD R2, R2, 0x1 ;  /* 0x0000000102027836 */ /* 0x000fe20000000000 */
[----:B------:R-:W-:Y:S06]  /*bf50*/  BRA `(.L_x_385) ;  /* 0xffffffe800547947 */ /* 0x000fec000383ffff */
.L_x_367:
[----:B------:R-:W-:Y:S05]  /*bf60*/  BSYNC.RECONVERGENT B1 ;  /* 0x0000000000017941 */ /* 0x000fea0003800200 */
.L_x_364:
[----:B------:R-:W-:Y:S01]  /*bf70*/  @P0 VIADD R79, R46, 0x1 ;  /* 0x000000012e4f0836 */ /* 0x000fe20000000000 */
[----:B------:R-:W-:-:S04]  /*bf80*/  SEL R13, R13, R46, P0 ;  /* 0x0000002e0d0d7207 */ /* 0x000fc80000000000 */
[----:B------:R-:W-:-:S13]  /*bf90*/  ISETP.GE.AND P0, PT, R79, R13, PT ;  /* 0x0000000d4f00720c */ /* 0x000fda0003f06270 */
[----:B------:R-:W-:Y:S05]  /*bfa0*/  @!P0 BRA `(.L_x_386) ;  /* 0xffffffd800f08947 */ /* 0x000fea000383ffff */
.L_x_363:
[----:B------:R-:W-:Y:S05]  /*bfb0*/  BSYNC.RECONVERGENT B0 ;  /* 0x0000000000007941 */ /* 0x000fea0003800200 */
.L_x_362:
[----:B------:R-:W-:Y:S05]  /*bfc0*/  WARPSYNC.ALL ;  /* 0x0000000000007948 */ /* 0x000fea0003800000 */
[----:B-1----:R-:W1:Y:S01]  /*bfd0*/  S2R R5, SR_CgaCtaId ;  /* 0x0000000000057919 */ /* 0x002e620000008800 */
        /* <DEDUP_REMOVED lines=8> */
[----:B0-----:R-:W0:Y:S04]  /*c060*/  LDS.128 R52, [R5+0x10] ;  /* 0x0000100005347984 */ /* 0x001e280000000c00 */
[----:B------:R-:W2:Y:S01]  /*c070*/  LDS.128 R56, [R5+0x20] ;  /* 0x0000200005387984 */ /* 0x000ea20000000c00 */
[C---:B-1----:R-:W-:Y:S02]  /*c080*/  PRMT R0, R20.reuse, 0x7770, RZ ;  /* 0x0000777014007816 */ /* 0x042fe400000000ff */
        /* <DEDUP_REMOVED lines=15> */
[C---:B0-----:R-:W-:Y:S02]  /*c180*/  PRMT R36, R52.reuse, 0x7770, RZ ;  /* 0x0000777034247816 */ /* 0x041fe400000000ff */
        /* <DEDUP_REMOVED lines=193> */
.L_x_412:
        /* <DEDUP_REMOVED lines=34> */
.L_x_395:
        /* <DEDUP_REMOVED lines=23> */
.L_x_396:
        /* <DEDUP_REMOVED lines=22> */
.L_x_397:
        /* <DEDUP_REMOVED lines=22> */
.L_x_398:
        /* <DEDUP_REMOVED lines=22> */
.L_x_399:
        /* <DEDUP_REMOVED lines=22> */
.L_x_400:
        /* <DEDUP_REMOVED lines=22> */
.L_x_401:
        /* <DEDUP_REMOVED lines=22> */
.L_x_402:
        /* <DEDUP_REMOVED lines=22> */
.L_x_403:
        /* <DEDUP_REMOVED lines=22> */
.L_x_404:
        /* <DEDUP_REMOVED lines=22> */
.L_x_405:
        /* <DEDUP_REMOVED lines=22> */
.L_x_406:
        /* <DEDUP_REMOVED lines=22> */
.L_x_407:
        /* <DEDUP_REMOVED lines=22> */
.L_x_408:
        /* <DEDUP_REMOVED lines=20> */
.L_x_393:
[----:B------:R-:W-:-:S13]  /*e2f0*/  ISETP.GE.U32.AND P0, PT, R77, 0x2, PT ;  /* 0x000000024d00780c */ /* 0x000fda0003f06070 */
[----:B------:R-:W-:Y:S05]  /*e300*/  @P0 BREAK.RELIABLE B3 ;  /* 0x0000000000030942 */ /* 0x000fea0003800100 */
[----:B------:R-:W-:Y:S05]  /*e310*/  @!P0 BRA `(.L_x_411) ;  /* 0x0000000000488947 */ /* 0x000fea0003800000 */
[----:B------:R-:W-:Y:S01]  /*e320*/  PLOP3.LUT P0, PT, PT, PT, PT, 0x80, 0x8 ;  /* 0x000000000008781c */ /* 0x000fe20003f0f070 */
[----:B------:R-:W-:-:S12]  /*e330*/  BRA `(.L_x_394) ;  /* 0x0000000000587947 */ /* 0x000fd80003800000 */
.L_x_410:
[----:B------:R-:W-:Y:S01]  /*e340*/  PLOP3.LUT P0, PT, PT, PT, PT, 0x8, 0x80 ;  /* 0x000000000080781c */ /* 0x000fe20003f0e170 */
[----:B------:R-:W-:-:S12]  /*e350*/  BRA `(.L_x_394) ;  /* 0x0000000000507947 */ /* 0x000fd80003800000 */
.L_x_409:
        /* <DEDUP_REMOVED lines=14> */
.L_x_411:
[----:B------:R-:W-:Y:S05]  /*e440*/  BSYNC.RELIABLE B3 ;  /* 0x0000000000037941 */ /* 0x000fea0003800100 */
.L_x_392:
[----:B------:R-:W-:-:S05]  /*e450*/  IMAD R87, R77, 0x10, R1 ;  /* 0x000000104d577824 */ /* 0x000fca00078e0201 */
[----:B------:R1:W5:Y:S04]  /*e460*/  LDL.U8 R83, [R87+0x10] ;  /* 0x0000100057537983 */ /* 0x0003680000100000 */
[----:B------:R1:W5:Y:S01]  /*e470*/  LDL.U8 R81, [R87+0x40] ;  /* 0x0000400057517983 */ /* 0x0003620000100000 */
[----:B------:R-:W-:Y:S01]  /*e480*/  VIADD R77, R77, 0x1 ;  /* 0x000000014d4d7836 */ /* 0x000fe20000000000 */
[----:B------:R-:W-:Y:S06]  /*e490*/  BRA `(.L_x_412) ;  /* 0xffffffe800407947 */ /* 0x000fec000383ffff */
.L_x_394:
[----:B------:R-:W-:Y:S05]  /*e4a0*/  BSYNC.RECONVERGENT B2 ;  /* 0x0000000000027941 */ /* 0x000fea0003800200 */
.L_x_391:
[----:B------:R-:W-:Y:S05]  /*e4b0*/  @!P0 BREAK.RELIABLE B0 ;  /* 0x0000000000008942 */ /* 0x000fea0003800100 */
[----:B------:R-:W-:Y:S05]  /*e4c0*/  @!P0 BRA `(.L_x_390) ;  /* 0x0000000000c88947 */ /* 0x000fea0003800000 */
.L_x_389:
[----:B------:R-:W-:Y:S05]  /*e4d0*/  BSYNC.RELIABLE B0 ;  /* 0x0000000000007941 */ /* 0x000fea0003800100 */
.L_x_388:
        /* <DEDUP_REMOVED lines=49> */
.L_x_390:
[----:B------:R-:W-:Y:S05]  /*e7f0*/  BSYNC.RECONVERGENT B1 ;  /* 0x0000000000017941 */ /* 0x000fea0003800200 */
.L_x_387:
[----:B------:R-:W-:Y:S05]  /*e800*/  WARPSYNC.ALL ;  /* 0x0000000000007948 */ /* 0x000fea0003800000 */
[----:B------:R-:W1:Y:S01]  /*e810*/  LDCU.U8 UR5, c[0x0][0x380] ;  /* 0x00007000ff0577ac */ /* 0x000e620008000000 */
[----:B------:R-:W2:Y:S01]  /*e820*/  S2UR UR4, SR_CTAID.X ;  /* 0x00000000000479c3 */ /* 0x000ea20000002500 */
[----:B0-----:R-:W0:Y:S01]  /*e830*/  S2R R0, SR_TID.X ;  /* 0x0000000000007919 */ /* 0x001e220000002100 */
[----:B------:R-:W-:Y:S01]  /*e840*/  BSSY.RECONVERGENT B1, `(.L_x_413) ;  /* 0x00001a8000017945 */ /* 0x000fe20003800200 */
        /* <DEDUP_REMOVED lines=12> */
[----:B------:R-:W-:-:S02]  /*e910*/  PRMT R13, R6, 0x3340, R13 ;  /* 0x00003340060d7816 */ /* 0x000fc4000000000d */
[----:B------:R-:W-:Y:S02]  /*e920*/  LOP3.LUT R17, R17, 0xffff, RZ, 0xc0, !PT ;  /* 0x0000ffff11117812 */ /* 0x000fe400078ec0ff */
[----:B------:R-:W-:Y:S02]  /*e930*/  LOP3.LUT R6, R19, 0xffff, RZ, 0xc0, !PT ;  /* 0x0000ffff13067812 */ /* 0x000fe400078ec0ff */
        /* <DEDUP_REMOVED lines=23> */
[----:B------:R-:W-:Y:S01]  /*eab0*/  PRMT R7, R2, 0x5410, R3 ;  /* 0x0000541002077816 */ /* 0x000fe20000000003 */
[----:B------:R-:W-:Y:S01]  /*eac0*/  IMAD.U32 R2, RZ, RZ, UR5 ;  /* 0x00000005ff027e24 */ /* 0x000fe2000f8e00ff */
[----:B------:R-:W-:Y:S02]  /*ead0*/  PRMT R4, R4, 0x3340, R9 ;  /* 0x0000334004047816 */ /* 0x000fe40000000009 */
[----:B------:R-:W-:Y:S02]  /*eae0*/  LOP3.LUT R21, R21, 0xffff, RZ, 0xc0, !PT ;  /* 0x0000ffff15157812 */ /* 0x000fe400078ec0ff */
[----:B------:R-:W-:Y:S02]  /*eaf0*/  LOP3.LUT R8, R23, 0xffff, RZ, 0xc0, !PT ;  /* 0x0000ffff17087812 */ /* 0x000fe400078ec0ff */
[----:B------:R-:W-:Y:S02]  /*eb00*/  PRMT R29, R12, 0x3340, R29 ;  /* 0x000033400c1d7816 */ /* 0x000fe4000000001d */
[----:B------:R-:W-:-:S02]  /*eb10*/  LOP3.LUT R33, R33, 0xffff, RZ, 0xc0, !PT ;  /* 0x0000ffff21217812 */ /* 0x000fc400078ec0ff */
[----:B------:R-:W-:Y:S02]  /*eb20*/  LOP3.LUT R52, R52, 0xffff, RZ, 0xc0, !PT ;  /* 0x0000ffff34347812 */ /* 0x000fe400078ec0ff */
[----:B------:R-:W-:Y:S02]  /*eb30*/  PRMT R73, R6, 0x3340, R73 ;  /* 0x0000334006497816 */ /* 0x000fe40000000049 */
[----:B------:R-:W-:Y:S02]  /*eb40*/  PRMT R61, R16, 0x3340, R61 ;  /* 0x00003340103d7816 */ /* 0x000fe4000000003d */
[----:B0-----:R-:W-:Y:S02]  /*eb50*/  LOP3.LUT R3, R0, 0x3e0, RZ, 0xc0, !PT ;  /* 0x000003e000037812 */ /* 0x001fe400078ec0ff */
        /* <DEDUP_REMOVED lines=22> */
[----:B------:R-:W-:Y:S01]  /*ecc0*/  PRMT R8, R8, 0x3340, R21 ;  /* 0x0000334008087816 */ /* 0x000fe20000000015 */
[----:B-1----:R-:W-:Y:S01]  /*ecd0*/  IMAD.IADD R21, R3, 0x1, R22 ;  /* 0x0000000103157824 */ /* 0x002fe200078e0216 */
[----:B------:R-:W-:Y:S02]  /*ece0*/  PRMT R52, R52, 0x3340, R33 ;  /* 0x0000334034347816 */ /* 0x000fe40000000021 */
[----:B------:R-:W-:Y:S01]  /*ecf0*/  ISETP.NE.AND P0, PT, R0, RZ, PT ;  /* 0x000000ff0000720c */ /* 0x000fe20003f05270 */
[----:B------:R-:W-:Y:S01]  /*ed00*/  IMAD R26, R21, 0x30, R2 ;  /* 0x00000030151a7824 */ /* 0x000fe200078e0202 */
[----:B------:R-:W-:-:S02]  /*ed10*/  PRMT R10, R10, 0x3340, R25 ;  /* 0x000033400a0a7816 */ /* 0x000fc40000000019 */
[----:B------:R-:W-:Y:S01]  /*ed20*/  PRMT R9, R9, 0x3340, R58 ;  /* 0x0000334009097816 */ /* 0x000fe2000000003a */
[----:B------:R-:W0:Y:S01]  /*ed30*/  LDC.64 R24, c[0x0][0x3a0] ;  /* 0x0000e800ff187b82 */ /* 0x000e220000000a00 */
        /* <DEDUP_REMOVED lines=19> */
[----:B------:R-:W-:Y:S01]  /*ee70*/  STS.128 [R26+0x10], R52 ;  /* 0x000010341a007388 */ /* 0x000fe20000000c00 */
[----:B------:R-:W-:Y:S02]  /*ee80*/  PRMT R57, R16, 0x5410, R57 ;  /* 0x0000541010397816 */ /* 0x000fe40000000039 */
[----:B------:R-:W-:Y:S02]  /*ee90*/  PRMT R56, R41, 0x5410, R18 ;  /* 0x0000541029387816 */ /* 0x000fe40000000012 */
[----:B------:R-:W-:-:S03]  /*eea0*/  LOP3.LUT R22, R0, 0x1f, RZ, 0xc0, !PT ;  /* 0x0000001f00167812 */ /* 0x000fc600078ec0ff */
[----:B------:R-:W-:Y:S01]  /*eeb0*/  STS.128 [R26+0x20], R56 ;  /* 0x000020381a007388 */ /* 0x000fe20000000c00 */
[----:B------:R-:W-:-:S03]  /*eec0*/  NOP ;  /* 0x0000000000007918 */ /* 0x000fc60000000000 */
[----:B------:R-:W-:Y:S01]  /*eed0*/  LDS.128 R16, [R26] ;  /* 0x000000001a107984 */ /* 0x000fe20000000c00 */
[----:B------:R-:W-:-:S03]  /*eee0*/  IMAD.IADD R20, R3, 0x1, R22 ;  /* 0x0000000103147824 */ /* 0x000fc600078e0216 */
[----:B------:R-:W-:Y:S02]  /*eef0*/  LDS.128 R12, [R26+0x10] ;  /* 0x000010001a0c7984 */ /* 0x000fe40000000c00 */
[----:B-1----:R-:W-:Y:S02]  /*ef00*/  IADD3 R5, P1, PT, R20, UR4, RZ ;  /* 0x0000000414057c10 */ /* 0x002fe4000ff3e0ff */
[----:B------:R-:W-:Y:S03]  /*ef10*/  LDS.128 R8, [R26+0x20] ;  /* 0x000020001a087984 */ /* 0x000fe60000000c00 */
[----:B------:R-:W-:Y:S01]  /*ef20*/  IMAD.X R6, RZ, RZ, RZ, P1 ;  /* 0x000000ffff067224 */ /* 0x000fe200008e06ff */
[----:B------:R-:W-:Y:S01]  /*ef30*/  @!P0 STS [R2+0x3000], R49 ;  /* 0x0030003102008388 */ /* 0x000fe20000000800 */
[----:B0-----:R-:W-:Y:S01]  /*ef40*/  IMAD.WIDE.U32 R4, R5, 0x30, R24 ;  /* 0x0000003005047825 */ /* 0x001fe200078e0018 */
[----:B------:R-:W-:Y:S03]  /*ef50*/  BAR.SYNC.DEFER_BLOCKING 0x0 ;  /* 0x0000000000007b1d */ /* 0x000fe60000010000 */
[----:B------:R-:W-:-:S04]  /*ef60*/  IMAD R7, R6, 0x30, RZ ;  /* 0x0000003006077824 */ /* 0x000fc800078e02ff */
        /* <DEDUP_REMOVED lines=101> */
.L_x_414:
[----:B------:R-:W-:Y:S01]  /*f5c0*/  LOP3.LUT R9, R9, 0xffff, RZ, 0xc0, !PT ;  /* 0x0000ffff09097812 */ /* 0x000fe200078ec0ff */
[----:B------:R-:W1:Y:S01]  /*f5d0*/  S2R R75, SR_CgaCtaId ;  /* 0x00000000004b7919 */ /* 0x000e620000008800 */
        /* <DEDUP_REMOVED lines=34> */
[----:B------:R-:W-:Y:S02]  /*f800*/  PRMT R58, R7, 0x3340, R58 ;  /* 0x00003340073a7816 */ /* 0x000fe4000000003a */
[----:B------:R-:W-:-:S02]  /*f810*/  LOP3.LUT R112, R112, 0xffff, RZ, 0xc0, !PT ;  /* 0x0000ffff70707812 */ /* 0x000fc400078ec0ff */
[----:B------:R-:W-:Y:S02]  /*f820*/  LOP3.LUT R11, R114, 0xffff, RZ, 0xc0, !PT ;  /* 0x0000ffff720b7812 */ /* 0x000fe400078ec0ff */
[----:B------:R-:W-:Y:S02]  /*f830*/  PRMT R69, R16, 0x3340, R69 ;  /* 0x0000334010457816 */ /* 0x000fe40000000045 */
[----:B------:R-:W-:Y:S02]  /*f840*/  PRMT R65, R18, 0x3340, R65 ;  /* 0x0000334012417816 */ /* 0x000fe40000000041 */
[----:B0-----:R-:W-:Y:S02]  /*f850*/  LOP3.LUT R3, R0, 0x3e0, RZ, 0xc0, !PT ;  /* 0x000003e000037812 */ /* 0x001fe400078ec0ff */
[----:B------:R-:W-:Y:S02]  /*f860*/  LOP3.LUT R33, R33, 0xffff, RZ, 0xc0, !PT ;  /* 0x0000ffff21217812 */ /* 0x000fe400078ec0ff */
[----:B------:R-:W-:Y:S01]  /*f870*/  LOP3.LUT R52, R52, 0xffff, RZ, 0xc0, !PT ;  /* 0x0000ffff34347812 */ /* 0x000fe200078ec0ff */
[----:B--2---:R-:W-:Y:S01]  /*f880*/  IMAD.IADD R21, R3, 0x1, R4 ;  /* 0x0000000103157824 */ /* 0x004fe200078e0204 */
        /* <DEDUP_REMOVED lines=21> */
[----:B-1----:R-:W-:Y:S02]  /*f9e0*/  LEA R2, R75, R2, 0x18 ;  /* 0x000000024b027211 */ /* 0x002fe400078ec0ff */
[----:B------:R-:W-:Y:S02]  /*f9f0*/  PRMT R112, R11, 0x3340, R112 ;  /* 0x000033400b707816 */ /* 0x000fe40000000070 */
[----:B------:R-:W-:Y:S02]  /*fa00*/  ISETP.NE.AND P0, PT, R0, RZ, PT ;  /* 0x000000ff0000720c */ /* 0x000fe40003f05270 */
        /* <DEDUP_REMOVED lines=24> */
[----:B------:R-:W-:Y:S02]  /*fb90*/  PRMT R28, R41, 0x5410, R24 ;  /* 0x00005410291c7816 */ /* 0x000fe40000000018 */
[----:B------:R-:W1:Y:S01]  /*fba0*/  LDC.64 R24, c[0x0][0x388] ;  /* 0x0000e200ff187b82 */ /* 0x000e620000000a00 */
[----:B------:R-:W-:Y:S02]  /*fbb0*/  LOP3.LUT R22, R0, 0x1f, RZ, 0xc0, !PT ;  /* 0x0000001f00167812 */ /* 0x000fe400078ec0ff */
[----:B------:R-:W-:Y:S01]  /*fbc0*/  STS.128 [R26+0x20], R28 ;  /* 0x0000201c1a007388 */ /* 0x000fe20000000c00 */
[----:B------:R-:W-:-:S03]  /*fbd0*/  NOP ;  /* 0x0000000000007918 */ /* 0x000fc60000000000 */
[----:B------:R-:W-:Y:S01]  /*fbe0*/  LDS.128 R12, [R26] ;  /* 0x000000001a0c7984 */ /* 0x000fe20000000c00 */
[----:B0-----:R-:W-:Y:S01]  /*fbf0*/  IADD3 R17, P1, P2, R22, UR4, R3 ;  /* 0x0000000416117c10 */ /* 0x001fe2000fa3e003 */
[----:B------:R-:W-:Y:S02]  /*fc00*/  IMAD.IADD R20, R3, 0x1, R22 ;  /* 0x0000000103147824 */ /* 0x000fe400078e0216 */
[----:B------:R-:W-:Y:S01]  /*fc10*/  LDS.128 R8, [R26+0x10] ;  /* 0x000010001a087984 */ /* 0x000fe20000000c00 */
[----:B------:R-:W-:-:S03]  /*fc20*/  IADD3.X R18, PT, PT, RZ, RZ, RZ, P1, P2 ;  /* 0x000000ffff127210 */ /* 0x000fc60000fe44ff */
[----:B------:R-:W-:Y:S02]  /*fc30*/  LDS.128 R4, [R26+0x20] ;  /* 0x000020001a047984 */ /* 0x000fe40000000c00 */
[----:B------:R-:W-:Y:S02]  /*fc40*/  IMAD R19, R18, 0x30, RZ ;  /* 0x0000003012137824 */ /* 0x000fe400078e02ff */
[----:B------:R-:W-:Y:S01]  /*fc50*/  @!P0 STS [R2+0x3000], R49 ;  /* 0x0030003102008388 */ /* 0x000fe20000000800 */
[----:B-1----:R-:W-:Y:S01]  /*fc60*/  IMAD.WIDE.U32 R16, R17, 0x30, R24 ;  /* 0x0000003011107825 */ /* 0x002fe200078e0018 */
[----:B------:R-:W-:Y:S03]  /*fc70*/  BAR.SYNC.DEFER_BLOCKING 0x0 ;  /* 0x0000000000007b1d */ /* 0x000fe60000010000 */
[----:B------:R-:W-:-:S03]  /*fc80*/  IMAD.IADD R17, R17, 0x1, R19 ;  /* 0x0000000111117824 */ /* 0x000fc600078e0213 */
        /* <DEDUP_REMOVED lines=99> */
.L_x_415:
[----:B------:R-:W-:Y:S05]  /*102c0*/  BSYNC.RECONVERGENT B1 ;  /* 0x0000000000017941 */ /* 0x000fea0003800200 */
.L_x_413:
        /* <DEDUP_REMOVED lines=14> */
[----:B------:R-:W-:Y:S04]  /*103b0*/  LDS.64 R4, [R21] ;  /* 0x0000000015047984 */ /* 0x000fe80000000a00 */
[----:B------:R-:W-:Y:S01]  /*103c0*/  @!P0 STS [R2+0x800], R47 ;  /* 0x0008002f02008388 */ /* 0x000fe20000000800 */
[----:B------:R-:W-:Y:S01]  /*103d0*/  BAR.SYNC.DEFER_BLOCKING 0x0 ;  /* 0x0000000000007b1d */ /* 0x000fe20000010000 */
[----:B0-----:R-:W-:-:S05]  /*103e0*/  LEA R6, P1, R0, UR6, 0x3 ;  /* 0x0000000600067c11 */ /* 0x001fca000f8218ff */
[----:B------:R-:W0:Y:S02]  /*103f0*/  LDS R3, [R2+0x800] ;  /* 0x0008000002037984 */ /* 0x000e240000000800 */
[----:B0-----:R-:W-:Y:S01]  /*10400*/  ISETP.GE.AND P0, PT, R20, R3, PT ;  /* 0x000000031400720c */ /* 0x001fe20003f06270 */
[----:B------:R-:W-:-:S05]  /*10410*/  IMAD.X R3, RZ, RZ, RZ, P2 ;  /* 0x000000ffff037224 */ /* 0x000fca00010e06ff */
[----:B------:R-:W-:-:S07]  /*10420*/  LEA.HI.X R7, R0, UR7, R3, 0x3, P1 ;  /* 0x0000000700077c11 */ /* 0x000fce00088f1c03 */
[----:B------:R-:W-:Y:S05]  /*10430*/  @P0 EXIT ;  /* 0x000000000000094d */ /* 0x000fea0003800000 */
[----:B------:R-:W-:Y:S01]  /*10440*/  STG.E.64 desc[UR8][R6.64], R4 ;  /* 0x0000000406007986 */ /* 0x000fe2000c101b08 */
[----:B------:R-:W-:Y:S05]  /*10450*/  EXIT ;  /* 0x000000000000794d */ /* 0x000fea0003800000 */
.L_x_416:
[----:B------:R-:W-:Y:S01]  /*10460*/  IMAD R21, R21, 0x8, R2 ;  /* 0x0000000815157824 */ /* 0x000fe200078e0202 */
[----:B------:R-:W0:Y:S01]  /*10470*/  LDCU.64 UR6, c[0x0][0x390] ;  /* 0x00007200ff0677ac */ /* 0x000e220008000a00 */
[----:B------:R-:W-:-:S03]  /*10480*/  IADD3 R3, P1, P2, R22, UR4, R3 ;  /* 0x0000000416037c10 */ /* 0x000fc6000fa3e003 */
[----:B-1----:R-:W-:Y:S01]  /*10490*/  STS.64 [R21], R8 ;  /* 0x0000000815007388 */ /* 0x002fe20000000a00 */
[----:B------:R-:W-:-:S03]  /*104a0*/  NOP ;  /* 0x0000000000007918 */ /* 0x000fc60000000000 */
[----:B------:R-:W-:Y:S01]  /*104b0*/  LDS.64 R4, [R21] ;  /* 0x0000000015047984 */ /* 0x000fe20000000a00 */
[----:B------:R-:W-:-:S03]  /*104c0*/  IADD3.X R0, PT, PT, RZ, RZ, RZ, P1, P2 ;  /* 0x000000ffff007210 */ /* 0x000fc60000fe44ff */
[----:B------:R-:W-:Y:S01]  /*104d0*/  @!P0 STS [R2+0x800], R47 ;  /* 0x0008002f02008388 */ /* 0x000fe20000000800 */
[----:B------:R-:W-:Y:S01]  /*104e0*/  BAR.SYNC.DEFER_BLOCKING 0x0 ;  /* 0x0000000000007b1d */ /* 0x000fe20000010000 */
[----:B0-----:R-:W-:-:S05]  /*104f0*/  LEA R6, P1, R3, UR6, 0x3 ;  /* 0x0000000603067c11 */ /* 0x001fca000f8218ff */
[----:B------:R-:W0:Y:S02]  /*10500*/  LDS R7, [R2+0x800] ;  /* 0x0008000002077984 */ /* 0x000e240000000800 */
[----:B0-----:R-:W-:Y:S02]  /*10510*/  ISETP.GE.AND P0, PT, R20, R7, PT ;  /* 0x000000071400720c */ /* 0x001fe40003f06270 */
[----:B------:R-:W-:-:S11]  /*10520*/  LEA.HI.X R7, R3, UR7, R0, 0x3, P1 ;  /* 0x0000000703077c11 */ /* 0x000fd600088f1c00 */
[----:B------:R-:W-:Y:S05]  /*10530*/  @P0 EXIT ;  /* 0x000000000000094d */ /* 0x000fea0003800000 */
[----:B------:R-:W-:Y:S01]  /*10540*/  STG.E.64 desc[UR8][R6.64], R4 ;  /* 0x0000000406007986 */ /* 0x000fe2000c101b08 */
[----:B------:R-:W-:Y:S05]  /*10550*/  EXIT ;  /* 0x000000000000794d */ /* 0x000fea0003800000 */
.L_x_417:
        /* <DEDUP_REMOVED lines=10> */
.L_x_594:


//--------------------- .text._ZN3cub18CUB_300001_SM_10006detail10merge_sort30DeviceMergeSortPartitionKernelIN6thrust24THRUST_300001_SM_1000_NS6detail15normal_iteratorINS5_10device_ptrI9KeyStringEEEEjN4cuda3std3__44lessIS9_EES9_EEvbT_PT2_T0_SK_PSK_T1_SK_i --------------------------
	.section	.text._ZN3cub18CUB_300001_SM_10006detail10merge_sort30DeviceMergeSortPartitionKernelIN6thrust24THRUST_300001_SM_1000_NS6detail15normal_iteratorINS5_10device_ptrI9KeyStringEEEEjN4cuda3std3__44lessIS9_EES9_EEvbT_PT2_T0_SK_PSK_T1_SK_i,"ax",@progbits
	.align	128
        .global         _ZN3cub18CUB_300001_SM_10006detail10merge_sort30DeviceMergeSortPartitionKernelIN6thrust24THRUST_300001_SM_1000_NS6detail15normal_iteratorINS5_10device_ptrI9KeyStringEEEEjN4cuda3std3__44lessIS9_EES9_EEvbT_PT2_T0_SK_PSK_T1_SK_i
        .type           _ZN3cub18CUB_300001_SM_10006detail10merge_sort30DeviceMergeSortPartitionKernelIN6thrust24THRUST_300001_SM_1000_NS6detail15normal_iteratorINS5_10device_ptrI9KeyStringEEEEjN4cuda3std3__44lessIS9_EES9_EEvbT_PT2_T0_SK_PSK_T1_SK_i,@function
        .size           _ZN3cub18CUB_300001_SM_10006detail10merge_sort30DeviceMergeSortPartitionKernelIN6thrust24THRUST_300001_SM_1000_NS6detail15normal_iteratorINS5_10device_ptrI9KeyStringEEEEjN4cuda3std3__44lessIS9_EES9_EEvbT_PT2_T0_SK_PSK_T1_SK_i,(.L_x_595 - _ZN3cub18CUB_300001_SM_10006detail10merge_sort30DeviceMergeSortPartitionKernelIN6thrust24THRUST_300001_SM_1000_NS6detail15normal_iteratorINS5_10device_ptrI9KeyStringEEEEjN4cuda3std3__44lessIS9_EES9_EEvbT_PT2_T0_SK_PSK_T1_SK_i)
        .other          _ZN3cub18CUB_300001_SM_10006detail10merge_sort30DeviceMergeSortPartitionKernelIN6thrust24THRUST_300001_SM_1000_NS6detail15normal_iteratorINS5_10device_ptrI9KeyStringEEEEjN4cuda3std3__44lessIS9_EES9_EEvbT_PT2_T0_SK_PSK_T1_SK_i,@"STO_CUDA_ENTRY STV_DEFAULT"
_ZN3cub18CUB_300001_SM_10006detail10merge_sort30DeviceMergeSortPartitionKernelIN6thrust24THRUST_300001_SM_1000_NS6detail15normal_iteratorINS5_10device_ptrI9KeyStringEEEEjN4cuda3std3__44lessIS9_EES9_EEvbT_PT2_T0_SK_PSK_T1_SK_i:
.text._ZN3cub18CUB_300001_SM_10006detail10merge_sort30DeviceMergeSortPartitionKernelIN6thrust24THRUST_300001_SM_1000_NS6detail15normal_iteratorINS5_10device_ptrI9KeyStringEEEEjN4cuda3std3__44lessIS9_EES9_EEvbT_PT2_T0_SK_PSK_T1_SK_i:
[----:B------:R-:W0:Y:S01]  /*0000*/  LDC R1, c[0x0][0x37c] ;  /* 0x0000df00ff017b82 */ /* 0x000e220000000800 */
[----:B------:R-:W1:Y:S01]  /*0010*/  S2R R9, SR_CTAID.X ;  /* 0x0000000000097919 */ /* 0x000e620000002500 */
[----:B------:R-:W1:Y:S01]  /*0020*/  LDCU UR4, c[0x0][0x360] ;  /* 0x00006c00ff0477ac */ /* 0x000e620008000800 */
[----:B0-----:R-:W-:Y:S01]  /*0030*/  VIADD R1, R1, 0xffffffa0 ;  /* 0xffffffa001017836 */ /* 0x001fe20000000000 */
[----:B------:R-:W1:Y:S01]  /*0040*/  S2R R0, SR_TID.X ;  /* 0x0000000000007919 */ /* 0x000e620000002100 */
[----:B------:R-:W0:Y:S01]  /*0050*/  LDCU UR6, c[0x0][0x39c] ;  /* 0x00007380ff0677ac */ /* 0x000e220008000800 */
[----:B-1----:R-:W-:-:S05]  /*0060*/  IMAD R9, R9, UR4, R0 ;  /* 0x0000000409097c24 */ /* 0x002fca000f8e0200 */
[----:B0-----:R-:W-:-:S13]  /*0070*/  ISETP.GE.U32.AND P0, PT, R9, UR6, PT ;  /* 0x0000000609007c0c */ /* 0x001fda000bf06070 */
[----:B------:R-:W-:Y:S05]  /*0080*/  @P0 EXIT ;  /* 0x000000000000094d */ /* 0x000fea0003800000 */
[----:B------:R-:W0:Y:S01]  /*0090*/  LDCU UR5, c[0x0][0x3ac] ;  /* 0x00007580ff0577ac */ /* 0x000e220008000800 */
[----:B------:R-:W-:Y:S01]  /*00a0*/  VIADD R0, R9, 0x1 ;  /* 0x0000000109007836 */ /* 0x000fe20000000000 */
[----:B------:R-:W-:Y:S01]  /*00b0*/  ACQBULK ;  /* 0x000000000000782e */ /* 0x000fe20000000000 */
[----:B------:R-:W1:Y:S03]  /*00c0*/  LDCU UR7, c[0x0][0x3b0] ;  /* 0x00007600ff0777ac */ /* 0x000e660008000800 */
[----:B------:R-:W-:Y:S01]  /*00d0*/  ISETP.NE.AND P0, PT, R0, UR6, PT ;  /* 0x0000000600007c0c */ /* 0x000fe2000bf05270 */
[----:B------:R-:W2:Y:S01]  /*00e0*/  LDCU UR10, c[0x0][0x398] ;  /* 0x00007300ff0a77ac */ /* 0x000ea20008000800 */
[----:B------:R-:W3:Y:S01]  /*00f0*/  LDCU.64 UR8, c[0x0][0x358] ;  /* 0x00006b00ff0877ac */ /* 0x000ee20008000a00 */
[----:B0-----:R-:W-:-:S10]  /*0100*/  UIADD3 UR4, UPT, UPT, -UR5, URZ, URZ ;  /* 0x000000ff05047290 */ /* 0x001fd4000fffe1ff */
[----:B------:R-:W0:Y:S01]  /*0110*/  @!P0 LDC.64 R2, c[0x0][0x3a0] ;  /* 0x0000e800ff028b82 */ /* 0x000e220000000a00 */
[----:B------:R-:W-:Y:S01]  /*0120*/  LOP3.LUT R0, R9, UR4, RZ, 0xc0, !PT ;  /* 0x0000000409007c12 */ /* 0x000fe2000f8ec0ff */
[----:B------:R-:W-:-:S04]  /*0130*/  USHF.R.U32.HI UR4, URZ, 0x1, UR5 ;  /* 0x00000001ff047899 */ /* 0x000fc80008011605 */
[----:B-1----:R-:W-:Y:S01]  /*0140*/  IMAD R0, R0, UR7, RZ ;  /* 0x0000000700007c24 */ /* 0x002fe2000f8e02ff */
[----:B------:R-:W-:-:S04]  /*0150*/  UIMAD UR4, UR4, UR7, URZ ;  /* 0x00000007040472a4 */ /* 0x000fc8000f8e02ff */
[----:B------:R-:W-:Y:S02]  /*0160*/  LOP3.LUT R4, RZ, R0, RZ, 0x33, !PT ;  /* 0x00000000ff047212 */ /* 0x000fe400078e33ff */
[----:B--2---:R-:W-:Y:S02]  /*0170*/  VIMNMX.U32 R7, PT, PT, R0, UR10, PT ;  /* 0x0000000a00077c48 */ /* 0x004fe4000bfe0000 */
[----:B------:R-:W-:-:S04]  /*0180*/  VIMNMX.U32 R5, PT, PT, R4, UR4, PT ;  /* 0x0000000404057c48 */ /* 0x000fc8000bfe0000 */
[----:B------:R-:W-:Y:S01]  /*0190*/  VIADDMNMX.U32 R5, R5, R0, UR10, PT ;  /* 0x0000000a05057e46 */ /* 0x000fe2000b800000 */
[----:B0-----:R-:W-:-:S03]  /*01a0*/  @!P0 IMAD.WIDE.U32 R2, R9, 0x4, R2 ;  /* 0x0000000409028825 */ /* 0x001fc600078e0002 */
[----:B------:R-:W-:Y:S02]  /*01b0*/  LOP3.LUT R4, RZ, R5, RZ, 0x33, !PT ;  /* 0x00000005ff047212 */ /* 0x000fe400078e33ff */
[----:B---3--:R0:W-:Y:S02]  /*01c0*/  @!P0 STG.E desc[UR8][R2.64], R5 ;  /* 0x0000000502008986 */ /* 0x0081e4000c101908 */
[----:B------:R-:W-:-:S04]  /*01d0*/  VIMNMX.U32 R4, PT, PT, R4, UR4, PT ;  /* 0x0000000404047c48 */ /* 0x000fc8000bfe0000 */
[----:B------:R-:W-:Y:S01]  /*01e0*/  VIADDMNMX.U32 R4, R4, R5, UR10, PT ;  /* 0x0000000a04047e46 */ /* 0x000fe2000b800005 */
[----:B------:R-:W-:Y:S06]  /*01f0*/  @!P0 EXIT ;  /* 0x000000000000894d */ /* 0x000fec0003800000 */
[----:B------:R-:W1:Y:S01]  /*0200*/  LDCU.U8 UR6, c[0x0][0x380] ;  /* 0x00007000ff0677ac */ /* 0x000e620008000000 */
[----:B------:R-:W-:Y:S01]  /*0210*/  BSSY.RECONVERGENT B0, `(.L_x_418) ;  /* 0x000049e000007945 */ /* 0x000fe20003800200 */
[----:B------:R-:W-:-:S06]  /*0220*/  UIADD3 UR4, UPT, UPT, UR5, -0x1, URZ ;  /* 0xffffffff05047890 */ /* 0x000fcc000fffe0ff */
[----:B------:R-:W-:-:S05]  /*0230*/  LOP3.LUT R9, R9, UR4, RZ, 0xc0, !PT ;  /* 0x0000000409097c12 */ /* 0x000fca000f8ec0ff */
[----:B------:R-:W-:Y:S01]  /*0240*/  IMAD R9, R9, UR7, RZ ;  /* 0x0000000709097c24 */ /* 0x000fe2000f8e02ff */
[----:B-1----:R-:W-:-:S04]  /*0250*/  UPRMT UR6, UR6, 0x8880, URZ ;  /* 0x0000888006067896 */ /* 0x002fc800080000ff */
[----:B------:R-:W-:-:S03]  /*0260*/  VIADDMNMX.U32 R9, R4, -R7, R9, PT ;  /* 0x8000000704097246 */ /* 0x000fc60003800009 */
[----:B------:R-:W-:Y:S02]  /*0270*/  UMOV UR4, UR6 ;  /* 0x0000000600047c82 */ /* 0x000fe40008000000 */
[----:B------:R-:W-:-:S09]  /*0280*/  UISETP.NE.AND UP0, UPT, UR4, URZ, UPT ;  /* 0x000000ff0400728c */ /* 0x000fd2000bf05270 */
[----:B------:R-:W-:Y:S05]  /*0290*/  BRA.U !UP0, `(.L_x_419) ;  /* 0x0000002508307547 */ /* 0x000fea000b800000 */
[----:B------:R-:W-:Y:S01]  /*02a0*/  IMAD.IADD R4, R4, 0x1, -R5 ;  /* 0x0000000104047824 */ /* 0x000fe200078e0a05 */
[----:B------:R-:W-:Y:S01]  /*02b0*/  VIADDMNMX.U32 R13, R5, -R7, R9, PT ;  /* 0x80000007050d7246 */ /* 0x000fe20003800009 */
[----:B------:R-:W-:Y:S03]  /*02c0*/  BSSY.RECONVERGENT B1, `(.L_x_420) ;  /* 0x0000248000017945 */ /* 0x000fe60003800200 */
[----:B0-----:R-:W-:-:S05]  /*02d0*/  VIMNMX.U32 R3, PT, PT, R9, R4, !PT ;  /* 0x0000000409037248 */ /* 0x001fca0007fe0000 */
[----:B------:R-:W-:-:S05]  /*02e0*/  IMAD.IADD R15, R3, 0x1, -R4 ;  /* 0x00000001030f7824 */ /* 0x000fca00078e0a04 */
[----:B------:R-:W-:-:S13]  /*02f0*/  ISETP.GE.U32.AND P0, PT, R15, R13, PT ;  /* 0x0000000d0f00720c */ /* 0x000fda0003f06070 */
[----:B------:R-:W-:Y:S05]  /*0300*/  @P0 BRA `(.L_x_421) ;  /* 0x00000024000c0947 */ /* 0x000fea0003800000 */
.L_x_444:
[----:B0-----:R-:W0:Y:S01]  /*0310*/  LDC.64 R2, c[0x0][0x388] ;  /* 0x0000e200ff027b82 */ /* 0x001e220000000a00 */
[----:B------:R-:W-:-:S05]  /*0320*/  IMAD.IADD R0, R13, 0x1, -R15 ;  /* 0x000000010d007824 */ /* 0x000fca00078e0a0f */
[----:B------:R-:W-:-:S04]  /*0330*/  LEA.HI R17, R0, R15, RZ, 0x1f ;  /* 0x0000000f00117211 */ /* 0x000fc800078ff8ff */
[----:B------:R-:W-:-:S05]  /*0340*/  IADD3 R23, P0, PT, R7, R17, RZ ;  /* 0x0000001107177210 */ /* 0x000fca0007f1e0ff */
[----:B------:R-:W-:-:S04]  /*0350*/  IMAD.X R0, RZ, RZ, RZ, P0 ;  /* 0x000000ffff007224 */ /* 0x000fc800000e06ff */
[----:B------:R-:W-:Y:S02]  /*0360*/  IMAD R11, R0, 0x30, RZ ;  /* 0x00000030000b7824 */ /* 0x000fe400078e02ff */
[----:B0-----:R-:W-:-:S04]  /*0370*/  IMAD.WIDE.U32 R22, R23, 0x30, R2 ;  /* 0x0000003017167825 */ /* 0x001fc800078e0002 */
        /* <DEDUP_REMOVED lines=30> */
[----:B0-----:R-:W5:Y:S04]  /*0560*/  LDG.E.U8 R6, desc[UR8][R22.64+0x12] ;  /* 0x0000120816067981 */ /* 0x001f68000c1e1100 */
[----:B-1----:R-:W5:Y:S04]  /*0570*/  LDG.E.U8 R8, desc[UR8][R22.64+0x13] ;  /* 0x0000130816087981 */ /* 0x002f68000c1e1100 */
[----:B--2---:R-:W2:Y:S04]  /*0580*/  LDG.E.U8 R10, desc[UR8][R22.64+0x14] ;  /* 0x00001408160a7981 */ /* 0x004ea8000c1e1100 */
[----:B---3--:R-:W3:Y:S04]  /*0590*/  LDG.E.U8 R12, desc[UR8][R22.64+0x15] ;  /* 0x00001508160c7981 */ /* 0x008ee8000c1e1100 */
[----:B----4-:R-:W4:Y:S04]  /*05a0*/  LDG.E.U8 R14, desc[UR8][R22.64+0x16] ;  /* 0x00001608160e7981 */ /* 0x010f28000c1e1100 */
[----:B-----5:R-:W5:Y:S04]  /*05b0*/  LDG.E.U8 R16, desc[UR8][R22.64+0x17] ;  /* 0x0000170816107981 */ /* 0x020f68000c1e1100 */
[----:B------:R-:W5:Y:S04]  /*05c0*/  LDG.E.U8 R18, desc[UR8][R22.64+0x18] ;  /* 0x0000180816127981 */ /* 0x000f68000c1e1100 */
[----:B------:R-:W5:Y:S04]  /*05d0*/  LDG.E.U8 R20, desc[UR8][R22.64+0x19] ;  /* 0x0000190816147981 */ /* 0x000f68000c1e1100 */
[----:B------:R-:W5:Y:S04]  /*05e0*/  LDG.E.U8 R24, desc[UR8][R22.64+0x1a] ;  /* 0x00001a0816187981 */ /* 0x000f68000c1e1100 */
[----:B------:R-:W5:Y:S04]  /*05f0*/  LDG.E.U8 R26, desc[UR8][R22.64+0x1b] ;  /* 0x00001b08161a7981 */ /* 0x000f68000c1e1100 */
[----:B------:R-:W5:Y:S04]  /*0600*/  LDG.E.U8 R28, desc[UR8][R22.64+0x1c] ;  /* 0x00001c08161c7981 */ /* 0x000f68000c1e1100 */
[----:B------:R-:W5:Y:S04]  /*0610*/  LDG.E.U8 R11, desc[UR8][R22.64+0x1d] ;  /* 0x00001d08160b7981 */ /* 0x000f68000c1e1100 */
[----:B------:R0:W-:Y:S04]  /*0620*/  STL.U8 [R1+0x3e], R21 ;  /* 0x00003e1501007387 */ /* 0x0001e80000100000 */
[----:B0-----:R-:W5:Y:S04]  /*0630*/  LDG.E.U8 R21, desc[UR8][R22.64+0x1e] ;  /* 0x00001e0816157981 */ /* 0x001f68000c1e1100 */
[----:B------:R0:W-:Y:S04]  /*0640*/  STL.U8 [R1+0x3d], R19 ;  /* 0x00003d1301007387 */ /* 0x0001e80000100000 */
[----:B------:R1:W-:Y:S04]  /*0650*/  STL.U8 [R1+0x41], R4 ;  /* 0x0000410401007387 */ /* 0x0003e80000100000 */
[----:B0-----:R-:W5:Y:S04]  /*0660*/  LDG.E.U8 R19, desc[UR8][R22.64+0x20] ;  /* 0x0000200816137981 */ /* 0x001f68000c1e1100 */
[----:B-1----:R-:W5:Y:S04]  /*0670*/  LDG.E.U8 R4, desc[UR8][R22.64+0x22] ;  /* 0x0000220816047981 */ /* 0x002f68000c1e1100 */
[----:B------:R0:W-:Y:S04]  /*0680*/  STL.U8 [R1+0x40], R0 ;  /* 0x0000400001007387 */ /* 0x0001e80000100000 */
[----:B0-----:R-:W5:Y:S04]  /*0690*/  LDG.E.U8 R0, desc[UR8][R22.64+0x21] ;  /* 0x0000210816007981 */ /* 0x001f68000c1e1100 */
[----:B------:R0:W-:Y:S04]  /*06a0*/  STL.U8 [R1+0x42], R6 ;  /* 0x0000420601007387 */ /* 0x0001e80000100000 */
[----:B------:R1:W-:Y:S04]  /*06b0*/  STL.U8 [R1+0x43], R8 ;  /* 0x0000430801007387 */ /* 0x0003e80000100000 */
        /* <DEDUP_REMOVED lines=22> */
[----:B------:R0:W-:Y:S02]  /*0820*/  STL.U8 [R1+0x4e], R21 ;  /* 0x00004e1501007387 */ /* 0x0001e40000100000 */
[----:B0-----:R-:W-:-:S05]  /*0830*/  LOP3.LUT R21, RZ, R17, RZ, 0x33, !PT ;  /* 0x00000011ff157212 */ /* 0x001fca00078e33ff */
[----:B------:R-:W-:-:S05]  /*0840*/  IMAD.IADD R21, R9, 0x1, R21 ;  /* 0x0000000109157824 */ /* 0x000fca00078e0215 */
[----:B------:R-:W-:-:S05]  /*0850*/  IADD3 R21, P0, PT, R5, R21, RZ ;  /* 0x0000001505157210 */ /* 0x000fca0007f1e0ff */
[----:B------:R-:W-:-:S04]  /*0860*/  IMAD.WIDE.U32 R2, R21, 0x30, R2 ;  /* 0x0000003015027825 */ /* 0x000fc800078e0002 */
[----:B------:R-:W-:-:S04]  /*0870*/  IMAD.X R21, RZ, RZ, RZ, P0 ;  /* 0x000000ffff157224 */ /* 0x000fc800000e06ff */
[----:B------:R-:W-:Y:S01]  /*0880*/  IMAD R21, R21, 0x30, RZ ;  /* 0x0000003015157824 */ /* 0x000fe200078e02ff */
[----:B------:R0:W-:Y:S03]  /*0890*/  STL.U8 [R1+0x3f], R25 ;  /* 0x00003f1901007387 */ /* 0x0001e60000100000 */
[----:B------:R-:W-:Y:S01]  /*08a0*/  IMAD.IADD R3, R3, 0x1, R21 ;  /* 0x0000000103037824 */ /* 0x000fe200078e0215 */
[----:B------:R1:W-:Y:S04]  /*08b0*/  STL.U8 [R1+0x50], R19 ;  /* 0x0000501301007387 */ /* 0x0003e80000100000 */
[----:B------:R-:W5:Y:S04]  /*08c0*/  LDG.E.U8 R21, desc[UR8][R22.64] ;  /* 0x0000000816157981 */ /* 0x000f68000c1e1100 */
[----:B0-----:R-:W5:Y:S04]  /*08d0*/  LDG.E.U8 R25, desc[UR8][R22.64+0x1f] ;  /* 0x00001f0816197981 */ /* 0x001f68000c1e1100 */
[----:B-1----:R-:W5:Y:S04]  /*08e0*/  LDG.E.U8 R19, desc[UR8][R22.64+0x2f] ;  /* 0x00002f0816137981 */ /* 0x002f68000c1e1100 */
[----:B------:R0:W-:Y:S04]  /*08f0*/  STL.U8 [R1+0x52], R4 ;  /* 0x0000520401007387 */ /* 0x0001e80000100000 */
[----:B------:R-:W5:Y:S04]  /*0900*/  LDG.E.U8 R22, desc[UR8][R2.64+0xb] ;  /* 0x00000b0802167981 */ /* 0x000f68000c1e1100 */
[----:B0-----:R-:W5:Y:S04]  /*0910*/  LDG.E.U8 R4, desc[UR8][R2.64+0x2] ;  /* 0x0000020802047981 */ /* 0x001f68000c1e1100 */
[----:B------:R0:W-:Y:S04]  /*0920*/  STL.U8 [R1+0x51], R0 ;  /* 0x0000510001007387 */ /* 0x0001e80000100000 */
[----:B------:R-:W5:Y:S04]  /*0930*/  LDG.E.U8 R23, desc[UR8][R2.64+0x2f] ;  /* 0x00002f0802177981 */ /* 0x000f68000c1e1100 */
        /* <DEDUP_REMOVED lines=26> */
[----:B------:R1:W-:Y:S04]  /*0ae0*/  STL.U8 [R1+0xb], R22 ;  /* 0x00000b1601007387 */ /* 0x0003e80000100000 */
[----:B------:R1:W-:Y:S04]  /*0af0*/  STL.U8 [R1+0x2], R4 ;  /* 0x0000020401007387 */ /* 0x0003e80000100000 */
[----:B0-----:R-:W5:Y:S04]  /*0b00*/  LDG.E.U8 R19, desc[UR8][R2.64+0x1f] ;  /* 0x00001f0802137981 */ /* 0x001f68000c1e1100 */
[----:B-1----:R-:W5:Y:S04]  /*0b10*/  LDG.E.U8 R22, desc[UR8][R2.64+0x1a] ;  /* 0x00001a0802167981 */ /* 0x002f68000c1e1100 */
[----:B------:R-:W5:Y:S04]  /*0b20*/  LDG.E.U8 R4, desc[UR8][R2.64+0x11] ;  /* 0x0000110802047981 */ /* 0x000f68000c1e1100 */
        /* <DEDUP_REMOVED lines=58> */
[----:B------:R-:W-:Y:S04]  /*0ed0*/  STL.U8 [R1+0x4f], R25 ;  /* 0x00004f1901007387 */ /* 0x000fe80000100000 */
[----:B------:R-:W-:Y:S04]  /*0ee0*/  STL.U8 [R1+0x29], R22 ;  /* 0x0000291601007387 */ /* 0x000fe80000100000 */
[----:B------:R-:W-:Y:S04]  /*0ef0*/  STL.U8 [R1+0x2e], R19 ;  /* 0x00002e1301007387 */ /* 0x000fe80000100000 */
[----:B------:R-:W-:Y:S04]  /*0f00*/  STL.U8 [R1+0x2f], R23 ;  /* 0x00002f1701007387 */ /* 0x000fe80000100000 */
[----:B------:R-:W-:Y:S04]  /*0f10*/  STL.U8 [R1+0x30], R21 ;  /* 0x0000301501007387 */ /* 0x000fe80000100000 */
[----:B------:R-:W-:Y:S01]  /*0f20*/  STL.U8 [R1], R4 ;  /* 0x0000000401007387 */ /* 0x000fe20000100000 */
[----:B------:R-:W-:Y:S03]  /*0f30*/  BSSY.RECONVERGENT B2, `(.L_x_422) ;  /* 0x000017c000027945 */ /* 0x000fe60003800200 */
[----:B------:R0:W-:Y:S02]  /*0f40*/  STL.U8 [R1+0x20], R0 ;  /* 0x0000200001007387 */ /* 0x0001e40000100000 */
[----:B0-----:R-:W-:-:S02]  /*0f50*/  IMAD.MOV.U32 R0, RZ, RZ, RZ ;  /* 0x000000ffff007224 */ /* 0x001fc400078e00ff */
        /* <DEDUP_REMOVED lines=11> */
[----:B------:R0:W-:Y:S02]  /*1010*/  STL.U8 [R1+0x2d], R11 ;  /* 0x00002d0b01007387 */ /* 0x0001e40000100000 */
.L_x_443:
[----:B-----5:R-:W-:Y:S01]  /*1020*/  LOP3.LUT P0, RZ, R4, 0xff, R21, 0xc8, !PT ;  /* 0x000000ff04ff7812 */ /* 0x020fe2000780c815 */
[----:B------:R-:W-:Y:S01]  /*1030*/  BSSY.RELIABLE B3, `(.L_x_423) ;  /* 0x0000167000037945 */ /* 0x000fe20003800100 */
[----:B-1----:R-:W-:-:S11]  /*1040*/  IMAD R2, R0, 0x10, R1 ;  /* 0x0000001000027824 */ /* 0x002fd600078e0201 */
[----:B------:R-:W-:Y:S05]  /*1050*/  @!P0 BRA `(.L_x_424) ;  /* 0x00000014003c8947 */ /* 0x000fea0003800000 */
[----:B0-----:R-:W-:Y:S02]  /*1060*/  PRMT R6, R21, 0x9910, RZ ;  /* 0x0000991015067816 */ /* 0x001fe400000000ff */
        /* <DEDUP_REMOVED lines=28> */
.L_x_426:
        /* <DEDUP_REMOVED lines=22> */
.L_x_427:
        /* <DEDUP_REMOVED lines=22> */
.L_x_428:
        /* <DEDUP_REMOVED lines=22> */
.L_x_429:
        /* <DEDUP_REMOVED lines=22> */
.L_x_430:
        /* <DEDUP_REMOVED lines=22> */
.L_x_431:
        /* <DEDUP_REMOVED lines=22> */
.L_x_432:
        /* <DEDUP_REMOVED lines=22> */
.L_x_433:
        /* <DEDUP_REMOVED lines=22> */
.L_x_434:
        /* <DEDUP_REMOVED lines=22> */
.L_x_435:
        /* <DEDUP_REMOVED lines=22> */
.L_x_436:
        /* <DEDUP_REMOVED lines=22> */
.L_x_437:
        /* <DEDUP_REMOVED lines=22> */
.L_x_438:
        /* <DEDUP_REMOVED lines=22> */
.L_x_439:
        /* <DEDUP_REMOVED lines=20> */
.L_x_424:
[----:B------:R-:W-:-:S13]  /*2550*/  ISETP.GE.U32.AND P0, PT, R0, 0x2, PT ;  /* 0x000000020000780c */ /* 0x000fda0003f06070 */
[----:B------:R-:W-:Y:S05]  /*2560*/  @P0 BREAK.RELIABLE B3 ;  /* 0x0000000000030942 */ /* 0x000fea0003800100 */
[----:B------:R-:W-:Y:S05]  /*2570*/  @!P0 BRA `(.L_x_442) ;  /* 0x0000000000488947 */ /* 0x000fea0003800000 */
[----:B------:R-:W-:Y:S01]  /*2580*/  PLOP3.LUT P0, PT, PT, PT, PT, 0x80, 0x8 ;  /* 0x000000000008781c */ /* 0x000fe20003f0f070 */
[----:B------:R-:W-:-:S12]  /*2590*/  BRA `(.L_x_425) ;  /* 0x0000000000547947 */ /* 0x000fd80003800000 */
.L_x_441:
[----:B------:R-:W-:Y:S01]  /*25a0*/  PLOP3.LUT P0, PT, PT, PT, PT, 0x8, 0x80 ;  /* 0x000000000080781c */ /* 0x000fe20003f0e170 */
[----:B------:R-:W-:-:S12]  /*25b0*/  BRA `(.L_x_425) ;  /* 0x00000000004c7947 */ /* 0x000fd80003800000 */
.L_x_440:
        /* <DEDUP_REMOVED lines=14> */
.L_x_442:
[----:B------:R-:W-:Y:S05]  /*26a0*/  BSYNC.RELIABLE B3 ;  /* 0x0000000000037941 */ /* 0x000fea0003800100 */
.L_x_423:
[----:B------:R1:W5:Y:S04]  /*26b0*/  LDL.U8 R4, [R2+0x10] ;  /* 0x0000100002047983 */ /* 0x0003680000100000 */
[----:B------:R1:W5:Y:S01]  /*26c0*/  LDL.U8 R21, [R2+0x40] ;  /* 0x0000400002157983 */ /* 0x0003620000100000 */
[----:B------:R-:W-:Y:S01]  /*26d0*/  VIADD R0, R0, 0x1 ;  /* 0x0000000100007836 */ /* 0x000fe20000000000 */
[----:B------:R-:W-:Y:S06]  /*26e0*/  BRA `(.L_x_443) ;  /* 0xffffffe8004c7947 */ /* 0x000fec000383ffff */
.L_x_425:
[----:B------:R-:W-:Y:S05]  /*26f0*/  BSYNC.RECONVERGENT B2 ;  /* 0x0000000000027941 */ /* 0x000fea0003800200 */
.L_x_422:
[----:B------:R-:W-:Y:S01]  /*2700*/  @P0 VIADD R15, R17, 0x1 ;  /* 0x00000001110f0836 */ /* 0x000fe20000000000 */
[----:B------:R-:W-:-:S04]  /*2710*/  SEL R13, R13, R17, P0 ;  /* 0x000000110d0d7207 */ /* 0x000fc80000000000 */
[----:B------:R-:W-:-:S13]  /*2720*/  ISETP.GE.U32.AND P0, PT, R15, R13, PT ;  /* 0x0000000d0f00720c */ /* 0x000fda0003f06070 */
[----:B------:R-:W-:Y:S05]  /*2730*/  @!P0 BRA `(.L_x_444) ;  /* 0xffffffd800f48947 */ /* 0x000fea000383ffff */
.L_x_421:
[----:B------:R-:W-:Y:S05]  /*2740*/  BSYNC.RECONVERGENT B1 ;  /* 0x0000000000017941 */ /* 0x000fea0003800200 */
.L_x_420:
[----:B------:R-:W-:Y:S05]  /*2750*/  BRA `(.L_x_445) ;  /* 0x0000002400247947 */ /* 0x000fea0003800000 */
.L_x_419:
[----:B------:R-:W-:Y:S01]  /*2760*/  IMAD.IADD R4, R4, 0x1, -R5 ;  /* 0x0000000104047824 */ /* 0x000fe200078e0a05 */
[----:B------:R-:W-:-:S04]  /*2770*/  VIADDMNMX.U32 R13, R5, -R7, R9, PT ;  /* 0x80000007050d7246 */ /* 0x000fc80003800009 */
[----:B------:R-:W-:-:S05]  /*2780*/  VIMNMX.U32 R15, PT, PT, R9, R4, !PT ;  /* 0x00000004090f7248 */ /* 0x000fca0007fe0000 */
[----:B------:R-:W-:-:S05]  /*2790*/  IMAD.IADD R15, R15, 0x1, -R4 ;  /* 0x000000010f0f7824 */ /* 0x000fca00078e0a04 */
[----:B------:R-:W-:-:S13]  /*27a0*/  ISETP.GE.U32.AND P0, PT, R15, R13, PT ;  /* 0x0000000d0f00720c */ /* 0x000fda0003f06070 */
[----:B------:R-:W-:Y:S05]  /*27b0*/  @P0 BRA `(.L_x_445) ;  /* 0x00000024000c0947 */ /* 0x000fea0003800000 */
.L_x_468:
        /* <DEDUP_REMOVED lines=155> */
[----:B------:R-:W-:Y:S04]  /*3170*/  STL.U8 [R1+0x11], R4 ;  /* 0x0000110401007387 */ /* 0x000fe80000100000 */
[----:B------:R1:W-:Y:S04]  /*3180*/  STL.U8 [R1+0x17], R16 ;  /* 0x0000171001007387 */ /* 0x0003e80000100000 */
[----:B------:R1:W-:Y:S04]  /*3190*/  STL.U8 [R1+0x1f], R17 ;  /* 0x00001f1101007387 */ /* 0x0003e80000100000 */
[----:B0-----:R-:W5:Y:S04]  /*31a0*/  LDG.E.U8 R21, desc[UR8][R2.64+0x2f] ;  /* 0x00002f0802157981 */ /* 0x001f68000c1e1100 */
[----:B-1----:R-:W5:Y:S04]  /*31b0*/  LDG.E.U8 R16, desc[UR8][R2.64+0x26] ;  /* 0x0000260802107981 */ /* 0x002f68000c1e1100 */
[----:B------:R-:W5:Y:S04]  /*31c0*/  LDG.E.U8 R17, desc[UR8][R2.64+0x2e] ;  /* 0x00002e0802117981 */ /* 0x000f68000c1e1100 */
        /* <DEDUP_REMOVED lines=48> */
.L_x_467:
        /* <DEDUP_REMOVED lines=33> */
.L_x_450:
        /* <DEDUP_REMOVED lines=22> */
.L_x_451:
        /* <DEDUP_REMOVED lines=22> */
.L_x_452:
        /* <DEDUP_REMOVED lines=22> */
.L_x_453:
        /* <DEDUP_REMOVED lines=22> */
.L_x_454:
        /* <DEDUP_REMOVED lines=22> */
.L_x_455:
        /* <DEDUP_REMOVED lines=22> */
.L_x_456:
        /* <DEDUP_REMOVED lines=22> */
.L_x_457:
        /* <DEDUP_REMOVED lines=22> */
.L_x_458:
        /* <DEDUP_REMOVED lines=22> */
.L_x_459:
        /* <DEDUP_REMOVED lines=22> */
.L_x_460:
        /* <DEDUP_REMOVED lines=22> */
.L_x_461:
        /* <DEDUP_REMOVED lines=22> */
.L_x_462:
        /* <DEDUP_REMOVED lines=22> */
.L_x_463:
        /* <DEDUP_REMOVED lines=20> */
.L_x_448:
[----:B------:R-:W-:-:S13]  /*4a00*/  ISETP.GE.U32.AND P0, PT, R0, 0x2, PT ;  /* 0x000000020000780c */ /* 0x000fda0003f06070 */
[----:B------:R-:W-:Y:S05]  /*4a10*/  @P0 BREAK.RELIABLE B2 ;  /* 0x0000000000020942 */ /* 0x000fea0003800100 */
[----:B------:R-:W-:Y:S05]  /*4a20*/  @!P0 BRA `(.L_x_466) ;  /* 0x0000000000488947 */ /* 0x000fea0003800000 */
[----:B------:R-:W-:Y:S01]  /*4a30*/  PLOP3.LUT P0, PT, PT, PT, PT, 0x80, 0x8 ;  /* 0x000000000008781c */ /* 0x000fe20003f0f070 */
[----:B------:R-:W-:-:S12]  /*4a40*/  BRA `(.L_x_449) ;  /* 0x0000000000547947 */ /* 0x000fd80003800000 */
.L_x_465:
[----:B------:R-:W-:Y:S01]  /*4a50*/  PLOP3.LUT P0, PT, PT, PT, PT, 0x8, 0x80 ;  /* 0x000000000080781c */ /* 0x000fe20003f0e170 */
[----:B------:R-:W-:-:S12]  /*4a60*/  BRA `(.L_x_449) ;  /* 0x00000000004c7947 */ /* 0x000fd80003800000 */
.L_x_464:
        /* <DEDUP_REMOVED lines=14> */
.L_x_466:
[----:B------:R-:W-:Y:S05]  /*4b50*/  BSYNC.RELIABLE B2 ;  /* 0x0000000000027941 */ /* 0x000fea0003800100 */
.L_x_447:
[----:B------:R1:W5:Y:S04]  /*4b60*/  LDL.U8 R4, [R2+0x10] ;  /* 0x0000100002047983 */ /* 0x0003680000100000 */
[----:B------:R1:W5:Y:S01]  /*4b70*/  LDL.U8 R23, [R2+0x40] ;  /* 0x0000400002177983 */ /* 0x0003620000100000 */
[----:B------:R-:W-:Y:S01]  /*4b80*/  VIADD R0, R0, 0x1 ;  /* 0x0000000100007836 */ /* 0x000fe20000000000 */
[----:B------:R-:W-:Y:S06]  /*4b90*/  BRA `(.L_x_467) ;  /* 0xffffffe8004c7947 */ /* 0x000fec000383ffff */
.L_x_449:
[----:B------:R-:W-:Y:S05]  /*4ba0*/  BSYNC.RECONVERGENT B1 ;  /* 0x0000000000017941 */ /* 0x000fea0003800200 */
.L_x_446:
[----:B------:R-:W-:Y:S01]  /*4bb0*/  @P0 VIADD R15, R19, 0x1 ;  /* 0x00000001130f0836 */ /* 0x000fe20000000000 */
[----:B------:R-:W-:-:S04]  /*4bc0*/  SEL R13, R13, R19, P0 ;  /* 0x000000130d0d7207 */ /* 0x000fc80000000000 */
[----:B------:R-:W-:-:S13]  /*4bd0*/  ISETP.GE.U32.AND P0, PT, R15, R13, PT ;  /* 0x0000000d0f00720c */ /* 0x000fda0003f06070 */
[----:B------:R-:W-:Y:S05]  /*4be0*/  @!P0 BRA `(.L_x_468) ;  /* 0xffffffd800f48947 */ /* 0x000fea000383ffff */
.L_x_445:
[----:B------:R-:W-:Y:S05]  /*4bf0*/  BSYNC.RECONVERGENT B0 ;  /* 0x0000000000007941 */ /* 0x000fea0003800200 */
.L_x_418:
[----:B------:R-:W-:Y:S05]  /*4c00*/  WARPSYNC.ALL ;  /* 0x0000000000007948 */ /* 0x000fea0003800000 */
[----:B0-----:R-:W0:Y:S01]  /*4c10*/  S2R R5, SR_CTAID.X ;  /* 0x0000000000057919 */ /* 0x001e220000002500 */
[----:B------:R-:W1:Y:S01]  /*4c20*/  LDC.64 R2, c[0x0][0x3a0] ;  /* 0x0000e800ff027b82 */ /* 0x000e620000000a00 */
[----:B------:R-:W0:Y:S01]  /*4c30*/  LDCU UR4, c[0x0][0x360] ;  /* 0x00006c00ff0477ac */ /* 0x000e220008000800 */
[----:B------:R-:W-:Y:S01]  /*4c40*/  IMAD.IADD R7, R7, 0x1, R15 ;  /* 0x0000000107077824 */ /* 0x000fe200078e020f */
[----:B------:R-:W0:Y:S02]  /*4c50*/  S2R R0, SR_TID.X ;  /* 0x0000000000007919 */ /* 0x000e240000002100 */
[----:B0-----:R-:W-:-:S04]  /*4c60*/  IMAD R5, R5, UR4, R0 ;  /* 0x0000000405057c24 */ /* 0x001fc8000f8e0200 */
[----:B-1----:R-:W-:-:S05]  /*4c70*/  IMAD.WIDE.U32 R2, R5, 0x4, R2 ;  /* 0x0000000405027825 */ /* 0x002fca00078e0002 */
[----:B------:R-:W-:Y:S01]  /*4c80*/  STG.E desc[UR8][R2.64], R7 ;  /* 0x0000000702007986 */ /* 0x000fe2000c101908 */
[----:B------:R-:W-:Y:S05]  /*4c90*/  EXIT ;  /* 0x000000000000794d */ /* 0x000fea0003800000 */
.L_x_469:
        /* <DEDUP_REMOVED lines=14> */
.L_x_595:


//--------------------- .text._ZN3cub18CUB_300001_SM_10006detail10merge_sort30DeviceMergeSortBlockSortKernelINS2_10policy_hubIN6thrust24THRUST_300001_SM_1000_NS6detail15normal_iteratorINS6_10device_ptrI9KeyStringEEEEE9Policy600ESC_NS8_INS9_IlEEEESC_SG_jN4cuda3std3__44lessISA_EESA_lEEvbT0_T1_T2_T3_T4_PT6_PT7_T5_NS1_7vsmem_tE --------------------------
	.section	.text._ZN3cub18CUB_300001_SM_10006detail10merge_sort30DeviceMergeSortBlockSortKernelINS2_10policy_hubIN6thrust24THRUST_300001_SM_1000_NS6detail15normal_iteratorINS6_10device_ptrI9KeyStringEEEEE9Policy600ESC_NS8_INS9_IlEEEESC_SG_jN4cuda3std3__44lessISA_EESA_lEEvbT0_T1_T2_T3_T4_PT6_PT7_T5_NS1_7vsmem_tE,"ax",@progbits
	.align	128
        .global         _ZN3cub18CUB_300001_SM_10006detail10merge_sort30DeviceMergeSortBlockSortKernelINS2_10policy_hubIN6thrust24THRUST_300001_SM_1000_NS6detail15normal_iteratorINS6_10device_ptrI9KeyStringEEEEE9Policy600ESC_NS8_INS9_IlEEEESC_SG_jN4cuda3std3__44lessISA_EESA_lEEvbT0_T1_T2_T3_T4_PT6_PT7_T5_NS1_7vsmem_tE
        .type           _ZN3cub18CUB_300001_SM_10006detail10merge_sort30DeviceMergeSortBlockSortKernelINS2_10policy_hubIN6thrust24THRUST_300001_SM_1000_NS6detail15normal_iteratorINS6_10device_ptrI9KeyStringEEEEE9Policy600ESC_NS8_INS9_IlEEEESC_SG_jN4cuda3std3__44lessISA_EESA_lEEvbT0_T1_T2_T3_T4_PT6_PT7_T5_NS1_7vsmem_tE,@function
        .size           _ZN3cub18CUB_300001_SM_10006detail10merge_sort30DeviceMergeSortBlockSortKernelINS2_10policy_hubIN6thrust24THRUST_300001_SM_1000_NS6detail15normal_iteratorINS6_10device_ptrI9KeyStringEEEEE9Policy600ESC_NS8_INS9_IlEEEESC_SG_jN4cuda3std3__44lessISA_EESA_lEEvbT0_T1_T2_T3_T4_PT6_PT7_T5_NS1_7vsmem_tE,(.L_x_596 - _ZN3cub18CUB_300001_SM_10006detail10merge_sort30DeviceMergeSortBlockSortKernelINS2_10policy_hubIN6thrust24THRUST_300001_SM_1000_NS6detail15normal_iteratorINS6_10device_ptrI9KeyStringEEEEE9Policy600ESC_NS8_INS9_IlEEEESC_SG_jN4cuda3std3__44lessISA_EESA_lEEvbT0_T1_T2_T3_T4_PT6_PT7_T5_NS1_7vsmem_tE)
        .other          _ZN3cub18CUB_300001_SM_10006detail10merge_sort30DeviceMergeSortBlockSortKernelINS2_10policy_hubIN6thrust24THRUST_300001_SM_1000_NS6detail15normal_iteratorINS6_10device_ptrI9KeyStringEEEEE9Policy600ESC_NS8_INS9_IlEEEESC_SG_jN4cuda3std3__44lessISA_EESA_lEEvbT0_T1_T2_T3_T4_PT6_PT7_T5_NS1_7vsmem_tE,@"STO_CUDA_ENTRY STV_DEFAULT"
_ZN3cub18CUB_300001_SM_10006detail10merge_sort30DeviceMergeSortBlockSortKernelINS2_10policy_hubIN6thrust24THRUST_300001_SM_1000_NS6detail15normal_iteratorINS6_10device_ptrI9KeyStringEEEEE9Policy600ESC_NS8_INS9_IlEEEESC_SG_jN4cuda3std3__44lessISA_EESA_lEEvbT0_T1_T2_T3_T4_PT6_PT7_T5_NS1_7vsmem_tE:
.text._ZN3cub18CUB_300001_SM_10006detail10merge_sort30DeviceMergeSortBlockSortKernelINS2_10policy_hubIN6thrust24THRUST_300001_SM_1000_NS6detail15normal_iteratorINS6_10device_ptrI9KeyStringEEEEE9Policy600ESC_NS8_INS9_IlEEEESC_SG_jN4cuda3std3__44lessISA_EESA_lEEvbT0_T1_T2_T3_T4_PT6_PT7_T5_NS1_7vsmem_tE:
[----:B------:R-:W0:Y:S01]  /*0000*/  LDC R1, c[0x0][0x37c] ;  /* 0x0000df00ff017b82 */ /* 0x000e220000000800 */
[----:B------:R-:W1:Y:S01]  /*0010*/  S2R R7, SR_CTAID.X ;  /* 0x0000000000077919 */ /* 0x000e620000002500 */
[----:B------:R-:W2:Y:S01]  /*0020*/  LDCU UR4, c[0x0][0x370] ;  /* 0x00006e00ff0477ac */ /* 0x000ea20008000800 */
[----:B0-----:R-:W-:Y:S01]  /*0030*/  VIADD R1, R1, 0xffffffa0 ;  /* 0xffffffa001017836 */ /* 0x001fe20000000000 */
[----:B------:R-:W0:Y:S01]  /*0040*/  LDCU.64 UR8, c[0x0][0x358] ;  /* 0x00006b00ff0877ac */ /* 0x000e220008000a00 */
[----:B--2---:R-:W-:-:S06]  /*0050*/  UIADD3 UR4, UPT, UPT, UR4, -0x1, URZ ;  /* 0xffffffff04047890 */ /* 0x004fcc000fffe0ff */
[C---:B-1----:R-:W-:Y:S01]  /*0060*/  ISETP.GE.U32.AND P0, PT, R7.reuse, UR4, PT ;  /* 0x0000000407007c0c */ /* 0x042fe2000bf06070 */
[----:B------:R-:W-:-:S12]  /*0070*/  IMAD.SHL.U32 R7, R7, 0x100, RZ ;  /* 0x0000010007077824 */ /* 0x000fd800078e00ff */
[----:B0-----:R-:W-:Y:S05]  /*0080*/  @P0 BRA `(.L_x_470) ;  /* 0x0000007800640947 */ /* 0x001fea0003800000 */
[----:B------:R-:W0:Y:S01]  /*0090*/  S2R R0, SR_TID.X ;  /* 0x0000000000007919 */ /* 0x000e220000002100 */
[----:B------:R-:W1:Y:S01]  /*00a0*/  LDCU.64 UR4, c[0x0][0x390] ;  /* 0x00007200ff0477ac */ /* 0x000e620008000a00 */
[----:B------:R-:W-:Y:S01]  /*00b0*/  ACQBULK ;  /* 0x000000000000782e */ /* 0x000fe20000000000 */
[----:B------:R-:W2:Y:S01]  /*00c0*/  LDC.64 R4, c[0x0][0x388] ;  /* 0x0000e200ff047b82 */ /* 0x000ea20000000a00 */
[----:B0-----:R-:W-:-:S05]  /*00d0*/  IADD3 R9, P0, PT, R7, R0, RZ ;  /* 0x0000000007097210 */ /* 0x001fca0007f1e0ff */
[----:B------:R-:W-:Y:S01]  /*00e0*/  IMAD.X R6, RZ, RZ, RZ, P0 ;  /* 0x000000ffff067224 */ /* 0x000fe200000e06ff */
        /* <DEDUP_REMOVED lines=67> */
[----:B----4-:R-:W-:Y:S02]  /*0520*/  PRMT R25, R25, 0x3340, R24 ;  /* 0x0000334019197816 */ /* 0x010fe40000000018 */
[----:B-----5:R-:W-:-:S04]  /*0530*/  PRMT R26, R27, 0x3340, R26 ;  /* 0x000033401b1a7816 */ /* 0x020fc8000000001a */
[----:B------:R-:W-:Y:S02]  /*0540*/  PRMT R25, R25, 0x5410, R26 ;  /* 0x0000541019197816 */ /* 0x000fe4000000001a */
[----:B------:R-:W-:Y:S02]  /*0550*/  PRMT R41, R41, 0x3340, R40 ;  /* 0x0000334029297816 */ /* 0x000fe40000000028 */
[----:B------:R-:W-:-:S04]  /*0560*/  PRMT R42, R43, 0x3340, R42 ;  /* 0x000033402b2a7816 */ /* 0x000fc8000000002a */
        /* <DEDUP_REMOVED lines=23> */
[----:B0-----:R-:W-:Y:S01]  /*06e0*/  PRMT R5, R47, 0x3340, R44 ;  /* 0x000033402f057816 */ /* 0x001fe2000000002c */
[----:B------:R-:W-:Y:S01]  /*06f0*/  IMAD R47, R0, 0x28, R45 ;  /* 0x00000028002f7824 */ /* 0x000fe200078e022d */
[----:B------:R-:W-:-:S04]  /*0700*/  PRMT R46, R49, 0x3340, R46 ;  /* 0x00003340312e7816 */ /* 0x000fc8000000002e */
[----:B------:R-:W-:Y:S02]  /*0710*/  PRMT R42, R5, 0x5410, R46 ;  /* 0x00005410052a7816 */ /* 0x000fe4000000002e */
[----:B------:R-:W-:Y:S02]  /*0720*/  PRMT R51, R51, 0x3340, R48 ;  /* 0x0000334033337816 */ /* 0x000fe40000000030 */
        /* <DEDUP_REMOVED lines=18> */
[----:B------:R-:W-:Y:S02]  /*0850*/  PRMT R16, R14, 0x7772, RZ ;  /* 0x000077720e107816 */ /* 0x000fe400000000ff */
[C---:B-1----:R-:W-:Y:S02]  /*0860*/  PRMT R122, R8.reuse, 0x7770, RZ ;  /* 0x00007770087a7816 */ /* 0x042fe400000000ff */
[C---:B------:R-:W-:Y:S02]  /*0870*/  PRMT R120, R8.reuse, 0x7771, RZ ;  /* 0x0000777108787816 */ /* 0x040fe400000000ff */
[----:B------:R-:W-:Y:S02]  /*0880*/  PRMT R118, R8, 0x7772, RZ ;  /* 0x0000777208767816 */ /* 0x000fe400000000ff */
[----:B------:R-:W-:-:S02]  /*0890*/  PRMT R60, R10, 0x7770, RZ ;  /* 0x000077700a3c7816 */ /* 0x000fc400000000ff */
[C---:B------:R-:W-:Y:S02]  /*08a0*/  PRMT R58, R10.reuse, 0x7771, RZ ;  /* 0x000077710a3a7816 */ /* 0x040fe400000000ff */
[----:B------:R-:W-:Y:S02]  /*08b0*/  PRMT R56, R10, 0x7772, RZ ;  /* 0x000077720a387816 */ /* 0x000fe400000000ff */
[C---:B--2---:R-:W-:Y:S02]  /*08c0*/  PRMT R39, R4.reuse, 0x7770, RZ ;  /* 0x0000777004277816 */ /* 0x044fe400000000ff */
[C---:B------:R-:W-:Y:S02]  /*08d0*/  PRMT R41, R4.reuse, 0x7771, RZ ;  /* 0x0000777104297816 */ /* 0x040fe400000000ff */
[----:B------:R-:W-:Y:S02]  /*08e0*/  PRMT R43, R4, 0x7772, RZ ;  /* 0x00007772042b7816 */ /* 0x000fe400000000ff */
[----:B------:R-:W-:-:S02]  /*08f0*/  PRMT R61, R6, 0x7770, RZ ;  /* 0x00007770063d7816 */ /* 0x000fc400000000ff */
[C---:B------:R-:W-:Y:S02]  /*0900*/  PRMT R63, R6.reuse, 0x7771, RZ ;  /* 0x00007771063f7816 */ /* 0x040fe400000000ff */
[----:B------:R-:W-:Y:S02]  /*0910*/  PRMT R65, R6, 0x7772, RZ ;  /* 0x0000777206417816 */ /* 0x000fe400000000ff */
[----:B------:R-:W-:Y:S02]  /*0920*/  PRMT R12, R12, 0x7773, RZ ;  /* 0x000077730c0c7816 */ /* 0x000fe400000000ff */
[----:B------:R-:W-:Y:S02]  /*0930*/  PRMT R14, R14, 0x7773, RZ ;  /* 0x000077730e0e7816 */ /* 0x000fe400000000ff */
[C---:B------:R-:W-:Y:S02]  /*0940*/  PRMT R18, R15.reuse, 0x7770, RZ ;  /* 0x000077700f127816 */ /* 0x040fe400000000ff */
[----:B------:R-:W-:-:S02]  /*0950*/  PRMT R20, R15, 0x7771, RZ ;  /* 0x000077710f147816 */ /* 0x000fc400000000ff */
[----:B------:R-:W-:Y:S02]  /*0960*/  PRMT R22, R15, 0x7772, RZ ;  /* 0x000077720f167816 */ /* 0x000fe400000000ff */
[----:B------:R-:W-:Y:S02]  /*0970*/  PRMT R8, R8, 0x7773, RZ ;  /* 0x0000777308087816 */ /* 0x000fe400000000ff */
[----:B------:R-:W-:Y:S02]  /*0980*/  PRMT R10, R10, 0x7773, RZ ;  /* 0x000077730a0a7816 */ /* 0x000fe400000000ff */
[----:B------:R-:W-:Y:S02]  /*0990*/  PRMT R4, R4, 0x7773, RZ ;  /* 0x0000777304047816 */ /* 0x000fe400000000ff */
[----:B------:R-:W-:Y:S02]  /*09a0*/  PRMT R6, R6, 0x7773, RZ ;  /* 0x0000777306067816 */ /* 0x000fe400000000ff */
[----:B------:R-:W-:-:S02]  /*09b0*/  PRMT R17, R13, 0x7610, R17 ;  /* 0x000076100d117816 */ /* 0x000fc40000000011 */
        /* <DEDUP_REMOVED lines=33> */
.L_x_522:
[----:B------:R-:W-:Y:S01]  /*0bd0*/  LOP3.LUT R5, R5, 0xffff, RZ, 0xc0, !PT ;  /* 0x0000ffff05057812 */ /* 0x000fe200078ec0ff */
[----:B0-----:R-:W0:Y:S01]  /*0be0*/  S2R R12, SR_CgaCtaId ;  /* 0x00000000000c7919 */ /* 0x001e220000008800 */
[----:B------:R-:W-:Y:S01]  /*0bf0*/  LOP3.LUT R0, R7, 0xffff, RZ, 0xc0, !PT ;  /* 0x0000ffff07007812 */ /* 0x000fe200078ec0ff */
[----:B------:R-:W-:Y:S01]  /*0c00*/  IMAD.MOV R79, RZ, RZ, -R49 ;  /* 0x000000ffff4f7224 */ /* 0x000fe200078e0a31 */
[----:B------:R-:W-:Y:S01]  /*0c10*/  LOP3.LUT R17, R17, 0xffff, RZ, 0xc0, !PT ;  /* 0x0000ffff11117812 */ /* 0x000fe200078ec0ff */
[----:B------:R-:W-:Y:S01]  /*0c20*/  BAR.SYNC.DEFER_BLOCKING 0x0 ;  /* 0x0000000000007b1d */ /* 0x000fe20000010000 */
[----:B------:R-:W-:Y:S02]  /*0c30*/  LOP3.LUT R6, R19, 0xffff, RZ, 0xc0, !PT ;  /* 0x0000ffff13067812 */ /* 0x000fe400078ec0ff */
[----:B------:R-:W-:Y:S02]  /*0c40*/  PRMT R2, R0, 0x3340, R5 ;  /* 0x0000334000027816 */ /* 0x000fe40000000005 */
[----:B------:R-:W-:Y:S01]  /*0c50*/  PRMT R5, R6, 0x3340, R17 ;  /* 0x0000334006057816 */ /* 0x000fe20000000011 */
[----:B------:R-:W-:Y:S01]  /*0c60*/  BSSY.RECONVERGENT B0, `(.L_x_471) ;  /* 0x00002af000007945 */ /* 0x000fe20003800200 */
[----:B------:R-:W-:Y:S01]  /*0c70*/  LOP3.LUT R124, R124, 0xffff, RZ, 0xc0, !PT ;  /* 0x0000ffff7c7c7812 */ /* 0x000fe200078ec0ff */
[----:B-1----:R-:W1:Y:S01]  /*0c80*/  S2R R17, SR_TID.X ;  /* 0x0000000000117919 */ /* 0x002e620000002100 */
        /* <DEDUP_REMOVED lines=9> */
[----:B------:R-:W-:Y:S02]  /*0d20*/  MOV R3, 0x400 ;  /* 0x0000040000037802 */ /* 0x000fe40000000f00 */
[----:B------:R-:W-:Y:S02]  /*0d30*/  PRMT R4, R4, 0x3340, R9 ;  /* 0x0000334004047816 */ /* 0x000fe40000000009 */
[----:B------:R-:W-:Y:S02]  /*0d40*/  PRMT R29, R0, 0x3340, R29 ;  /* 0x00003340001d7816 */ /* 0x000fe4000000001d */
[----:B0-----:R-:W-:-:S02]  /*0d50*/  LEA R20, R12, R3, 0x18 ;  /* 0x000000030c147211 */ /* 0x001fc400078ec0ff */
[----:B------:R-:W-:Y:S02]  /*0d60*/  LOP3.LUT R54, R54, 0xffff, RZ, 0xc0, !PT ;  /* 0x0000ffff36367812 */ /* 0x000fe400078ec0ff */
[----:B------:R-:W-:Y:S02]  /*0d70*/  LOP3.LUT R3, R56, 0xffff, RZ, 0xc0, !PT ;  /* 0x0000ffff38037812 */ /* 0x000fe400078ec0ff */
[----:B------:R-:W-:Y:S02]  /*0d80*/  LOP3.LUT R58, R58, 0xffff, RZ, 0xc0, !PT ;  /* 0x0000ffff3a3a7812 */ /* 0x000fe400078ec0ff */
[----:B------:R-:W-:Y:S02]  /*0d90*/  LOP3.LUT R9, R60, 0xffff, RZ, 0xc0, !PT ;  /* 0x0000ffff3c097812 */ /* 0x000fe400078ec0ff */
[----:B------:R-:W-:Y:S02]  /*0da0*/  LOP3.LUT R75, R75, 0xffff, RZ, 0xc0, !PT ;  /* 0x0000ffff4b4b7812 */ /* 0x000fe400078ec0ff */
[----:B------:R-:W-:-:S02]  /*0db0*/  LOP3.LUT R0, R73, 0xffff, RZ, 0xc0, !PT ;  /* 0x0000ffff49007812 */ /* 0x000fc400078ec0ff */
[----:B-1----:R-:W-:Y:S02]  /*0dc0*/  LOP3.LUT R79, R17, R79, RZ, 0xc0, !PT ;  /* 0x0000004f114f7212 */ /* 0x002fe400078ec0ff */
[----:B------:R-:W-:Y:S02]  /*0dd0*/  LOP3.LUT R112, R112, 0xffff, RZ, 0xc0, !PT ;  /* 0x0000ffff70707812 */ /* 0x000fe400078ec0ff */
[----:B------:R-:W-:Y:S02]  /*0de0*/  LOP3.LUT R15, R114, 0xffff, RZ, 0xc0, !PT ;  /* 0x0000ffff720f7812 */ /* 0x000fe400078ec0ff */
[----:B------:R-:W-:Y:S02]  /*0df0*/  PRMT R3, R3, 0x3340, R54 ;  /* 0x0000334003037816 */ /* 0x000fe40000000036 */
[----:B------:R-:W-:Y:S02]  /*0e00*/  PRMT R58, R9, 0x3340, R58 ;  /* 0x00003340093a7816 */ /* 0x000fe4000000003a */
[----:B------:R-:W-:-:S02]  /*0e10*/  PRMT R75, R0, 0x3340, R75 ;  /* 0x00003340004b7816 */ /* 0x000fc4000000004b */
[----:B------:R-:W-:Y:S02]  /*0e20*/  LOP3.LUT R67, R67, 0xffff, RZ, 0xc0, !PT ;  /* 0x0000ffff43437812 */ /* 0x000fe400078ec0ff */
[----:B------:R-:W-:Y:S02]  /*0e30*/  LOP3.LUT R0, R65, 0xffff, RZ, 0xc0, !PT ;  /* 0x0000ffff41007812 */ /* 0x000fe400078ec0ff */
[----:B------:R-:W-:Y:S02]  /*0e40*/  SHF.R.U32.HI R44, RZ, 0x1, R49 ;  /* 0x00000001ff2c7819 */ /* 0x000fe40000011631 */
[----:B------:R-:W-:Y:S02]  /*0e50*/  VIMNMX.U32 R79, PT, PT, R79, 0x100, PT ;  /* 0x000001004f4f7848 */ /* 0x000fe40003fe0000 */
[----:B------:R-:W-:Y:S02]  /*0e60*/  PRMT R112, R15, 0x3340, R112 ;  /* 0x000033400f707816 */ /* 0x000fe40000000070 */
[----:B------:R-:W-:-:S02]  /*0e70*/  PRMT R58, R58, 0x5410, R3 ;  /* 0x000054103a3a7816 */ /* 0x000fc40000000003 */
[----:B------:R-:W-:Y:S02]  /*0e80*/  LOP3.LUT R116, R116, 0xffff, RZ, 0xc0, !PT ;  /* 0x0000ffff74747812 */ /* 0x000fe400078ec0ff */
[----:B------:R-:W-:Y:S02]  /*0e90*/  LOP3.LUT R9, R118, 0xffff, RZ, 0xc0, !PT ;  /* 0x0000ffff76097812 */ /* 0x000fe400078ec0ff */
[----:B------:R-:W-:Y:S02]  /*0ea0*/  LOP3.LUT R120, R120, 0xffff, RZ, 0xc0, !PT ;  /* 0x0000ffff78787812 */ /* 0x000fe400078ec0ff */
[----:B------:R-:W-:Y:S02]  /*0eb0*/  LOP3.LUT R15, R122, 0xffff, RZ, 0xc0, !PT ;  /* 0x0000ffff7a0f7812 */ /* 0x000fe400078ec0ff */
[----:B------:R-:W-:Y:S01]  /*0ec0*/  PRMT R67, R0, 0x3340, R67 ;  /* 0x0000334000437816 */ /* 0x000fe20000000043 */
[----:B------:R-:W-:Y:S01]  /*0ed0*/  VIADD R0, R49, 0xffffffff ;  /* 0xffffffff31007836 */ /* 0x000fe20000000000 */
[----:B------:R-:W-:-:S02]  /*0ee0*/  VIADDMNMX.U32 R3, R79, R44, 0x100, PT ;  /* 0x000001004f037446 */ /* 0x000fc4000380002c */
[----:B------:R-:W-:Y:S02]  /*0ef0*/  PRMT R9, R9, 0x3340, R116 ;  /* 0x0000334009097816 */ /* 0x000fe40000000074 */
[----:B------:R-:W-:Y:S02]  /*0f00*/  PRMT R120, R15, 0x3340, R120 ;  /* 0x000033400f787816 */ /* 0x000fe40000000078 */
[----:B------:R-:W-:Y:S02]  /*0f10*/  VIADDMNMX.U32 R44, R3, R44, 0x100, PT ;  /* 0x00000100032c7446 */ /* 0x000fe4000380002c */
[----:B------:R-:W-:Y:S01]  /*0f20*/  LOP3.LUT R46, R0, R17, RZ, 0xc0, !PT ;  /* 0x00000011002e7212 */ /* 0x000fe200078ec0ff */
[----:B------:R-:W-:Y:S01]  /*0f30*/  IMAD R0, R17, 0x30, R20 ;  /* 0x0000003011007824 */ /* 0x000fe200078e0214 */
[----:B------:R-:W-:Y:S02]  /*0f40*/  LOP3.LUT R37, R37, 0xffff, RZ, 0xc0, !PT ;  /* 0x0000ffff25257812 */ /* 0x000fe400078ec0ff */
[----:B------:R-:W-:-:S02]  /*0f50*/  LOP3.LUT R6, R35, 0xffff, RZ, 0xc0, !PT ;  /* 0x0000ffff23067812 */ /* 0x000fc400078ec0ff */
[----:B------:R-:W-:Y:S01]  /*0f60*/  PRMT R56, R120, 0x5410, R9 ;  /* 0x0000541078387816 */ /* 0x000fe20000000009 */
[----:B------:R-:W-:Y:S01]  /*0f70*/  IMAD.IADD R9, R44, 0x1, -R3 ;  /* 0x000000012c097824 */ /* 0x000fe200078e0a03 */
[----:B------:R-:W-:Y:S02]  /*0f80*/  VIMNMX.U32 R46, PT, PT, R46, 0x100, PT ;  /* 0x000001002e2e7848 */ /* 0x000fe40003fe0000 */
[----:B------:R-:W-:Y:S02]  /*0f90*/  PRMT R37, R6, 0x3340, R37 ;  /* 0x0000334006257816 */ /* 0x000fe40000000025 */
[----:B------:R-:W-:Y:S02]  /*0fa0*/  LOP3.LUT R71, R71, 0xffff, RZ, 0xc0, !PT ;  /* 0x0000ffff47477812 */ /* 0x000fe400078ec0ff */
[----:B------:R-:W-:Y:S02]  /*0fb0*/  LOP3.LUT R6, R69, 0xffff, RZ, 0xc0, !PT ;  /* 0x0000ffff45067812 */ /* 0x000fe400078ec0ff */
[C---:B------:R-:W-:Y:S01]  /*0fc0*/  ISETP.GE.AND P0, PT, R46.reuse, R9, PT ;  /* 0x000000092e00720c */ /* 0x040fe20003f06270 */
[----:B------:R-:W-:Y:S01]  /*0fd0*/  IMAD.IADD R9, R46, 0x1, -R9 ;  /* 0x000000012e097824 */ /* 0x000fe200078e0a09 */
[----:B------:R-:W-:-:S02]  /*0fe0*/  PRMT R12, R6, 0x3340, R71 ;  /* 0x00003340060c7816 */ /* 0x000fc40000000047 */
[----:B------:R-:W-:Y:S02]  /*0ff0*/  LOP3.LUT R63, R63, 0xffff, RZ, 0xc0, !PT ;  /* 0x0000ffff3f3f7812 */ /* 0x000fe400078ec0ff */
[----:B------:R-:W-:Y:S02]  /*1000*/  LOP3.LUT R6, R61, 0xffff, RZ, 0xc0, !PT ;  /* 0x0000ffff3d067812 */ /* 0x000fe400078ec0ff */
[----:B------:R-:W-:Y:S02]  /*1010*/  LOP3.LUT R55, R55, 0xffff, RZ, 0xc0, !PT ;  /* 0x0000ffff37377812 */ /* 0x000fe400078ec0ff */
[----:B------:R-:W-:Y:S02]  /*1020*/  LOP3.LUT R18, R53, 0xffff, RZ, 0xc0, !PT ;  /* 0x0000ffff35127812 */ /* 0x000fe400078ec0ff */
[----:B------:R-:W-:Y:S02]  /*1030*/  PRMT R7, R2, 0x5410, R7 ;  /* 0x0000541002077816 */ /* 0x000fe40000000007 */
[----:B------:R-:W-:-:S02]  /*1040*/  VIADDMNMX R2, R3, -R79, R46, PT ;  /* 0x8000004f03027246 */ /* 0x000fc4000380012e */
[----:B------:R-:W-:Y:S02]  /*1050*/  SEL R48, R9, RZ, P0 ;  /* 0x000000ff09307207 */ /* 0x000fe40000000000 */
        /* <DEDUP_REMOVED lines=16> */
[----:B------:R-:W-:-:S02]  /*1160*/  ISETP.GE.AND P0, PT, R48, R2, PT ;  /* 0x000000023000720c */ /* 0x000fc40003f06270 */
        /* <DEDUP_REMOVED lines=15> */
[----:B------:R-:W-:Y:S01]  /*1260*/  PRMT R13, R55, 0x5410, R16 ;  /* 0x00005410370d7816 */ /* 0x000fe20000000010 */
[----:B------:R0:W-:Y:S01]  /*1270*/  STS.128 [R0+0x10], R56 ;  /* 0x0000103800007388 */ /* 0x0001e20000000c00 */
[----:B------:R-:W-:-:S05]  /*1280*/  PRMT R12, R18, 0x5410, R51 ;  /* 0x00005410120c7816 */ /* 0x000fca0000000033 */
[----:B------:R0:W-:Y:S01]  /*1290*/  STS.128 [R0+0x20], R12 ;  /* 0x0000200c00007388 */ /* 0x0001e20000000c00 */
[----:B------:R-:W-:Y:S06]  /*12a0*/  BAR.SYNC.DEFER_BLOCKING 0x0 ;  /* 0x0000000000007b1d */ /* 0x000fec0000010000 */
[----:B------:R-:W-:Y:S05]  /*12b0*/  @P0 BRA `(.L_x_472) ;  /* 0x0000002400240947 */ /* 0x000fea0003800000 */
[----:B0-----:R-:W-:-:S07]  /*12c0*/  IMAD.MOV.U32 R13, RZ, RZ, R2 ;  /* 0x000000ffff0d7224 */ /* 0x001fce00078e0002 */
.L_x_495:
[----:B------:R-:W0:Y:S01]  /*12d0*/  S2R R7, SR_CgaCtaId ;  /* 0x0000000000077919 */ /* 0x000e220000008800 */
        /* <DEDUP_REMOVED lines=214> */
.L_x_494:
        /* <DEDUP_REMOVED lines=30> */
.L_x_477:
        /* <DEDUP_REMOVED lines=22> */
.L_x_478:
        /* <DEDUP_REMOVED lines=22> */
.L_x_479:
        /* <DEDUP_REMOVED lines=22> */
.L_x_480:
        /* <DEDUP_REMOVED lines=22> */
.L_x_481:
        /* <DEDUP_REMOVED lines=22> */
.L_x_482:
        /* <DEDUP_REMOVED lines=22> */
.L_x_483:
        /* <DEDUP_REMOVED lines=22> */
.L_x_484:
        /* <DEDUP_REMOVED lines=22> */
.L_x_485:
        /* <DEDUP_REMOVED lines=22> */
.L_x_486:
        /* <DEDUP_REMOVED lines=22> */
.L_x_487:
        /* <DEDUP_REMOVED lines=22> */
.L_x_488:
        /* <DEDUP_REMOVED lines=22> */
.L_x_489:
        /* <DEDUP_REMOVED lines=22> */
.L_x_490:
        /* <DEDUP_REMOVED lines=20> */
.L_x_475:
[----:B------:R-:W-:-:S13]  /*3540*/  ISETP.GE.U32.AND P0, PT, R2, 0x2, PT ;  /* 0x000000020200780c */ /* 0x000fda0003f06070 */
[----:B------:R-:W-:Y:S05]  /*3550*/  @P0 BREAK.RELIABLE B2 ;  /* 0x0000000000020942 */ /* 0x000fea0003800100 */
[----:B------:R-:W-:Y:S05]  /*3560*/  @!P0 BRA `(.L_x_493) ;  /* 0x0000000000488947 */ /* 0x000fea0003800000 */
[----:B------:R-:W-:Y:S01]  /*3570*/  PLOP3.LUT P0, PT, PT, PT, PT, 0x80, 0x8 ;  /* 0x000000000008781c */ /* 0x000fe20003f0f070 */
[----:B------:R-:W-:-:S12]  /*3580*/  BRA `(.L_x_476) ;  /* 0x00000000005c7947 */ /* 0x000fd80003800000 */
.L_x_492:
[----:B------:R-:W-:Y:S01]  /*3590*/  PLOP3.LUT P0, PT, PT, PT, PT, 0x8, 0x80 ;  /* 0x000000000080781c */ /* 0x000fe20003f0e170 */
[----:B------:R-:W-:-:S12]  /*35a0*/  BRA `(.L_x_476) ;  /* 0x0000000000547947 */ /* 0x000fd80003800000 */
.L_x_491:
        /* <DEDUP_REMOVED lines=14> */
.L_x_493:
[----:B------:R-:W-:Y:S05]  /*3690*/  BSYNC.RELIABLE B2 ;  /* 0x0000000000027941 */ /* 0x000fea0003800100 */
.L_x_474:
[----:B------:R0:W5:Y:S01]  /*36a0*/  LDL.U8 R5, [R7+0x8] ;  /* 0x0000080007057983 */ /* 0x0001620000100000 */
[----:B------:R-:W-:-:S03]  /*36b0*/  VIADD R2, R2, 0x1 ;  /* 0x0000000102027836 */ /* 0x000fc60000000000 */
[----:B------:R1:W5:Y:S01]  /*36c0*/  LDL.U8 R0, [R6+0x8] ;  /* 0x0000080006007983 */ /* 0x0003620000100000 */
[----:B0-----:R-:W-:Y:S02]  /*36d0*/  VIADD R7, R7, 0x10 ;  /* 0x0000001007077836 */ /* 0x001fe40000000000 */
[----:B-1----:R-:W-:Y:S01]  /*36e0*/  VIADD R6, R6, 0x10 ;  /* 0x0000001006067836 */ /* 0x002fe20000000000 */
[----:B------:R-:W-:Y:S06]  /*36f0*/  BRA `(.L_x_494) ;  /* 0xffffffe800507947 */ /* 0x000fec000383ffff */
.L_x_476:
[----:B------:R-:W-:Y:S05]  /*3700*/  BSYNC.RECONVERGENT B1 ;  /* 0x0000000000017941 */ /* 0x000fea0003800200 */
.L_x_473:
[----:B------:R-:W-:Y:S01]  /*3710*/  @P0 VIADD R48, R50, 0x1 ;  /* 0x0000000132300836 */ /* 0x000fe20000000000 */
[----:B------:R-:W-:-:S04]  /*3720*/  SEL R13, R13, R50, P0 ;  /* 0x000000320d0d7207 */ /* 0x000fc80000000000 */
[----:B------:R-:W-:-:S13]  /*3730*/  ISETP.GE.AND P0, PT, R48, R13, PT ;  /* 0x0000000d3000720c */ /* 0x000fda0003f06270 */
[----:B------:R-:W-:Y:S05]  /*3740*/  @!P0 BRA `(.L_x_495) ;  /* 0xffffffd800e08947 */ /* 0x000fea000383ffff */
.L_x_472:
[----:B------:R-:W-:Y:S05]  /*3750*/  BSYNC.RECONVERGENT B0 ;  /* 0x0000000000007941 */ /* 0x000fea0003800200 */
.L_x_471:
        /* <DEDUP_REMOVED lines=64> */
[----:B------:R-:W0:Y:S04]  /*3b60*/  LDS.128 R52, [R5] ;  /* 0x0000000005347984 */ /* 0x000e280000000c00 */
[----:B------:R-:W1:Y:S04]  /*3b70*/  LDS.128 R56, [R5+0x10] ;  /* 0x0000100005387984 */ /* 0x000e680000000c00 */
[----:B------:R-:W2:Y:S01]  /*3b80*/  LDS.128 R60, [R5+0x20] ;  /* 0x00002000053c7984 */ /* 0x000ea20000000c00 */
[----:B------:R-:W-:Y:S05]  /*3b90*/  @P0 BREAK.RELIABLE B1 ;  /* 0x0000000000010942 */ /* 0x000fea0003800100 */
[----:B0-----:R-:W-:-:S02]  /*3ba0*/  PRMT R31, R52, 0x7770, RZ ;  /* 0x00007770341f7816 */ /* 0x001fc400000000ff */
[C---:B------:R-:W-:Y:S02]  /*3bb0*/  PRMT R29, R52.reuse, 0x7771, RZ ;  /* 0x00007771341d7816 */ /* 0x040fe400000000ff */
[C---:B------:R-:W-:Y:S02]  /*3bc0*/  PRMT R27, R52.reuse, 0x7772, RZ ;  /* 0x00007772341b7816 */ /* 0x040fe400000000ff */
[----:B------:R-:W-:Y:S02]  /*3bd0*/  PRMT R25, R52, 0x7773, RZ ;  /* 0x0000777334197816 */ /* 0x000fe400000000ff */
[----:B-1----:R-:W-:Y:S02]  /*3be0*/  PRMT R87, R57, 0x7773, RZ ;  /* 0x0000777339577816 */ /* 0x002fe400000000ff */
[C---:B------:R-:W-:Y:S02]  /*3bf0*/  PRMT R83, R58.reuse, 0x7770, RZ ;  /* 0x000077703a537816 */ /* 0x040fe400000000ff */
[----:B------:R-:W-:-:S02]  /*3c00*/  PRMT R81, R58, 0x7771, RZ ;  /* 0x000077713a517816 */ /* 0x000fc400000000ff */
[----:B--2---:R-:W-:Y:S02]  /*3c10*/  PRMT R77, R62, 0x7771, RZ ;  /* 0x000077713e4d7816 */ /* 0x004fe400000000ff */
        /* <DEDUP_REMOVED lines=145> */
.L_x_521:
        /* <DEDUP_REMOVED lines=33> */
.L_x_504:
        /* <DEDUP_REMOVED lines=22> */
.L_x_505:
        /* <DEDUP_REMOVED lines=22> */
.L_x_506:
        /* <DEDUP_REMOVED lines=22> */
.L_x_507:
        /* <DEDUP_REMOVED lines=22> */
.L_x_508:
        /* <DEDUP_REMOVED lines=22> */
.L_x_509:
        /* <DEDUP_REMOVED lines=22> */
.L_x_510:
        /* <DEDUP_REMOVED lines=22> */
.L_x_511:
        /* <DEDUP_REMOVED lines=22> */
.L_x_512:
        /* <DEDUP_REMOVED lines=22> */
.L_x_513:
        /* <DEDUP_REMOVED lines=22> */
.L_x_514:
        /* <DEDUP_REMOVED lines=22> */
.L_x_515:
        /* <DEDUP_REMOVED lines=22> */
.L_x_516:
        /* <DEDUP_REMOVED lines=22> */
.L_x_517:
        /* <DEDUP_REMOVED lines=20> */
.L_x_502:
[----:B------:R-:W-:-:S13]  /*5a60*/  ISETP.GE.U32.AND P0, PT, R77, 0x2, PT ;  /* 0x000000024d00780c */ /* 0x000fda0003f06070 */
[----:B------:R-:W-:Y:S05]  /*5a70*/  @P0 BREAK.RELIABLE B3 ;  /* 0x0000000000030942 */ /* 0x000fea0003800100 */
[----:B------:R-:W-:Y:S05]  /*5a80*/  @!P0 BRA `(.L_x_520) ;  /* 0x0000000000488947 */ /* 0x000fea0003800000 */
[----:B------:R-:W-:Y:S01]  /*5a90*/  PLOP3.LUT P0, PT, PT, PT, PT, 0x80, 0x8 ;  /* 0x000000000008781c */ /* 0x000fe20003f0f070 */
[----:B------:R-:W-:-:S12]  /*5aa0*/  BRA `(.L_x_503) ;  /* 0x0000000000547947 */ /* 0x000fd80003800000 */
.L_x_519:
[----:B------:R-:W-:Y:S01]  /*5ab0*/  PLOP3.LUT P0, PT, PT, PT, PT, 0x8, 0x80 ;  /* 0x000000000080781c */ /* 0x000fe20003f0e170 */
[----:B------:R-:W-:-:S12]  /*5ac0*/  BRA `(.L_x_503) ;  /* 0x00000000004c7947 */ /* 0x000fd80003800000 */
.L_x_518:
        /* <DEDUP_REMOVED lines=14> */
.L_x_520:
[----:B------:R-:W-:Y:S05]  /*5bb0*/  BSYNC.RELIABLE B3 ;  /* 0x0000000000037941 */ /* 0x000fea0003800100 */
.L_x_501:
[----:B------:R1:W5:Y:S04]  /*5bc0*/  LDL.U8 R83, [R87+0x10] ;  /* 0x0000100057537983 */ /* 0x0003680000100000 */
[----:B------:R1:W5:Y:S01]  /*5bd0*/  LDL.U8 R81, [R87+0x40] ;  /* 0x0000400057517983 */ /* 0x0003620000100000 */
[----:B------:R-:W-:Y:S01]  /*5be0*/  VIADD R77, R77, 0x1 ;  /* 0x000000014d4d7836 */ /* 0x000fe20000000000 */
[----:B------:R-:W-:Y:S06]  /*5bf0*/  BRA `(.L_x_521) ;  /* 0xffffffe8004c7947 */ /* 0x000fec000383ffff */
.L_x_503:
[----:B------:R-:W-:Y:S05]  /*5c00*/  BSYNC.RECONVERGENT B2 ;  /* 0x0000000000027941 */ /* 0x000fea0003800200 */
.L_x_500:
[----:B------:R-:W-:Y:S05]  /*5c10*/  @!P0 BREAK.RELIABLE B1 ;  /* 0x0000000000018942 */ /* 0x000fea0003800100 */
[----:B------:R-:W-:Y:S05]  /*5c20*/  @!P0 BRA `(.L_x_499) ;  /* 0x0000000000c88947 */ /* 0x000fea0003800000 */
.L_x_498:
[----:B------:R-:W-:Y:S05]  /*5c30*/  BSYNC.RELIABLE B1 ;  /* 0x0000000000017941 */ /* 0x000fea0003800100 */
.L_x_497:
        /* <DEDUP_REMOVED lines=49> */
.L_x_499:
[----:B------:R-:W-:Y:S05]  /*5f50*/  BSYNC.RECONVERGENT B0 ;  /* 0x0000000000007941 */ /* 0x000fea0003800200 */
.L_x_496:
        /* <DEDUP_REMOVED lines=95> */
[----:B------:R-:W3:Y:S01]  /*6550*/  LDC.64 R2, c[0x0][0x398] ;  /* 0x0000e600ff027b82 */ /* 0x000ee20000000a00 */
[----:B------:R-:W-:Y:S01]  /*6560*/  PRMT R21, R21, 0x5410, R6 ;  /* 0x0000541015157816 */ /* 0x000fe20000000006 */
[----:B------:R-:W4:Y:S01]  /*6570*/  S2R R4, SR_CTAID.X ;  /* 0x0000000000047919 */ /* 0x000f220000002500 */
[----:B------:R-:W-:Y:S02]  /*6580*/  PRMT R20, R29, 0x5410, R10 ;  /* 0x000054101d147816 */ /* 0x000fe4000000000a */
[----:B------:R-:W-:Y:S02]  /*6590*/  PRMT R59, R33, 0x5410, R8 ;  /* 0x00005410213b7816 */ /* 0x000fe40000000008 */
[----:B------:R-:W-:Y:S01]  /*65a0*/  PRMT R58, R58, 0x5410, R5 ;  /* 0x000054103a3a7816 */ /* 0x000fe20000000005 */
[----:B------:R-:W-:Y:S01]  /*65b0*/  STS.128 [R47], R20 ;  /* 0x000000142f007388 */ /* 0x000fe20000000c00 */
[----:B------:R-:W-:-:S02]  /*65c0*/  PRMT R57, R112, 0x5410, R7 ;  /* 0x0000541070397816 */ /* 0x000fc40000000007 */
[----:B------:R-:W-:Y:S02]  /*65d0*/  PRMT R56, R120, 0x5410, R11 ;  /* 0x0000541078387816 */ /* 0x000fe4000000000b */
[----:B------:R-:W-:Y:S02]  /*65e0*/  PRMT R71, R71, 0x5410, R12 ;  /* 0x0000541047477816 */ /* 0x000fe4000000000c */
[----:B------:R-:W-:Y:S01]  /*65f0*/  PRMT R70, R63, 0x5410, R16 ;  /* 0x000054103f467816 */ /* 0x000fe20000000010 */
[----:B------:R-:W-:Y:S01]  /*6600*/  STS.128 [R47+0x10], R56 ;  /* 0x000010382f007388 */ /* 0x000fe20000000c00 */
[----:B------:R-:W-:Y:S02]  /*6610*/  PRMT R69, R55, 0x5410, R14 ;  /* 0x0000541037457816 */ /* 0x000fe4000000000e */
[----:B------:R-:W-:Y:S02]  /*6620*/  PRMT R68, R18, 0x5410, R51 ;  /* 0x0000541012447816 */ /* 0x000fe40000000033 */
[----:B------:R-:W-:-:S03]  /*6630*/  LOP3.LUT R49, R0, 0x3e0, RZ, 0xc0, !PT ;  /* 0x000003e000317812 */ /* 0x000fc600078ec0ff */
[----:B------:R-:W-:Y:S01]  /*6640*/  STS.128 [R47+0x20], R68 ;  /* 0x000020442f007388 */ /* 0x000fe20000000c00 */
[----:B------:R-:W-:-:S03]  /*6650*/  NOP ;  /* 0x0000000000007918 */ /* 0x000fc60000000000 */
[----:B------:R-:W5:Y:S01]  /*6660*/  LDS.128 R8, [R47] ;  /* 0x000000002f087984 */ /* 0x000f620000000c00 */
[----:B----4-:R-:W-:-:S03]  /*6670*/  LEA R49, P0, R4, R49, 0x8 ;  /* 0x0000003104317211 */ /* 0x010fc600078040ff */
[----:B------:R-:W4:Y:S01]  /*6680*/  LDS.128 R4, [R47+0x10] ;  /* 0x000010002f047984 */ /* 0x000f220000000c00 */
[----:B------:R-:W-:Y:S01]  /*6690*/  LOP3.LUT R49, R49, 0x1f, R0, 0xf8, !PT ;  /* 0x0000001f31317812 */ /* 0x000fe200078ef800 */
[----:B------:R-:W-:-:S04]  /*66a0*/  IMAD.X R12, RZ, RZ, RZ, P0 ;  /* 0x000000ffff0c7224 */ /* 0x000fc800000e06ff */
[----:B------:R-:W-:Y:S02]  /*66b0*/  IMAD R13, R12, 0x30, RZ ;  /* 0x000000300c0d7824 */ /* 0x000fe400078e02ff */
[----:B---3--:R-:W-:-:S04]  /*66c0*/  IMAD.WIDE.U32 R2, R49, 0x30, R2 ;  /* 0x0000003031027825 */ /* 0x008fc800078e0002 */
        /* <DEDUP_REMOVED lines=24> */
[----:B----4-:R-:W-:Y:S01]  /*6850*/  PRMT R23, R6, 0x7771, RZ ;  /* 0x0000777106177816 */ /* 0x010fe200000000ff */
[----:B------:R-:W4:Y:S01]  /*6860*/  LDS.128 R8, [R47+0x20] ;  /* 0x000020002f087984 */ /* 0x000f220000000c00 */
[----:B---3--:R-:W-:-:S02]  /*6870*/  PRMT R27, R5, 0x7773, RZ ;  /* 0x00007773051b7816 */ /* 0x008fc400000000ff */
        /* <DEDUP_REMOVED lines=11> */
[----:B---3--:R-:W-:-:S03]  /*6930*/  PRMT R25, R6, 0x7770, RZ ;  /* 0x0000777006197816 */ /* 0x008fc600000000ff */
[----:B------:R3:W-:Y:S01]  /*6940*/  STG.E.U8 desc[UR8][R2.64+0x5], R33 ;  /* 0x0000052102007986 */ /* 0x0007e2000c101108 */
[C---:B-----5:R-:W-:Y:S02]  /*6950*/  PRMT R19, R6.reuse, 0x7773, RZ ;  /* 0x0000777306137816 */ /* 0x060fe400000000ff */
[----:B0-----:R-:W-:Y:S01]  /*6960*/  PRMT R21, R6, 0x7772, RZ ;  /* 0x0000777206157816 */ /* 0x001fe200000000ff */
[----:B------:R4:W-:Y:S01]  /*6970*/  STG.E.U8 desc[UR8][R2.64+0x18], R25 ;  /* 0x0000181902007986 */ /* 0x0009e2000c101108 */
[----:B--2---:R-:W-:Y:S02]  /*6980*/  LEA R6, P0, R49, UR4, 0x3 ;  /* 0x0000000431067c11 */ /* 0x004fe4000f8018ff */
[C---:B-1----:R-:W-:Y:S01]  /*6990*/  PRMT R35, R4.reuse, 0x7772, RZ ;  /* 0x0000777204237816 */ /* 0x042fe200000000ff */
[----:B------:R0:W-:Y:S01]  /*69a0*/  STG.E.U8 desc[UR8][R2.64+0x19], R23 ;  /* 0x0000191702007986 */ /* 0x0001e2000c101108 */
[----:B---3--:R-:W-:-:S03]  /*69b0*/  PRMT R33, R4, 0x7773, RZ ;  /* 0x0000777304217816 */ /* 0x008fc600000000ff */
[----:B------:R1:W-:Y:S04]  /*69c0*/  STG.E.U8 desc[UR8][R2.64+0x17], R27 ;  /* 0x0000171b02007986 */ /* 0x0003e8000c101108 */
[----:B------:R2:W-:Y:S01]  /*69d0*/  STG.E.U8 desc[UR8][R2.64+0x14], R5 ;  /* 0x0000140502007986 */ /* 0x0005e2000c101108 */
[----:B----4-:R-:W-:-:S03]  /*69e0*/  PRMT R25, R9, 0x7771, RZ ;  /* 0x0000777109197816 */ /* 0x010fc600000000ff */
        /* <DEDUP_REMOVED lines=56> */
.L_x_523:
        /* <DEDUP_REMOVED lines=23> */
[----:B------:R-:W-:Y:S02]  /*6ee0*/  LOP3.LUT R54, R54, 0xffff, RZ, 0xc0, !PT ;  /* 0x0000ffff36367812 */ /* 0x000fe400078ec0ff */
[----:B------:R-:W-:-:S02]  /*6ef0*/  LOP3.LUT R5, R56, 0xffff, RZ, 0xc0, !PT ;  /* 0x0000ffff38057812 */ /* 0x000fc400078ec0ff */
        /* <DEDUP_REMOVED lines=51> */
[----:B------:R-:W-:Y:S02]  /*7230*/  PRMT R21, R21, 0x5410, R6 ;  /* 0x0000541015157816 */ /* 0x000fe40000000006 */
[----:B------:R-:W-:Y:S02]  /*7240*/  PRMT R20, R29, 0x5410, R10 ;  /* 0x000054101d147816 */ /* 0x000fe4000000000a */
[----:B------:R-:W-:Y:S02]  /*7250*/  PRMT R59, R33, 0x5410, R8 ;  /* 0x00005410213b7816 */ /* 0x000fe40000000008 */
[----:B------:R-:W-:Y:S01]  /*7260*/  PRMT R58, R58, 0x5410, R5 ;  /* 0x000054103a3a7816 */ /* 0x000fe20000000005 */
[----:B------:R-:W-:Y:S01]  /*7270*/  STS.128 [R47], R20 ;  /* 0x000000142f007388 */ /* 0x000fe20000000c00 */
[----:B------:R-:W-:-:S02]  /*7280*/  PRMT R57, R112, 0x5410, R7 ;  /* 0x0000541070397816 */ /* 0x000fc40000000007 */
[----:B------:R-:W-:Y:S01]  /*7290*/  PRMT R56, R120, 0x5410, R11 ;  /* 0x0000541078387816 */ /* 0x000fe2000000000b */
[----:B------:R-:W4:Y:S01]  /*72a0*/  S2R R5, SR_CTAID.X ;  /* 0x0000000000057919 */ /* 0x000f220000002500 */
[----:B------:R-:W-:Y:S02]  /*72b0*/  PRMT R71, R71, 0x5410, R12 ;  /* 0x0000541047477816 */ /* 0x000fe4000000000c */
[----:B------:R-:W-:Y:S01]  /*72c0*/  PRMT R70, R63, 0x5410, R16 ;  /* 0x000054103f467816 */ /* 0x000fe20000000010 */
[----:B------:R-:W-:Y:S01]  /*72d0*/  STS.128 [R47+0x10], R56 ;  /* 0x000010382f007388 */ /* 0x000fe20000000c00 */
[----:B------:R-:W-:Y:S02]  /*72e0*/  PRMT R69, R55, 0x5410, R14 ;  /* 0x0000541037457816 */ /* 0x000fe4000000000e */
[----:B------:R-:W-:-:S05]  /*72f0*/  PRMT R68, R18, 0x5410, R51 ;  /* 0x0000541012447816 */ /* 0x000fca0000000033 */
[----:B------:R-:W-:Y:S01]  /*7300*/  STS.128 [R47+0x20], R68 ;  /* 0x000020442f007388 */ /* 0x000fe20000000c00 */
[----:B------:R-:W-:-:S03]  /*7310*/  NOP ;  /* 0x0000000000007918 */ /* 0x000fc60000000000 */
[----:B------:R-:W5:Y:S01]  /*7320*/  LDS.128 R8, [R47] ;  /* 0x000000002f087984 */ /* 0x000f620000000c00 */
[----:B----4-:R-:W-:-:S03]  /*7330*/  LEA R49, P0, R5, R0, 0x8 ;  /* 0x0000000005317211 */ /* 0x010fc600078040ff */
[----:B------:R-:W4:Y:S02]  /*7340*/  LDS.128 R4, [R47+0x10] ;  /* 0x000010002f047984 */ /* 0x000f240000000c00 */
[----:B------:R-:W-:Y:S02]  /*7350*/  IMAD.X R0, RZ, RZ, RZ, P0 ;  /* 0x000000ffff007224 */ /* 0x000fe400000e06ff */
[----:B---3--:R-:W-:-:S04]  /*7360*/  IMAD.WIDE.U32 R2, R49, 0x30, R2 ;  /* 0x0000003031027825 */ /* 0x008fc800078e0002 */
[----:B------:R-:W-:-:S04]  /*7370*/  IMAD R13, R0, 0x30, RZ ;  /* 0x00000030000d7824 */ /* 0x000fc800078e02ff */
        /* <DEDUP_REMOVED lines=106> */
.L_x_470:
        /* <DEDUP_REMOVED lines=17> */
[----:B----4-:R-:W-:Y:S01]  /*7b30*/  IMAD.WIDE.U32 R10, R7, 0x30, R10 ;  /* 0x00000030070a7825 */ /* 0x010fe200078e000a */
[----:B-1----:R-:W-:-:S03]  /*7b40*/  ULEA UR5, UR5, UR4, 0x18 ;  /* 0x0000000405057291 */ /* 0x002fc6000f8ec0ff */
[----:B------:R-:W-:Y:S01]  /*7b50*/  IMAD.IADD R0, R0, 0x1, R13 ;  /* 0x0000000100007824 */ /* 0x000fe200078e020d */
[----:B------:R-:W-:Y:S01]  /*7b60*/  UMOV UR4, URZ ;  /* 0x000000ff00047c82 */ /* 0x000fe20008000000 */
[----:B------:R-:W-:Y:S02]  /*7b70*/  IMAD.MOV.U32 R6, RZ, RZ, R10 ;  /* 0x000000ffff067224 */ /* 0x000fe400078e000a */
[----:B------:R-:W-:Y:S01]  /*7b80*/  VIADD R7, R11, UR4 ;  /* 0x000000040b077c36 */ /* 0x000fe20008000000 */
[----:B------:R-:W-:-:S05]  /*7b90*/  LEA R47, R0, UR5, 0x3 ;  /* 0x00000005002f7c11 */ /* 0x000fca000f8e18ff */
[----:B--2---:R1:W-:Y:S01]  /*7ba0*/  STS.64 [R47], R4 ;  /* 0x000000042f007388 */ /* 0x0043e20000000a00 */
[----:B------:R-:W-:-:S03]  /*7bb0*/  NOP ;  /* 0x0000000000007918 */ /* 0x000fc60000000000 */
[----:B------:R0:W2:Y:S01]  /*7bc0*/  LDS.64 R96, [R47] ;  /* 0x000000002f607984 */ /* 0x0000a20000000a00 */
        /* <DEDUP_REMOVED lines=8> */
[----:B-1----:R0:W5:Y:S04]  /*7c50*/  LDG.E.U8 R5, desc[UR8][R6.64+0x7] ;  /* 0x0000070806057981 */ /* 0x002168000c1e1100 */
        /* <DEDUP_REMOVED lines=41> */
[----:B--2---:R-:W-:Y:S05]  /*7ef0*/  @P0 BRA `(.L_x_525) ;  /* 0x0000000000cc0947 */ /* 0x004fea0003800000 */
[----:B0----5:R-:W-:-:S05]  /*7f00*/  IMAD R3, R43, 0x30, RZ ;  /* 0x000000302b037824 */ /* 0x021fca00078e02ff */
[----:B------:R-:W-:-:S05]  /*7f10*/  IADD3 R6, P0, PT, R3, R10, RZ ;  /* 0x0000000a03067210 */ /* 0x000fca0007f1e0ff */
[----:B------:R-:W-:-:S05]  /*7f20*/  IMAD.X R7, RZ, RZ, R7, P0 ;  /* 0x000000ffff077224 */ /* 0x000fca00000e0607 */
        /* <DEDUP_REMOVED lines=48> */
.L_x_525:
[----:B------:R-:W-:Y:S05]  /*8230*/  BSYNC.RECONVERGENT B0 ;  /* 0x0000000000007941 */ /* 0x000fea0003800200 */
.L_x_524:
[----:B-----5:R-:W-:Y:S02]  /*8240*/  LOP3.LUT R13, R13, 0xffff, RZ, 0xc0, !PT ;  /* 0x0000ffff0d0d7812 */ /* 0x020fe400078ec0ff */
        /* <DEDUP_REMOVED lines=46> */
[----:B0-----:R-:W-:-:S02]  /*8530*/  LOP3.LUT R3, R3, 0xffff, RZ, 0xc0, !PT ;  /* 0x0000ffff03037812 */ /* 0x001fc400078ec0ff */
[----:B------:R-:W-:Y:S02]  /*8540*/  LOP3.LUT R2, R2, 0xffff, RZ, 0xc0, !PT ;  /* 0x0000ffff02027812 */ /* 0x000fe400078ec0ff */
[----:B------:R-:W-:Y:S02]  /*8550*/  PRMT R39, R39, 0x3340, R40 ;  /* 0x0000334027277816 */ /* 0x000fe40000000028 */
[----:B------:R-:W-:Y:S02]  /*8560*/  PRMT R38, R37, 0x3340, R38 ;  /* 0x0000334025267816 */ /* 0x000fe40000000026 */
[----:B------:R-:W-:Y:S02]  /*8570*/  PRMT R55, R55, 0x3340, R56 ;  /* 0x0000334037377816 */ /* 0x000fe40000000038 */
[----:B------:R-:W-:Y:S02]  /*8580*/  PRMT R54, R53, 0x3340, R54 ;  /* 0x0000334035367816 */ /* 0x000fe40000000036 */
[----:B-1----:R-:W-:-:S02]  /*8590*/  PRMT R7, R23, 0x3340, R24 ;  /* 0x0000334017077816 */ /* 0x002fc40000000018 */
        /* <DEDUP_REMOVED lines=98> */
[----:B------:R-:W-:Y:S08]  /*8bc0*/  BAR.SYNC.DEFER_BLOCKING 0x0 ;  /* 0x0000000000007b1d */ /* 0x000ff00000010000 */
[----:B------:R-:W-:Y:S01]  /*8bd0*/  PREEXIT ;  /* 0x000000000000782d */ /* 0x000fe20000000000 */
[----:B------:R-:W-:-:S05]  /*8be0*/  UMOV UR4, 0x2 ;  /* 0x0000000200047882 */ /* 0x000fca0000000000 */
.L_x_577:
[----:B0-----:R-:W0:Y:S01]  /*8bf0*/  S2R R10, SR_CgaCtaId ;  /* 0x00000000000a7919 */ /* 0x001e220000008800 */
[----:B------:R-:W-:Y:S01]  /*8c00*/  LOP3.LUT R3, R3, 0xffff, RZ, 0xc0, !PT ;  /* 0x0000ffff03037812 */ /* 0x000fe200078ec0ff */
[----:B------:R-:W-:Y:S01]  /*8c10*/  UIADD3 UR5, UPT, UPT, -UR4, URZ, URZ ;  /* 0x000000ff04057290 */ /* 0x000fe2000fffe1ff */
[----:B------:R-:W-:Y:S01]  /*8c20*/  LOP3.LUT R0, R5, 0xffff, RZ, 0xc0, !PT ;  /* 0x0000ffff05007812 */ /* 0x000fe200078ec0ff */
[----:B------:R-:W-:Y:S01]  /*8c30*/  UIADD3 UR6, UPT, UPT, UR4, -0x1, URZ ;  /* 0xffffffff04067890 */ /* 0x000fe2000fffe0ff */
[----:B------:R-:W-:Y:S01]  /*8c40*/  LOP3.LUT R15, R15, 0xffff, RZ, 0xc0, !PT ;  /* 0x0000ffff0f0f7812 */ /* 0x000fe200078ec0ff */
[----:B------:R-:W-:Y:S01]  /*8c50*/  BAR.SYNC.DEFER_BLOCKING 0x0 ;  /* 0x0000000000007b1d */ /* 0x000fe20000010000 */
[----:B------:R-:W-:Y:S02]  /*8c60*/  LOP3.LUT R6, R17, 0xffff, RZ, 0xc0, !PT ;  /* 0x0000ffff11067812 */ /* 0x000fe400078ec0ff */
[----:B------:R-:W-:Y:S02]  /*8c70*/  PRMT R0, R0, 0x3340, R3 ;  /* 0x0000334000007816 */ /* 0x000fe40000000003 */
[----:B------:R-:W-:Y:S01]  /*8c80*/  PRMT R15, R6, 0x3340, R15 ;  /* 0x00003340060f7816 */ /* 0x000fe2000000000f */
[----:B------:R-:W-:Y:S01]  /*8c90*/  BSSY.RECONVERGENT B0, `(.L_x_526) ;  /* 0x00002a9000007945 */ /* 0x000fe20003800200 */
[----:B------:R-:W-:-:S02]  /*8ca0*/  LOP3.LUT R11, R11, 0xffff, RZ, 0xc0, !PT ;  /* 0x0000ffff0b0b7812 */ /* 0x000fc400078ec0ff */
[----:B------:R-:W-:Y:S02]  /*8cb0*/  LOP3.LUT R4, R13, 0xffff, RZ, 0xc0, !PT ;  /* 0x0000ffff0d047812 */ /* 0x000fe400078ec0ff */
[----:B------:R-:W-:Y:S02]  /*8cc0*/  LOP3.LUT R27, R27, 0xffff, RZ, 0xc0, !PT ;  /* 0x0000ffff1b1b7812 */ /* 0x000fe400078ec0ff */
[----:B------:R-:W-:Y:S02]  /*8cd0*/  LOP3.LUT R6, R29, 0xffff, RZ, 0xc0, !PT ;  /* 0x0000ffff1d067812 */ /* 0x000fe400078ec0ff */
[----:B------:R-:W-:Y:S02]  /*8ce0*/  MOV R3, 0x400 ;  /* 0x0000040000037802 */ /* 0x000fe40000000f00 */
[----:B------:R-:W-:Y:S02]  /*8cf0*/  PRMT R4, R4, 0x3340, R11 ;  /* 0x0000334004047816 */ /* 0x000fe4000000000b */
[----:B------:R-:W-:-:S02]  /*8d00*/  PRMT R27, R6, 0x3340, R27 ;  /* 0x00003340061b7816 */ /* 0x000fc4000000001b */
[----:B------:R-:W-:Y:S02]  /*8d10*/  LOP3.LUT R37, R37, 0xffff, RZ, 0xc0, !PT ;  /* 0x0000ffff25257812 */ /* 0x000fe400078ec0ff */
[----:B------:R-:W-:Y:S02]  /*8d20*/  LOP3.LUT R6, R35, 0xffff, RZ, 0xc0, !PT ;  /* 0x0000ffff23067812 */ /* 0x000fe400078ec0ff */
[----:B------:R-:W-:Y:S02]  /*8d30*/  LOP3.LUT R52, R52, 0xffff, RZ, 0xc0, !PT ;  /* 0x0000ffff34347812 */ /* 0x000fe400078ec0ff */
[----:B0-----:R-:W-:Y:S02]  /*8d40*/  LEA R22, R10, R3, 0x18 ;  /* 0x000000030a167211 */ /* 0x001fe400078ec0ff */
[----:B------:R-:W-:Y:S02]  /*8d50*/  LOP3.LUT R3, R54, 0xffff, RZ, 0xc0, !PT ;  /* 0x0000ffff36037812 */ /* 0x000fe400078ec0ff */
[----:B------:R-:W-:Y:S01]  /*8d60*/  LOP3.LUT R60, R60, 0xffff, RZ, 0xc0, !PT ;  /* 0x0000ffff3c3c7812 */ /* 0x000fe200078ec0ff */
[----:B------:R-:W-:Y:S01]  /*8d70*/  IMAD R22, R43, 0x30, R22 ;  /* 0x000000302b167824 */ /* 0x000fe200078e0216 */
[----:B------:R-:W-:-:S02]  /*8d80*/  LOP3.LUT R11, R62, 0xffff, RZ, 0xc0, !PT ;  /* 0x0000ffff3e0b7812 */ /* 0x000fc400078ec0ff */
[----:B------:R-:W-:Y:S02]  /*8d90*/  LOP3.LUT R73, R73, 0xffff, RZ, 0xc0, !PT ;  /* 0x0000ffff49497812 */ /* 0x000fe400078ec0ff */
[----:B------:R-:W-:Y:S02]  /*8da0*/  LOP3.LUT R10, R71, 0xffff, RZ, 0xc0, !PT ;  /* 0x0000ffff470a7812 */ /* 0x000fe400078ec0ff */
[----:B------:R-:W-:Y:S01]  /*8db0*/  LOP3.LUT R42, R43, UR5, RZ, 0xc0, !PT ;  /* 0x000000052b2a7c12 */ /* 0x000fe2000f8ec0ff */
[----:B------:R-:W-:Y:S01]  /*8dc0*/  USHF.R.U32.HI UR5, URZ, 0x1, UR4 ;  /* 0x00000001ff057899 */ /* 0x000fe20008011604 */
        /* <DEDUP_REMOVED lines=18> */
[----:B------:R-:W-:Y:S02]  /*8ef0*/  VIMNMX R42, PT, PT, R45, R42, PT ;  /* 0x0000002a2d2a7248 */ /* 0x000fe40003fe0100 */
[----:B------:R-:W-:Y:S02]  /*8f00*/  PRMT R5, R8, 0x3340, R19 ;  /* 0x0000334008057816 */ /* 0x000fe40000000013 */
[----:B------:R-:W-:-:S02]  /*8f10*/  LOP3.LUT R57, R57, 0xffff, RZ, 0xc0, !PT ;  /* 0x0000ffff39397812 */ /* 0x000fc400078ec0ff */
[----:B------:R-:W-:Y:S02]  /*8f20*/  LOP3.LUT R10, R55, 0xffff, RZ, 0xc0, !PT ;  /* 0x0000ffff370a7812 */ /* 0x000fe400078ec0ff */
[----:B------:R-:W-:Y:S02]  /*8f30*/  LOP3.LUT R31, R31, 0xffff, RZ, 0xc0, !PT ;  /* 0x0000ffff1f1f7812 */ /* 0x000fe400078ec0ff */
[----:B------:R-:W-:Y:S02]  /*8f40*/  LOP3.LUT R8, R33, 0xffff, RZ, 0xc0, !PT ;  /* 0x0000ffff21087812 */ /* 0x000fe400078ec0ff */
[----:B------:R-:W-:Y:S02]  /*8f50*/  PRMT R9, R9, 0x3340, R56 ;  /* 0x0000334009097816 */ /* 0x000fe40000000038 */
[----:B------:R-:W-:Y:S02]  /*8f60*/  PRMT R7, R2, 0x3340, R7 ;  /* 0x0000334002077816 */ /* 0x000fe40000000007 */
        /* <DEDUP_REMOVED lines=10> */
[----:B------:R-:W-:Y:S02]  /*9010*/  VIADDMNMX R110, R42, UR5, R45, PT ;  /* 0x000000052a6e7c46 */ /* 0x000fe4000b80012d */
        /* <DEDUP_REMOVED lines=8> */
[----:B------:R-:W-:Y:S02]  /*90a0*/  LOP3.LUT R0, R43, UR6, RZ, 0xc0, !PT ;  /* 0x000000062b007c12 */ /* 0x000fe4000f8ec0ff */
[----:B------:R-:W-:Y:S02]  /*90b0*/  VIADDMNMX R3, R110, UR5, R45, PT ;  /* 0x000000056e037c46 */ /* 0x000fe4000b80012d */
[----:B------:R-:W-:Y:S02]  /*90c0*/  PRMT R6, R15, 0x5410, R4 ;  /* 0x000054100f067816 */ /* 0x000fe40000000004 */
[----:B------:R-:W-:Y:S02]  /*90d0*/  PRMT R4, R8, 0x5410, R27 ;  /* 0x0000541008047816 */ /* 0x000fe4000000001b */
[----:B------:R-:W-:Y:S02]  /*90e0*/  PRMT R8, R122, 0x5410, R13 ;  /* 0x000054107a087816 */ /* 0x000fe4000000000d */
[----:B------:R-:W-:Y:S01]  /*90f0*/  VIMNMX R13, PT, PT, R45, R0, PT ;  /* 0x000000002d0d7248 */ /* 0x000fe20003fe0100 */
[----:B------:R-:W-:Y:S01]  /*9100*/  IMAD.IADD R0, R3, 0x1, -R110 ;  /* 0x0000000103007824 */ /* 0x000fe200078e0a6e */
[----:B------:R-:W-:-:S02]  /*9110*/  LOP3.LUT R23, R23, 0xffff, RZ, 0xc0, !PT ;  /* 0x0000ffff17177812 */ /* 0x000fc400078ec0ff */
[----:B------:R-:W-:Y:S02]  /*9120*/  VIADDMNMX R15, R110, -R42, R13, PT ;  /* 0x8000002a6e0f7246 */ /* 0x000fe4000380010d */
[C---:B------:R-:W-:Y:S01]  /*9130*/  ISETP.GE.AND P0, PT, R13.reuse, R0, PT ;  /* 0x000000000d00720c */ /* 0x040fe20003f06270 */
[----:B------:R-:W-:Y:S01]  /*9140*/  IMAD.IADD R0, R13, 0x1, -R0 ;  /* 0x000000010d007824 */ /* 0x000fe200078e0a00 */
[----:B------:R-:W-:Y:S02]  /*9150*/  LOP3.LUT R2, R25, 0xffff, RZ, 0xc0, !PT ;  /* 0x0000ffff19027812 */ /* 0x000fe400078ec0ff */
[----:B------:R-:W-:Y:S02]  /*9160*/  LOP3.LUT R69, R69, 0xffff, RZ, 0xc0, !PT ;  /* 0x0000ffff45457812 */ /* 0x000fe400078ec0ff */
[----:B------:R-:W-:Y:S02]  /*9170*/  SEL R44, R0, RZ, P0 ;  /* 0x000000ff002c7207 */ /* 0x000fe40000000000 */
[----:B------:R-:W-:-:S02]  /*9180*/  LOP3.LUT R14, R67, 0xffff, RZ, 0xc0, !PT ;  /* 0x0000ffff430e7812 */ /* 0x000fc400078ec0ff */
[----:B------:R-:W-:Y:S02]  /*9190*/  LOP3.LUT R53, R53, 0xffff, RZ, 0xc0, !PT ;  /* 0x0000ffff35357812 */ /* 0x000fe400078ec0ff */
[----:B------:R-:W-:Y:S02]  /*91a0*/  LOP3.LUT R18, R51, 0xffff, RZ, 0xc0, !PT ;  /* 0x0000ffff33127812 */ /* 0x000fe400078ec0ff */
[----:B------:R-:W-:Y:S02]  /*91b0*/  LOP3.LUT R41, R41, 0xffff, RZ, 0xc0, !PT ;  /* 0x0000ffff29297812 */ /* 0x000fe400078ec0ff */
[----:B------:R-:W-:Y:S02]  /*91c0*/  LOP3.LUT R20, R39, 0xffff, RZ, 0xc0, !PT ;  /* 0x0000ffff27147812 */ /* 0x000fe400078ec0ff */
[----:B------:R-:W-:Y:S02]  /*91d0*/  ISETP.GE.AND P0, PT, R44, R15, PT ;  /* 0x0000000f2c00720c */ /* 0x000fe40003f06270 */
[----:B------:R-:W-:-:S02]  /*91e0*/  PRMT R2, R2, 0x3340, R23 ;  /* 0x0000334002027816 */ /* 0x000fc40000000017 */
[----:B------:R-:W-:Y:S02]  /*91f0*/  PRMT R14, R14, 0x3340, R69 ;  /* 0x000033400e0e7816 */ /* 0x000fe40000000045 */
[----:B------:R-:W-:Y:S02]  /*9200*/  PRMT R18, R18, 0x3340, R53 ;  /* 0x0000334012127816 */ /* 0x000fe40000000035 */
[----:B------:R-:W-:Y:S02]  /*9210*/  PRMT R41, R20, 0x3340, R41 ;  /* 0x0000334014297816 */ /* 0x000fe40000000029 */
[----:B------:R-:W-:Y:S02]  /*9220*/  PRMT R5, R2, 0x5410, R5 ;  /* 0x0000541002057816 */ /* 0x000fe40000000005 */
[----:B------:R-:W-:Y:S02]  /*9230*/  PRMT R11, R52, 0x5410, R37 ;  /* 0x00005410340b7816 */ /* 0x000fe40000000025 */
[----:B------:R-:W-:Y:S01]  /*9240*/  PRMT R63, R12, 0x5410, R77 ;  /* 0x000054100c3f7816 */ /* 0x000fe2000000004d */
[----:B------:R0:W-:Y:S01]  /*9250*/  STS.128 [R22], R4 ;  /* 0x0000000416007388 */ /* 0x0001e20000000c00 */
[----:B------:R-:W-:-:S02]  /*9260*/  PRMT R62, R65, 0x5410, R14 ;  /* 0x00005410413e7816 */ /* 0x000fc4000000000e */
[----:B------:R-:W-:Y:S01]  /*9270*/  PRMT R61, R16, 0x5410, R61 ;  /* 0x00005410103d7816 */ /* 0x000fe2000000003d */
[----:B------:R0:W-:Y:S01]  /*9280*/  STS.128 [R22+0x10], R8 ;  /* 0x0000100816007388 */ /* 0x0001e20000000c00 */
[----:B------:R-:W-:-:S05]  /*9290*/  PRMT R60, R41, 0x5410, R18 ;  /* 0x00005410293c7816 */ /* 0x000fca0000000012 */
[----:B------:R0:W-:Y:S01]  /*92a0*/  STS.128 [R22+0x20], R60 ;  /* 0x0000203c16007388 */ /* 0x0001e20000000c00 */
[----:B------:R-:W-:Y:S06]  /*92b0*/  BAR.SYNC.DEFER_BLOCKING 0x0 ;  /* 0x0000000000007b1d */ /* 0x000fec0000010000 */
[----:B-1----:R-:W-:Y:S05]  /*92c0*/  @P0 BRA `(.L_x_527) ;  /* 0x0000002400140947 */ /* 0x002fea0003800000 */
.L_x_550:
        /* <DEDUP_REMOVED lines=213> */
.L_x_549:
        /* <DEDUP_REMOVED lines=31> */
.L_x_532:
        /* <DEDUP_REMOVED lines=22> */
.L_x_533:
        /* <DEDUP_REMOVED lines=22> */
.L_x_534:
        /* <DEDUP_REMOVED lines=22> */
.L_x_535:
        /* <DEDUP_REMOVED lines=22> */
.L_x_536:
        /* <DEDUP_REMOVED lines=22> */
.L_x_537:
        /* <DEDUP_REMOVED lines=22> */
.L_x_538:
        /* <DEDUP_REMOVED lines=22> */
.L_x_539:
        /* <DEDUP_REMOVED lines=22> */
.L_x_540:
        /* <DEDUP_REMOVED lines=22> */
.L_x_541:
        /* <DEDUP_REMOVED lines=22> */
.L_x_542:
        /* <DEDUP_REMOVED lines=22> */
.L_x_543:
        /* <DEDUP_REMOVED lines=22> */
.L_x_544:
        /* <DEDUP_REMOVED lines=22> */
.L_x_545:
        /* <DEDUP_REMOVED lines=20> */
.L_x_530:
[----:B------:R-:W-:-:S13]  /*b530*/  ISETP.GE.U32.AND P0, PT, R2, 0x2, PT ;  /* 0x000000020200780c */ /* 0x000fda0003f06070 */
[----:B------:R-:W-:Y:S05]  /*b540*/  @P0 BREAK.RELIABLE B2 ;  /* 0x0000000000020942 */ /* 0x000fea0003800100 */
[----:B------:R-:W-:Y:S05]  /*b550*/  @!P0 BRA `(.L_x_548) ;  /* 0x0000000000488947 */ /* 0x000fea0003800000 */
[----:B------:R-:W-:Y:S01]  /*b560*/  PLOP3.LUT P0, PT, PT, PT, PT, 0x80, 0x8 ;  /* 0x000000000008781c */ /* 0x000fe20003f0f070 */
[----:B------:R-:W-:-:S12]  /*b570*/  BRA `(.L_x_531) ;  /* 0x0000000000547947 */ /* 0x000fd80003800000 */
.L_x_547:
[----:B------:R-:W-:Y:S01]  /*b580*/  PLOP3.LUT P0, PT, PT, PT, PT, 0x8, 0x80 ;  /* 0x000000000080781c */ /* 0x000fe20003f0e170 */
[----:B------:R-:W-:-:S12]  /*b590*/  BRA `(.L_x_531) ;  /* 0x00000000004c7947 */ /* 0x000fd80003800000 */
.L_x_546:
        /* <DEDUP_REMOVED lines=14> */
.L_x_548:
[----:B------:R-:W-:Y:S05]  /*b680*/  BSYNC.RELIABLE B2 ;  /* 0x0000000000027941 */ /* 0x000fea0003800100 */
.L_x_529:
[----:B------:R0:W5:Y:S04]  /*b690*/  LDL.U8 R5, [R4+0x10] ;  /* 0x0000100004057983 */ /* 0x0001680000100000 */
[----:B------:R0:W5:Y:S01]  /*b6a0*/  LDL.U8 R0, [R4+0x40] ;  /* 0x0000400004007983 */ /* 0x0001620000100000 */
[----:B------:R-:W-:Y:S01]  /*b6b0*/  VIADD R2, R2, 0x1 ;  /* 0x0000000102027836 */ /* 0x000fe20000000000 */
[----:B------:R-:W-:Y:S06]  /*b6c0*/  BRA `(.L_x_549) ;  /* 0xffffffe800547947 */ /* 0x000fec000383ffff */
.L_x_531:
[----:B------:R-:W-:Y:S05]  /*b6d0*/  BSYNC.RECONVERGENT B1 ;  /* 0x0000000000017941 */ /* 0x000fea0003800200 */
.L_x_528:
[----:B------:R-:W-:Y:S01]  /*b6e0*/  @P0 VIADD R44, R17, 0x1 ;  /* 0x00000001112c0836 */ /* 0x000fe20000000000 */
[----:B------:R-:W-:-:S04]  /*b6f0*/  SEL R15, R15, R17, P0 ;  /* 0x000000110f0f7207 */ /* 0x000fc80000000000 */
[----:B------:R-:W-:-:S13]  /*b700*/  ISETP.GE.AND P0, PT, R44, R15, PT ;  /* 0x0000000f2c00720c */ /* 0x000fda0003f06270 */
[----:B------:R-:W-:Y:S05]  /*b710*/  @!P0 BRA `(.L_x_550) ;  /* 0xffffffd800ec8947 */ /* 0x000fea000383ffff */
.L_x_527:
[----:B------:R-:W-:Y:S05]  /*b720*/  BSYNC.RECONVERGENT B0 ;  /* 0x0000000000007941 */ /* 0x000fea0003800200 */
.L_x_526:
        /* <DEDUP_REMOVED lines=222> */
.L_x_576:
        /* <DEDUP_REMOVED lines=33> */
.L_x_559:
        /* <DEDUP_REMOVED lines=22> */
.L_x_560:
        /* <DEDUP_REMOVED lines=22> */
.L_x_561:
        /* <DEDUP_REMOVED lines=22> */
.L_x_562:
        /* <DEDUP_REMOVED lines=22> */
.L_x_563:
        /* <DEDUP_REMOVED lines=22> */
.L_x_564:
        /* <DEDUP_REMOVED lines=22> */
.L_x_565:
        /* <DEDUP_REMOVED lines=22> */
.L_x_566:
        /* <DEDUP_REMOVED lines=22> */
.L_x_567:
        /* <DEDUP_REMOVED lines=22> */
.L_x_568:
        /* <DEDUP_REMOVED lines=22> */
.L_x_569:
        /* <DEDUP_REMOVED lines=22> */
.L_x_570:
        /* <DEDUP_REMOVED lines=22> */
.L_x_571:
        /* <DEDUP_REMOVED lines=22> */
.L_x_572:
        /* <DEDUP_REMOVED lines=20> */
.L_x_557:
[----:B------:R-:W-:-:S13]  /*da40*/  ISETP.GE.U32.AND P0, PT, R79, 0x2, PT ;  /* 0x000000024f00780c */ /* 0x000fda0003f06070 */
[----:B------:R-:W-:Y:S05]  /*da50*/  @P0 BREAK.RELIABLE B3 ;  /* 0x0000000000030942 */ /* 0x000fea0003800100 */
[----:B------:R-:W-:Y:S05]  /*da60*/  @!P0 BRA `(.L_x_575) ;  /* 0x0000000000488947 */ /* 0x000fea0003800000 */
[----:B------:R-:W-:Y:S01]  /*da70*/  PLOP3.LUT P0, PT, PT, PT, PT, 0x80, 0x8 ;  /* 0x000000000008781c */ /* 0x000fe20003f0f070 */
[----:B------:R-:W-:-:S12]  /*da80*/  BRA `(.L_x_558) ;  /* 0x0000000000547947 */ /* 0x000fd80003800000 */
.L_x_574:
[----:B------:R-:W-:Y:S01]  /*da90*/  PLOP3.LUT P0, PT, PT, PT, PT, 0x8, 0x80 ;  /* 0x000000000080781c */ /* 0x000fe20003f0e170 */
[----:B------:R-:W-:-:S12]  /*daa0*/  BRA `(.L_x_558) ;  /* 0x00000000004c7947 */ /* 0x000fd80003800000 */
.L_x_573:
        /* <DEDUP_REMOVED lines=14> */
.L_x_575:
[----:B------:R-:W-:Y:S05]  /*db90*/  BSYNC.RELIABLE B3 ;  /* 0x0000000000037941 */ /* 0x000fea0003800100 */
.L_x_556:
[----:B------:R1:W5:Y:S04]  /*dba0*/  LDL.U8 R85, [R89+0x10] ;  /* 0x0000100059557983 */ /* 0x0003680000100000 */
[----:B------:R1:W5:Y:S01]  /*dbb0*/  LDL.U8 R83, [R89+0x40] ;  /* 0x0000400059537983 */ /* 0x0003620000100000 */
[----:B------:R-:W-:Y:S01]  /*dbc0*/  VIADD R79, R79, 0x1 ;  /* 0x000000014f4f7836 */ /* 0x000fe20000000000 */
[----:B------:R-:W-:Y:S06]  /*dbd0*/  BRA `(.L_x_576) ;  /* 0xffffffe8004c7947 */ /* 0x000fec000383ffff */
.L_x_558:
[----:B------:R-:W-:Y:S05]  /*dbe0*/  BSYNC.RECONVERGENT B2 ;  /* 0x0000000000027941 */ /* 0x000fea0003800200 */
.L_x_555:
[----:B------:R-:W-:Y:S05]  /*dbf0*/  @!P0 BREAK.RELIABLE B0 ;  /* 0x0000000000008942 */ /* 0x000fea0003800100 */
[----:B------:R-:W-:Y:S05]  /*dc00*/  @!P0 BRA `(.L_x_554) ;  /* 0x0000000000c88947 */ /* 0x000fea0003800000 */
.L_x_553:
[----:B------:R-:W-:Y:S05]  /*dc10*/  BSYNC.RELIABLE B0 ;  /* 0x0000000000007941 */ /* 0x000fea0003800100 */
.L_x_552:
        /* <DEDUP_REMOVED lines=49> */
.L_x_554:
[----:B------:R-:W-:Y:S05]  /*df30*/  BSYNC.RECONVERGENT B1 ;  /* 0x0000000000017941 */ /* 0x000fea0003800200 */
.L_x_551:
        /* <DEDUP_REMOVED lines=8> */
[--C-:B------:R-:W-:Y:S02]  /*dfc0*/  IMAD R2, R43, 0x30, R0.reuse ;  /* 0x000000302b027824 */ /* 0x100fe400078e0200 */
[----:B------:R-:W-:Y:S02]  /*dfd0*/  IMAD R87, R87, 0x8, R0 ;  /* 0x0000000857577824 */ /* 0x000fe400078e0200 */
[----:B------:R-:W-:-:S05]  /*dfe0*/  IMAD R79, R43, -0x28, R2 ;  /* 0xffffffd82b4f7824 */ /* 0x000fca00078e0202 */
[----:B------:R0:W-:Y:S01]  /*dff0*/  STS.64 [R79], R96 ;  /* 0x000000604f007388 */ /* 0x0001e20000000a00 */
[----:B------:R-:W-:Y:S06]  /*e000*/  BAR.SYNC.DEFER_BLOCKING 0x0 ;  /* 0x0000000000007b1d */ /* 0x000fec0000010000 */
[----:B------:R0:W1:Y:S01]  /*e010*/  LDS.64 R96, [R87] ;  /* 0x0000000057607984 */ /* 0x0000620000000a00 */
[----:B------:R-:W-:Y:S05]  /*e020*/  BRA.U !UP0, `(.L_x_577) ;  /* 0xffffffa908f07547 */ /* 0x000fea000b83ffff */
[----:B------:R-:W2:Y:S01]  /*e030*/  LDCU.U8 UR5, c[0x0][0x380] ;  /* 0x00007000ff0577ac */ /* 0x000ea20008000000 */
[----:B------:R-:W3:Y:S01]  /*e040*/  S2UR UR4, SR_CTAID.X ;  /* 0x00000000000479c3 */ /* 0x000ee20000002500 */
[----:B--2---:R-:W-:-:S04]  /*e050*/  UPRMT UR5, UR5, 0x8880, URZ ;  /* 0x0000888005057896 */ /* 0x004fc800080000ff */
[----:B------:R-:W-:Y:S02]  /*e060*/  UISETP.NE.AND UP0, UPT, UR5, URZ, UPT ;  /* 0x000000ff0500728c */ /* 0x000fe4000bf05270 */
[----:B---3--:R-:W-:Y:S01]  /*e070*/  USHF.L.U32 UR4, UR4, 0x8, URZ ;  /* 0x0000000804047899 */ /* 0x008fe200080006ff */
[----:B------:R-:W-:Y:S06]  /*e080*/  BAR.SYNC.DEFER_BLOCKING 0x0 ;  /* 0x0000000000007b1d */ /* 0x000fec0000010000 */
        /* <DEDUP_REMOVED lines=89> */
[----:B------:R-:W-:-:S03]  /*e620*/  LOP3.LUT R109, R43, 0x3e0, RZ, 0xc0, !PT ;  /* 0x000003e02b6d7812 */ /* 0x000fc600078ec0ff */
[----:B------:R-:W-:Y:S01]  /*e630*/  STS.128 [R49+0x20], R56 ;  /* 0x0000203831007388 */ /* 0x000fe20000000c00 */
[----:B------:R-:W-:-:S03]  /*e640*/  NOP ;  /* 0x0000000000007918 */ /* 0x000fc60000000000 */
[----:B------:R-:W-:Y:S01]  /*e650*/  LDS.128 R16, [R49] ;  /* 0x0000000031107984 */ /* 0x000fe20000000c00 */
[----:B--2---:R-:W-:-:S03]  /*e660*/  LOP3.LUT R4, R43, 0x1f, RZ, 0xc0, !PT ;  /* 0x0000001f2b047812 */ /* 0x004fc600078ec0ff */
[----:B------:R-:W-:Y:S01]  /*e670*/  LDS.128 R12, [R49+0x10] ;  /* 0x00001000310c7984 */ /* 0x000fe20000000c00 */
[----:B------:R-:W-:-:S03]  /*e680*/  IADD3 R109, P2, P3, R4, UR4, R109 ;  /* 0x00000004046d7c10 */ /* 0x000fc6000fb5e06d */
[----:B------:R-:W-:Y:S01]  /*e690*/  LDS.128 R8, [R49+0x20] ;  /* 0x0000200031087984 */ /* 0x000fe20000000c00 */
[----:B------:R-:W-:-:S03]  /*e6a0*/  IADD3.X R6, PT, PT, RZ, RZ, RZ, P2, P3 ;  /* 0x000000ffff067210 */ /* 0x000fc600017e64ff */
[----:B------:R-:W-:Y:S01]  /*e6b0*/  @!P0 STS [R0+0x3000], R45 ;  /* 0x0030002d00008388 */ /* 0x000fe20000000800 */
[----:B------:R-:W-:Y:S06]  /*e6c0*/  BAR.SYNC.DEFER_BLOCKING 0x0 ;  /* 0x0000000000007b1d */ /* 0x000fec0000010000 */
[----:B------:R-:W2:Y:S02]  /*e6d0*/  LDS R2, [R0+0x3000] ;  /* 0x0030000000027984 */ /* 0x000ea40000000800 */
[----:B--2---:R-:W-:-:S13]  /*e6e0*/  ISETP.GE.AND P1, PT, R43, R2, PT ;  /* 0x000000022b00720c */ /* 0x004fda0003f26270 */
[----:B------:R-:W-:Y:S05]  /*e6f0*/  @P1 BRA `(.L_x_580) ;  /* 0x0000000400901947 */ /* 0x000fea0003800000 */
[----:B------:R-:W2:Y:S01]  /*e700*/  LDC.64 R2, c[0x0][0x398] ;  /* 0x0000e600ff027b82 */ /* 0x000ea20000000a00 */
        /* <DEDUP_REMOVED lines=13> */
[----:B--2---:R-:W-:Y:S01]  /*e7e0*/  IMAD.WIDE.U32 R2, R109, 0x30, R2 ;  /* 0x000000306d027825 */ /* 0x004fe200078e0002 */
        /* <DEDUP_REMOVED lines=8> */
[C---:B0-----:R-:W-:Y:S01]  /*e870*/  PRMT R79, R11.reuse, 0x7772, RZ ;  /* 0x000077720b4f7816 */ /* 0x041fe200000000ff */
        /* <DEDUP_REMOVED lines=76> */
.L_x_580:
[----:B------:R-:W-:Y:S05]  /*ed40*/  BSYNC.RECONVERGENT B1 ;  /* 0x0000000000017941 */ /* 0x000fea0003800200 */
.L_x_579:
[----:B------:R-:W-:Y:S06]  /*ed50*/  BAR.SYNC.DEFER_BLOCKING 0x0 ;  /* 0x0000000000007b1d */ /* 0x000fec0000010000 */
[----:B------:R-:W3:Y:S01]  /*ed60*/  LDCU.64 UR4, c[0x0][0x3a0] ;  /* 0x00007400ff0477ac */ /* 0x000ee20008000a00 */
[----:B-1----:R-:W-:Y:S01]  /*ed70*/  STS.64 [R47], R96 ;  /* 0x000000602f007388 */ /* 0x002fe20000000a00 */
[----:B------:R-:W-:-:S03]  /*ed80*/  NOP ;  /* 0x0000000000007918 */ /* 0x000fc60000000000 */
[----:B--2---:R-:W-:Y:S04]  /*ed90*/  LDS.64 R2, [R47] ;  /* 0x000000002f027984 */ /* 0x004fe80000000a00 */
[----:B------:R-:W-:Y:S01]  /*eda0*/  @!P0 STS [R0+0x800], R45 ;  /* 0x0008002d00008388 */ /* 0x000fe20000000800 */
[----:B------:R-:W-:Y:S06]  /*edb0*/  BAR.SYNC.DEFER_BLOCKING 0x0 ;  /* 0x0000000000007b1d */ /* 0x000fec0000010000 */
[----:B------:R-:W1:Y:S02]  /*edc0*/  LDS R4, [R0+0x800] ;  /* 0x0008000000047984 */ /* 0x000e640000000800 */
[----:B-1----:R-:W-:-:S02]  /*edd0*/  ISETP.GE.AND P0, PT, R43, R4, PT ;  /* 0x000000042b00720c */ /* 0x002fc40003f06270 */
[----:B---3--:R-:W-:-:S04]  /*ede0*/  LEA R4, P1, R109, UR4, 0x3 ;  /* 0x000000046d047c11 */ /* 0x008fc8000f8218ff */
[----:B------:R-:W-:-:S07]  /*edf0*/  LEA.HI.X R5, R109, UR5, R6, 0x3, P1 ;  /* 0x000000056d057c11 */ /* 0x000fce00088f1c06 */
[----:B------:R-:W-:Y:S05]  /*ee00*/  @P0 EXIT ;  /* 0x000000000000094d */ /* 0x000fea0003800000 */
[----:B------:R-:W-:Y:S01]  /*ee10*/  STG.E.64 desc[UR8][R4.64], R2 ;  /* 0x0000000204007986 */ /* 0x000fe2000c101b08 */
[----:B------:R-:W-:Y:S05]  /*ee20*/  EXIT ;  /* 0x000000000000794d */ /* 0x000fea0003800000 */
.L_x_578:
        /* <DEDUP_REMOVED lines=61> */
[----:B------:R-:W-:Y:S02]  /*f200*/  ISETP.NE.AND P1, PT, R43, RZ, PT ;  /* 0x000000ff2b00720c */ /* 0x000fe40003f25270 */
        /* <DEDUP_REMOVED lines=19> */
[----:B------:R2:W-:Y:S01]  /*f340*/  STS.128 [R49], R12 ;  /* 0x0000000c31007388 */ /* 0x0005e20000000c00 */
[----:B------:R-:W-:Y:S02]  /*f350*/  PRMT R20, R122, 0x5410, R17 ;  /* 0x000054107a147816 */ /* 0x000fe40000000011 */
[----:B------:R-:W-:Y:S02]  /*f360*/  PRMT R63, R16, 0x5410, R77 ;  /* 0x00005410103f7816 */ /* 0x000fe4000000004d */
[----:B------:R-:W-:Y:S01]  /*f370*/  PRMT R62, R65, 0x5410, R18 ;  /* 0x00005410413e7816 */ /* 0x000fe20000000012 */
[----:B------:R-:W-:Y:S01]  /*f380*/  STS.128 [R49+0x10], R20 ;  /* 0x0000101431007388 */ /* 0x000fe20000000c00 */
[----:B------:R-:W-:-:S02]  /*f390*/  PRMT R61, R24, 0x5410, R61 ;  /* 0x00005410183d7816 */ /* 0x000fc4000000003d */
[----:B------:R-:W-:Y:S02]  /*f3a0*/  PRMT R60, R26, 0x5410, R53 ;  /* 0x000054101a3c7816 */ /* 0x000fe40000000035 */
[----:B------:R-:W-:-:S03]  /*f3b0*/  IADD3 R109, P2, PT, R43, UR4, RZ ;  /* 0x000000042b6d7c10 */ /* 0x000fc6000ff5e0ff */
[----:B------:R-:W-:Y:S01]  /*f3c0*/  STS.128 [R49+0x20], R60 ;  /* 0x0000203c31007388 */ /* 0x000fe20000000c00 */
[----:B------:R-:W-:-:S03]  /*f3d0*/  NOP ;  /* 0x0000000000007918 */ /* 0x000fc60000000000 */
[----:B------:R-:W-:Y:S01]  /*f3e0*/  LDS.128 R16, [R49] ;  /* 0x0000000031107984 */ /* 0x000fe20000000c00 */
[----:B--2---:R-:W-:-:S03]  /*f3f0*/  IMAD.X R12, RZ, RZ, RZ, P2 ;  /* 0x000000ffff0c7224 */ /* 0x004fc600010e06ff */
[----:B------:R-:W-:Y:S04]  /*f400*/  LDS.128 R8, [R49+0x10] ;  /* 0x0000100031087984 */ /* 0x000fe80000000c00 */
[----:B------:R-:W-:Y:S04]  /*f410*/  LDS.128 R4, [R49+0x20] ;  /* 0x0000200031047984 */ /* 0x000fe80000000c00 */
        /* <DEDUP_REMOVED lines=105> */
.L_x_582:
[----:B------:R-:W-:Y:S05]  /*fab0*/  BSYNC.RECONVERGENT B1 ;  /* 0x0000000000017941 */ /* 0x000fea0003800200 */
.L_x_581:
        /* <DEDUP_REMOVED lines=14> */
.L_x_583:
        /* <DEDUP_REMOVED lines=14> */
.L_x_596:


//--------------------- .text._ZN3cub18CUB_300001_SM_10006detail8for_each13static_kernelINS2_12policy_hub_t12policy_500_tEmN6thrust24THRUST_300001_SM_1000_NS8cuda_cub20__uninitialized_fill7functorINS7_10device_ptrIlEElEEEEvT0_T1_ --------------------------
	.section	.text._ZN3cub18CUB_300001_SM_10006detail8for_each13static_kernelINS2_12policy_hub_t12policy_500_tEmN6thrust24THRUST_300001_SM_1000_NS8cuda_cub20__uninitialized_fill7functorINS7_10device_ptrIlEElEEEEvT0_T1_,"ax",@progbits
	.align	128
        .global         _ZN3cub18CUB_300001_SM_10006detail8for_each13static_kernelINS2_12policy_hub_t12policy_500_tEmN6thrust24THRUST_300001_SM_1000_NS8cuda_cub20__uninitialized_fill7functorINS7_10device_ptrIlEElEEEEvT0_T1_
        .type           _ZN3cub18CUB_300001_SM_10006detail8for_each13static_kernelINS2_12policy_hub_t12policy_500_tEmN6thrust24THRUST_300001_SM_1000_NS8cuda_cub20__uninitialized_fill7functorINS7_10device_ptrIlEElEEEEvT0_T1_,@function
        .size           _ZN3cub18CUB_300001_SM_10006detail8for_each13static_kernelINS2_12policy_hub_t12policy_500_tEmN6thrust24THRUST_300001_SM_1000_NS8cuda_cub20__uninitialized_fill7functorINS7_10device_ptrIlEElEEEEvT0_T1_,(.L_x_597 - _ZN3cub18CUB_300001_SM_10006detail8for_each13static_kernelINS2_12policy_hub_t12policy_500_tEmN6thrust24THRUST_300001_SM_1000_NS8cuda_cub20__uninitialized_fill7functorINS7_10device_ptrIlEElEEEEvT0_T1_)
        .other          _ZN3cub18CUB_300001_SM_10006detail8for_each13static_kernelINS2_12policy_hub_t12policy_500_tEmN6thrust24THRUST_300001_SM_1000_NS8cuda_cub20__uninitialized_fill7functorINS7_10device_ptrIlEElEEEEvT0_T1_,@"STO_CUDA_ENTRY STV_DEFAULT"
_ZN3cub18CUB_300001_SM_10006detail8for_each13static_kernelINS2_12policy_hub_t12policy_500_tEmN6thrust24THRUST_300001_SM_1000_NS8cuda_cub20__uninitialized_fill7functorINS7_10device_ptrIlEElEEEEvT0_T1_:
.text._ZN3cub18CUB_300001_SM_10006detail8for_each13static_kernelINS2_12policy_hub_t12policy_500_tEmN6thrust24THRUST_300001_SM_1000_NS8cuda_cub20__uninitialized_fill7functorINS7_10device_ptrIlEElEEEEvT0_T1_:
[----:B------:R-:W-:Y:S08]  /*0000*/  LDC R1, c[0x0][0x37c] ;  /* 0x0000df00ff017b82 */ /* 0x000ff00000000800 */
[----:B------:R-:W0:Y:S01]  /*0010*/  S2UR UR4, SR_CTAID.X ;  /* 0x00000000000479c3 */ /* 0x000e220000002500 */
[----:B------:R-:W1:Y:S01]  /*0020*/  LDCU.64 UR6, c[0x0][0x380] ;  /* 0x00007000ff0677ac */ /* 0x000e620008000a00 */
[----:B------:R-:W2:Y:S01]  /*0030*/  LDCU.64 UR8, c[0x0][0x358] ;  /* 0x00006b00ff0877ac */ /* 0x000ea20008000a00 */
[----:B0-----:R-:W-:-:S04]  /*0040*/  UIMAD.WIDE.U32 UR4, UR4, 0x200, URZ ;  /* 0x00000200040478a5 */ /* 0x001fc8000f8e00ff */
[----:B-1----:R-:W-:-:S04]  /*0050*/  UIADD3 UR6, UP0, UPT, -UR4, UR6, URZ ;  /* 0x0000000604067290 */ /* 0x002fc8000ff1e1ff */
[----:B------:R-:W-:Y:S02]  /*0060*/  UIADD3.X UR7, UPT, UPT, ~UR5, UR7, URZ, UP0, !UPT ;  /* 0x0000000705077290 */ /* 0x000fe400087fe5ff */
[----:B------:R-:W-:-:S04]  /*0070*/  UISETP.GE.U32.AND UP0, UPT, UR6, 0x200, UPT ;  /* 0x000002000600788c */ /* 0x000fc8000bf06070 */
[----:B------:R-:W-:-:S09]  /*0080*/  UISETP.GE.U32.AND.EX UP0, UPT, UR7, URZ, UPT, UP0 ;  /* 0x000000ff0700728c */ /* 0x000fd2000bf06100 */
[----:B--2---:R-:W-:Y:S05]  /*0090*/  BRA.U !UP0, `(.L_x_584) ;  /* 0x0000000108287547 */ /* 0x004fea000b800000 */
[----:B------:R-:W0:Y:S01]  /*00a0*/  S2R R0, SR_TID.X ;  /* 0x0000000000007919 */ /* 0x000e220000002100 */
[----:B------:R-:W1:Y:S01]  /*00b0*/  LDCU.64 UR6, c[0x0][0x388] ;  /* 0x00007100ff0677ac */ /* 0x000e620008000a00 */
[----:B------:R-:W2:Y:S01]  /*00c0*/  LDC.64 R4, c[0x0][0x390] ;  /* 0x0000e400ff047b82 */ /* 0x000ea20000000a00 */
[----:B0-----:R-:W-:-:S05]  /*00d0*/  IADD3 R0, P0, PT, R0, UR4, RZ ;  /* 0x0000000400007c10 */ /* 0x001fca000ff1e0ff */
[----:B------:R-:W-:Y:S01]  /*00e0*/  IMAD.X R3, RZ, RZ, UR5, P0 ;  /* 0x00000005ff037e24 */ /* 0x000fe200080e06ff */
[----:B-1----:R-:W-:-:S04]  /*00f0*/  LEA R2, P0, R0, UR6, 0x3 ;  /* 0x0000000600027c11 */ /* 0x002fc8000f8018ff */
[----:B------:R-:W-:-:S05]  /*0100*/  LEA.HI.X R3, R0, UR7, R3, 0x3, P0 ;  /* 0x0000000700037c11 */ /* 0x000fca00080f1c03 */
[----:B--2---:R-:W-:Y:S04]  /*0110*/  STG.E.64 desc[UR8][R2.64], R4 ;  /* 0x0000000402007986 */ /* 0x004fe8000c101b08 */
[----:B------:R-:W-:Y:S01]  /*0120*/  STG.E.64 desc[UR8][R2.64+0x800], R4 ;  /* 0x0008000402007986 */ /* 0x000fe2000c101b08 */
[----:B------:R-:W-:Y:S05]  /*0130*/  EXIT ;  /* 0x000000000000794d */ /* 0x000fea0003800000 */
.L_x_584:
[----:B------:R-:W0:Y:S01]  /*0140*/  S2R R0, SR_TID.X ;  /* 0x0000000000007919 */ /* 0x000e220000002100 */
[----:B------:R-:W-:Y:S01]  /*0150*/  IMAD.U32 R2, RZ, RZ, UR7 ;  /* 0x00000007ff027e24 */ /* 0x000fe2000f8e00ff */
[----:B------:R-:W1:Y:S01]  /*0160*/  LDCU.64 UR10, c[0x0][0x388] ;  /* 0x00007100ff0a77ac */ /* 0x000e620008000a00 */
[----:B------:R-:W-:Y:S01]  /*0170*/  IMAD.U32 R6, RZ, RZ, UR7 ;  /* 0x00000007ff067e24 */ /* 0x000fe2000f8e00ff */
[----:B0-----:R-:W-:-:S04]  /*0180*/  ISETP.LT.U32.AND P0, PT, R0, UR6, PT ;  /* 0x0000000600007c0c */ /* 0x001fc8000bf01070 */
[----:B------:R-:W-:Y:S01]  /*0190*/  ISETP.GT.U32.AND.EX P0, PT, R2, RZ, PT, P0 ;  /* 0x000000ff0200720c */ /* 0x000fe20003f04100 */
[C---:B------:R-:W-:Y:S01]  /*01a0*/  VIADD R2, R0.reuse, 0x100 ;  /* 0x0000010000027836 */ /* 0x040fe20000000000 */
[----:B------:R-:W-:-:S04]  /*01b0*/  IADD3 R0, P2, PT, R0, UR4, RZ ;  /* 0x0000000400007c10 */ /* 0x000fc8000ff5e0ff */
[----:B------:R-:W-:Y:S01]  /*01c0*/  ISETP.LT.U32.AND P1, PT, R2, UR6, PT ;  /* 0x0000000602007c0c */ /* 0x000fe2000bf21070 */
[----:B------:R-:W-:Y:S01]  /*01d0*/  IMAD.X R3, RZ, RZ, UR5, P2 ;  /* 0x00000005ff037e24 */ /* 0x000fe200090e06ff */
[----:B-1----:R-:W-:Y:S02]  /*01e0*/  LEA R2, P2, R0, UR10, 0x3 ;  /* 0x0000000a00027c11 */ /* 0x002fe4000f8418ff */
[----:B------:R-:W-:Y:S02]  /*01f0*/  ISETP.GT.U32.AND.EX P1, PT, R6, RZ, PT, P1 ;  /* 0x000000ff0600720c */ /* 0x000fe40003f24110 */
[----:B------:R-:W-:Y:S01]  /*0200*/  LEA.HI.X R3, R0, UR11, R3, 0x3, P2 ;  /* 0x0000000b00037c11 */ /* 0x000fe200090f1c03 */
[----:B------:R-:W0:Y:S04]  /*0210*/  @P0 LDC.64 R4, c[0x0][0x390] ;  /* 0x0000e400ff040b82 */ /* 0x000e280000000a00 */
[----:B0-----:R0:W-:Y:S06]  /*0220*/  @P0 STG.E.64 desc[UR8][R2.64], R4 ;  /* 0x0000000402000986 */ /* 0x0011ec000c101b08 */
[----:B------:R-:W-:Y:S05]  /*0230*/  @!P1 EXIT ;  /* 0x000000000000994d */ /* 0x000fea0003800000 */
[----:B0-----:R-:W0:Y:S02]  /*0240*/  LDC.64 R4, c[0x0][0x390] ;  /* 0x0000e400ff047b82 */ /* 0x001e240000000a00 */
[----:B0-----:R-:W-:Y:S01]  /*0250*/  STG.E.64 desc[UR8][R2.64+0x800], R4 ;  /* 0x0008000402007986 */ /* 0x001fe2000c101b08 */
[----:B------:R-:W-:Y:S05]  /*0260*/  EXIT ;  /* 0x000000000000794d */ /* 0x000fea0003800000 */
.L_x_585:
        /* <DEDUP_REMOVED lines=9> */
.L_x_597:


//--------------------- .text._ZN3cub18CUB_300001_SM_10006detail8for_each13static_kernelINS2_12policy_hub_t12policy_500_tEmN6thrust24THRUST_300001_SM_1000_NS8cuda_cub20__uninitialized_fill7functorINS7_10device_ptrI9KeyStringEESC_EEEEvT0_T1_ --------------------------
	.section	.text._ZN3cub18CUB_300001_SM_10006detail8for_each13static_kernelINS2_12policy_hub_t12policy_500_tEmN6thrust24THRUST_300001_SM_1000_NS8cuda_cub20__uninitialized_fill7functorINS7_10device_ptrI9KeyStringEESC_EEEEvT0_T1_,"ax",@progbits
	.align	128
        .global         _ZN3cub18CUB_300001_SM_10006detail8for_each13static_kernelINS2_12policy_hub_t12policy_500_tEmN6thrust24THRUST_300001_SM_1000_NS8cuda_cub20__uninitialized_fill7functorINS7_10device_ptrI9KeyStringEESC_EEEEvT0_T1_
        .type           _ZN3cub18CUB_300001_SM_10006detail8for_each13static_kernelINS2_12policy_hub_t12policy_500_tEmN6thrust24THRUST_300001_SM_1000_NS8cuda_cub20__uninitialized_fill7functorINS7_10device_ptrI9KeyStringEESC_EEEEvT0_T1_,@function
        .size           _ZN3cub18CUB_300001_SM_10006detail8for_each13static_kernelINS2_12policy_hub_t12policy_500_tEmN6thrust24THRUST_300001_SM_1000_NS8cuda_cub20__uninitialized_fill7functorINS7_10device_ptrI9KeyStringEESC_EEEEvT0_T1_,(.L_x_598 - _ZN3cub18CUB_300001_SM_10006detail8for_each13static_kernelINS2_12policy_hub_t12policy_500_tEmN6thrust24THRUST_300001_SM_1000_NS8cuda_cub20__uninitialized_fill7functorINS7_10device_ptrI9KeyStringEESC_EEEEvT0_T1_)
        .other          _ZN3cub18CUB_300001_SM_10006detail8for_each13static_kernelINS2_12policy_hub_t12policy_500_tEmN6thrust24THRUST_300001_SM_1000_NS8cuda_cub20__uninitialized_fill7functorINS7_10device_ptrI9KeyStringEESC_EEEEvT0_T1_,@"STO_CUDA_ENTRY STV_DEFAULT"
_ZN3cub18CUB_300001_SM_10006detail8for_each13static_kernelINS2_12policy_hub_t12policy_500_tEmN6thrust24THRUST_300001_SM_1000_NS8cuda_cub20__uninitialized_fill7functorINS7_10device_ptrI9KeyStringEESC_EEEEvT0_T1_:
.text._ZN3cub18CUB_300001_SM_10006detail8for_each13static_kernelINS2_12policy_hub_t12policy_500_tEmN6thrust24THRUST_300001_SM_1000_NS8cuda_cub20__uninitialized_fill7functorINS7_10device_ptrI9KeyStringEESC_EEEEvT0_T1_:
[----:B------:R-:W-:Y:S01]  /*0000*/  LDC R1, c[0x0][0x37c] ;  /* 0x0000df00ff017b82 */ /* 0x000fe20000000800 */
[----:B------:R-:W0:Y:S01]  /*0010*/  S2R R23, SR_CTAID.X ;  /* 0x0000000000177919 */ /* 0x000e220000002500 */
[----:B------:R-:W1:Y:S06]  /*0020*/  LDCU.64 UR36, c[0x0][0x380] ;  /* 0x00007000ff2477ac */ /* 0x000e6c0008000a00 */
[----:B------:R-:W2:Y:S01]  /*0030*/  LDC.64 R4, c[0x0][0x398] ;  /* 0x0000e600ff047b82 */ /* 0x000ea20000000a00 */
[----:B------:R-:W3:Y:S01]  /*0040*/  LDCU.128 UR12, c[0x0][0x3b0] ;  /* 0x00007600ff0c77ac */ /* 0x000ee20008000c00 */
[----:B------:R-:W4:Y:S06]  /*0050*/  LDCU.128 UR4, c[0x0][0x3a0] ;  /* 0x00007400ff0477ac */ /* 0x000f2c0008000c00 */
[----:B------:R-:W5:Y:S01]  /*0060*/  LDC.64 R16, c[0x0][0x390] ;  /* 0x0000e400ff107b82 */ /* 0x000f620000000a00 */
[----:B---3--:R-:W-:-:S02]  /*0070*/  UPRMT UR16, UR15, 0x7773, URZ ;  /* 0x000077730f107896 */ /* 0x008fc400080000ff */
[----:B------:R-:W-:Y:S01]  /*0080*/  UPRMT UR17, UR15, 0x7772, URZ ;  /* 0x000077720f117896 */ /* 0x000fe200080000ff */
[C---:B--2---:R-:W-:Y:S01]  /*0090*/  PRMT R11, R5.reuse, 0x7773, RZ ;  /* 0x00007773050b7816 */ /* 0x044fe200000000ff */
[----:B------:R-:W-:Y:S01]  /*00a0*/  UPRMT UR18, UR15, 0x7771, URZ ;  /* 0x000077710f127896 */ /* 0x000fe200080000ff */
[C---:B------:R-:W-:Y:S01]  /*00b0*/  PRMT R10, R5.reuse, 0x7772, RZ ;  /* 0x00007772050a7816 */ /* 0x040fe200000000ff */
[----:B------:R-:W-:Y:S01]  /*00c0*/  UPRMT UR8, UR15, 0x7770, URZ ;  /* 0x000077700f087896 */ /* 0x000fe200080000ff */
[----:B------:R-:W-:Y:S01]  /*00d0*/  PRMT R9, R5, 0x7771, RZ ;  /* 0x0000777105097816 */ /* 0x000fe200000000ff */
[----:B------:R-:W-:Y:S01]  /*00e0*/  UPRMT UR15, UR14, 0x7773, URZ ;  /* 0x000077730e0f7896 */ /* 0x000fe200080000ff */
[----:B0-----:R-:W-:Y:S01]  /*00f0*/  IMAD.WIDE.U32 R14, R23, 0x200, RZ ;  /* 0x00000200170e7825 */ /* 0x001fe200078e00ff */
[----:B------:R-:W-:Y:S01]  /*0100*/  UPRMT UR19, UR14, 0x7772, URZ ;  /* 0x000077720e137896 */ /* 0x000fe200080000ff */
[----:B------:R-:W-:Y:S01]  /*0110*/  PRMT R8, R5, 0x7770, RZ ;  /* 0x0000777005087816 */ /* 0x000fe200000000ff */
[----:B------:R-:W-:Y:S01]  /*0120*/  UPRMT UR20, UR14, 0x7771, URZ ;  /* 0x000077710e147896 */ /* 0x000fe200080000ff */
[----:B------:R-:W-:Y:S01]  /*0130*/  PRMT R7, R4, 0x7773, RZ ;  /* 0x0000777304077816 */ /* 0x000fe200000000ff */
[----:B------:R-:W-:Y:S01]  /*0140*/  UPRMT UR9, UR14, 0x7770, URZ ;  /* 0x000077700e097896 */ /* 0x000fe200080000ff */
[----:B-1----:R-:W-:Y:S01]  /*0150*/  IADD3 R21, P0, PT, -R14, UR36, RZ ;  /* 0x000000240e157c10 */ /* 0x002fe2000ff1e1ff */
[----:B------:R-:W-:Y:S01]  /*0160*/  UPRMT UR14, UR13, 0x7773, URZ ;  /* 0x000077730d0e7896 */ /* 0x000fe200080000ff */
[C---:B------:R-:W-:Y:S01]  /*0170*/  PRMT R6, R4.reuse, 0x7772, RZ ;  /* 0x0000777204067816 */ /* 0x040fe200000000ff */
[----:B------:R-:W-:Y:S01]  /*0180*/  UPRMT UR21, UR13, 0x7772, URZ ;  /* 0x000077720d157896 */ /* 0x000fe200080000ff */
[----:B------:R-:W-:Y:S01]  /*0190*/  IADD3.X R22, PT, PT, ~R15, UR37, RZ, P0, !PT ;  /* 0x000000250f167c10 */ /* 0x000fe200087fe5ff */
[----:B------:R-:W-:Y:S01]  /*01a0*/  UPRMT UR22, UR13, 0x7771, URZ ;  /* 0x000077710d167896 */ /* 0x000fe200080000ff */
[----:B------:R-:W-:Y:S01]  /*01b0*/  ISETP.GE.U32.AND P0, PT, R21, 0x200, PT ;  /* 0x000002001500780c */ /* 0x000fe20003f06070 */
[----:B------:R-:W-:Y:S01]  /*01c0*/  UPRMT UR10, UR13, 0x7770, URZ ;  /* 0x000077700d0a7896 */ /* 0x000fe200080000ff */
[----:B------:R-:W-:Y:S01]  /*01d0*/  PRMT R5, R4, 0x7771, RZ ;  /* 0x0000777104057816 */ /* 0x000fe200000000ff */
[----:B------:R-:W-:Y:S01]  /*01e0*/  UPRMT UR13, UR12, 0x7773, URZ ;  /* 0x000077730c0d7896 */ /* 0x000fe200080000ff */
[----:B------:R-:W-:Y:S01]  /*01f0*/  ISETP.GE.U32.AND.EX P0, PT, R22, RZ, PT, P0 ;  /* 0x000000ff1600720c */ /* 0x000fe20003f06100 */
[----:B------:R-:W-:Y:S01]  /*0200*/  UPRMT UR23, UR12, 0x7772, URZ ;  /* 0x000077720c177896 */ /* 0x000fe200080000ff */
[----:B------:R-:W-:Y:S01]  /*0210*/  PRMT R4, R4, 0x7770, RZ ;  /* 0x0000777004047816 */ /* 0x000fe200000000ff */
[----:B------:R-:W-:Y:S01]  /*0220*/  UPRMT UR24, UR12, 0x7771, URZ ;  /* 0x000077710c187896 */ /* 0x000fe200080000ff */
[C---:B-----5:R-:W-:Y:S01]  /*0230*/  PRMT R3, R17.reuse, 0x7773, RZ ;  /* 0x0000777311037816 */ /* 0x060fe200000000ff */
[----:B------:R-:W-:Y:S01]  /*0240*/  UPRMT UR11, UR12, 0x7770, URZ ;  /* 0x000077700c0b7896 */ /* 0x000fe200080000ff */
[C---:B------:R-:W-:Y:S01]  /*0250*/  PRMT R2, R17.reuse, 0x7772, RZ ;  /* 0x0000777211027816 */ /* 0x040fe200000000ff */
[----:B----4-:R-:W-:Y:S01]  /*0260*/  UPRMT UR12, UR7, 0x7773, URZ ;  /* 0x00007773070c7896 */ /* 0x010fe200080000ff */
[C---:B------:R-:W-:Y:S01]  /*0270*/  PRMT R0, R17.reuse, 0x7771, RZ ;  /* 0x0000777111007816 */ /* 0x040fe200000000ff */
[----:B------:R-:W-:Y:S01]  /*0280*/  UPRMT UR25, UR7, 0x7772, URZ ;  /* 0x0000777207197896 */ /* 0x000fe200080000ff */
[----:B------:R-:W-:Y:S01]  /*0290*/  PRMT R12, R17, 0x7770, RZ ;  /* 0x00007770110c7816 */ /* 0x000fe200000000ff */
[----:B------:R-:W-:Y:S01]  /*02a0*/  UPRMT UR26, UR7, 0x7771, URZ ;  /* 0x00007771071a7896 */ /* 0x000fe200080000ff */
[C---:B------:R-:W-:Y:S01]  /*02b0*/  PRMT R13, R16.reuse, 0x7773, RZ ;  /* 0x00007773100d7816 */ /* 0x040fe200000000ff */
[----:B------:R-:W-:Y:S01]  /*02c0*/  UPRMT UR27, UR6, 0x7773, URZ ;  /* 0x00007773061b7896 */ /* 0x000fe200080000ff */
[C---:B------:R-:W-:Y:S01]  /*02d0*/  PRMT R18, R16.reuse, 0x7772, RZ ;  /* 0x0000777210127816 */ /* 0x040fe200000000ff */
[----:B------:R-:W-:Y:S01]  /*02e0*/  UPRMT UR28, UR6, 0x7772, URZ ;  /* 0x00007772061c7896 */ /* 0x000fe200080000ff */
[C---:B------:R-:W-:Y:S01]  /*02f0*/  PRMT R19, R16.reuse, 0x7771, RZ ;  /* 0x0000777110137816 */ /* 0x040fe200000000ff */
[----:B------:R-:W-:Y:S01]  /*0300*/  UPRMT UR29, UR6, 0x7771, URZ ;  /* 0x00007771061d7896 */ /* 0x000fe200080000ff */
[----:B------:R-:W-:Y:S01]  /*0310*/  PRMT R20, R16, 0x7770, RZ ;  /* 0x0000777010147816 */ /* 0x000fe200000000ff */
[----:B------:R-:W-:-:S02]  /*0320*/  UPRMT UR30, UR5, 0x7773, URZ ;  /* 0x00007773051e7896 */ /* 0x000fc400080000ff */
[----:B------:R-:W-:Y:S02]  /*0330*/  UPRMT UR31, UR5, 0x7772, URZ ;  /* 0x00007772051f7896 */ /* 0x000fe400080000ff */
[----:B------:R-:W-:Y:S02]  /*0340*/  UPRMT UR32, UR5, 0x7771, URZ ;  /* 0x0000777105207896 */ /* 0x000fe400080000ff */
[----:B------:R-:W-:Y:S02]  /*0350*/  UPRMT UR33, UR4, 0x7773, URZ ;  /* 0x0000777304217896 */ /* 0x000fe400080000ff */
[----:B------:R-:W-:Y:S02]  /*0360*/  UPRMT UR34, UR4, 0x7772, URZ ;  /* 0x0000777204227896 */ /* 0x000fe400080000ff */
[----:B------:R-:W-:Y:S02]  /*0370*/  UPRMT UR35, UR4, 0x7771, URZ ;  /* 0x0000777104237896 */ /* 0x000fe400080000ff */
[----:B------:R-:W-:-:S02]  /*0380*/  UPRMT UR7, UR7, 0x7770, URZ ;  /* 0x0000777007077896 */ /* 0x000fc400080000ff */
[----:B------:R-:W-:Y:S02]  /*0390*/  UPRMT UR6, UR6, 0x7770, URZ ;  /* 0x0000777006067896 */ /* 0x000fe400080000ff */
[----:B------:R-:W-:Y:S02]  /*03a0*/  UPRMT UR5, UR5, 0x7770, URZ ;  /* 0x0000777005057896 */ /* 0x000fe400080000ff */
[----:B------:R-:W-:Y:S01]  /*03b0*/  UPRMT UR4, UR4, 0x7770, URZ ;  /* 0x0000777004047896 */ /* 0x000fe200080000ff */
[----:B------:R-:W0:Y:S01]  /*03c0*/  LDCU.64 UR36, c[0x0][0x358] ;  /* 0x00006b00ff2477ac */ /* 0x000e220008000a00 */
[----:B------:R-:W-:Y:S10]  /*03d0*/  @!P0 BRA `(.L_x_586) ;  /* 0x0000000800a08947 */ /* 0x000ff40003800000 */
[----:B------:R-:W1:Y:S01]  /*03e0*/  S2R R16, SR_TID.X ;  /* 0x0000000000107919 */ /* 0x000e620000002100 */
[----:B------:R-:W2:Y:S01]  /*03f0*/  LDC.64 R14, c[0x0][0x388] ;  /* 0x0000e200ff0e7b82 */ /* 0x000ea20000000a00 */
[----:B------:R-:W-:Y:S02]  /*0400*/  IMAD.MOV.U32 R17, RZ, RZ, RZ ;  /* 0x000000ffff117224 */ /* 0x000fe400078e00ff */
[----:B------:R-:W-:Y:S02]  /*0410*/  IMAD.U32 R21, RZ, RZ, UR30 ;  /* 0x0000001eff157e24 */ /* 0x000fe4000f8e00ff */
[----:B-1----:R-:W-:Y:S01]  /*0420*/  IMAD.WIDE.U32 R16, R23, 0x200, R16 ;  /* 0x0000020017107825 */ /* 0x002fe200078e0010 */
[----:B------:R-:W-:-:S03]  /*0430*/  MOV R23, UR16 ;  /* 0x0000001000177c02 */ /* 0x000fc60008000f00 */
[----:B------:R-:W-:Y:S02]  /*0440*/  IMAD R17, R17, 0x30, RZ ;  /* 0x0000003011117824 */ /* 0x000fe400078e02ff */
[----:B--2---:R-:W-:-:S04]  /*0450*/  IMAD.WIDE.U32 R14, R16, 0x30, R14 ;  /* 0x00000030100e7825 */ /* 0x004fc800078e000e */
[----:B------:R-:W-:Y:S01]  /*0460*/  IMAD.IADD R15, R15, 0x1, R17 ;  /* 0x000000010f0f7824 */ /* 0x000fe200078e0211 */
[----:B------:R-:W-:-:S04]  /*0470*/  MOV R17, UR32 ;  /* 0x0000002000117c02 */ /* 0x000fc80008000f00 */
[----:B0-----:R-:W-:Y:S04]  /*0480*/  STG.E.U8 desc[UR36][R14.64+0x3], R13 ;  /* 0x0000030d0e007986 */ /* 0x001fe8000c101124 */
[----:B------:R0:W-:Y:S04]  /*0490*/  STG.E.U8 desc[UR36][R14.64+0x3003], R13 ;  /* 0x0030030d0e007986 */ /* 0x0001e8000c101124 */
[----:B------:R-:W-:Y:S04]  /*04a0*/  STG.E.U8 desc[UR36][R14.64+0x7], R3 ;  /* 0x000007030e007986 */ /* 0x000fe8000c101124 */
[----:B------:R1:W-:Y:S04]  /*04b0*/  STG.E.U8 desc[UR36][R14.64+0x3007], R3 ;  /* 0x003007030e007986 */ /* 0x0003e8000c101124 */
[----:B------:R-:W-:Y:S01]  /*04c0*/  STG.E.U8 desc[UR36][R14.64+0x9], R5 ;  /* 0x000009050e007986 */ /* 0x000fe2000c101124 */
[----:B0-----:R-:W-:-:S03]  /*04d0*/  MOV R13, UR34 ;  /* 0x00000022000d7c02 */ /* 0x001fc60008000f00 */
[----:B------:R0:W-:Y:S01]  /*04e0*/  STG.E.U8 desc[UR36][R14.64+0x3009], R5 ;  /* 0x003009050e007986 */ /* 0x0001e2000c101124 */
[----:B-1----:R-:W-:-:S03]  /*04f0*/  IMAD.U32 R3, RZ, RZ, UR4 ;  /* 0x00000004ff037e24 */ /* 0x002fc6000f8e00ff */
[----:B------:R-:W-:Y:S04]  /*0500*/  STG.E.U8 desc[UR36][R14.64+0x1], R19 ;  /* 0x000001130e007986 */ /* 0x000fe8000c101124 */
[----:B------:R1:W-:Y:S01]  /*0510*/  STG.E.U8 desc[UR36][R14.64+0x3001], R19 ;  /* 0x003001130e007986 */ /* 0x0003e2000c101124 */
[----:B0-----:R-:W-:-:S03]  /*0520*/  IMAD.U32 R5, RZ, RZ, UR35 ;  /* 0x00000023ff057e24 */ /* 0x001fc6000f8e00ff */
[----:B------:R-:W-:Y:S04]  /*0530*/  STG.E.U8 desc[UR36][R14.64+0xb], R7 ;  /* 0x00000b070e007986 */ /* 0x000fe8000c101124 */
[----:B------:R0:W-:Y:S04]  /*0540*/  STG.E.U8 desc[UR36][R14.64+0x300b], R7 ;  /* 0x00300b070e007986 */ /* 0x0001e8000c101124 */
[----:B------:R-:W-:Y:S01]  /*0550*/  STG.E.U8 desc[UR36][R14.64+0xd], R9 ;  /* 0x00000d090e007986 */ /* 0x000fe2000c101124 */
[----:B-1----:R-:W-:-:S03]  /*0560*/  IMAD.U32 R19, RZ, RZ, UR31 ;  /* 0x0000001fff137e24 */ /* 0x002fc6000f8e00ff */
[----:B------:R1:W-:Y:S04]  /*0570*/  STG.E.U8 desc[UR36][R14.64+0x300d], R9 ;  /* 0x00300d090e007986 */ /* 0x0003e8000c101124 */
[----:B------:R-:W-:Y:S01]  /*0580*/  STG.E.U8 desc[UR36][R14.64+0xf], R11 ;  /* 0x00000f0b0e007986 */ /* 0x000fe2000c101124 */
[----:B0-----:R-:W-:-:S03]  /*0590*/  IMAD.U32 R7, RZ, RZ, UR33 ;  /* 0x00000021ff077e24 */ /* 0x001fc6000f8e00ff */
[----:B------:R0:W-:Y:S04]  /*05a0*/  STG.E.U8 desc[UR36][R14.64+0x300f], R11 ;  /* 0x00300f0b0e007986 */ /* 0x0001e8000c101124 */
[----:B------:R2:W-:Y:S01]  /*05b0*/  STG.E.U8 desc[UR36][R14.64+0x302f], R23 ;  /* 0x00302f170e007986 */ /* 0x0005e2000c101124 */
[----:B-1----:R-:W-:-:S03]  /*05c0*/  IMAD.U32 R9, RZ, RZ, UR5 ;  /* 0x00000005ff097e24 */ /* 0x002fc6000f8e00ff */
[----:B------:R1:W-:Y:S04]  /*05d0*/  STG.E.U8 desc[UR36][R14.64+0x10], R3 ;  /* 0x000010030e007986 */ /* 0x0003e8000c101124 */
[----:B------:R3:W-:Y:S01]  /*05e0*/  STG.E.U8 desc[UR36][R14.64+0x11], R5 ;  /* 0x000011050e007986 */ /* 0x0007e2000c101124 */
[----:B0-----:R-:W-:-:S03]  /*05f0*/  IMAD.U32 R11, RZ, RZ, UR28 ;  /* 0x0000001cff0b7e24 */ /* 0x001fc6000f8e00ff */
[----:B------:R0:W-:Y:S01]  /*0600*/  STG.E.U8 desc[UR36][R14.64+0x12], R13 ;  /* 0x0000120d0e007986 */ /* 0x0001e2000c101124 */
[----:B--2---:R-:W-:Y:S01]  /*0610*/  IMAD.U32 R23, RZ, RZ, UR7 ;  /* 0x00000007ff177e24 */ /* 0x004fe2000f8e00ff */
[----:B-1----:R-:W-:Y:S02]  /*0620*/  MOV R3, UR6 ;  /* 0x0000000600037c02 */ /* 0x002fe40008000f00 */
[----:B------:R1:W-:Y:S01]  /*0630*/  STG.E.U8 desc[UR36][R14.64+0x13], R7 ;  /* 0x000013070e007986 */ /* 0x0003e2000c101124 */
[----:B---3--:R-:W-:-:S03]  /*0640*/  IMAD.U32 R5, RZ, RZ, UR29 ;  /* 0x0000001dff057e24 */ /* 0x008fc6000f8e00ff */
[----:B------:R2:W-:Y:S01]  /*0650*/  STG.E.U8 desc[UR36][R14.64+0x14], R9 ;  /* 0x000014090e007986 */ /* 0x0005e2000c101124 */
[----:B0-----:R-:W-:-:S03]  /*0660*/  MOV R13, UR27 ;  /* 0x0000001b000d7c02 */ /* 0x001fc60008000f00 */
[----:B------:R0:W-:Y:S04]  /*0670*/  STG.E.U8 desc[UR36][R14.64+0x15], R17 ;  /* 0x000015110e007986 */ /* 0x0001e8000c101124 */
[----:B------:R3:W-:Y:S01]  /*0680*/  STG.E.U8 desc[UR36][R14.64+0x16], R19 ;  /* 0x000016130e007986 */ /* 0x0007e2000c101124 */
[----:B-1----:R-:W-:-:S03]  /*0690*/  IMAD.U32 R7, RZ, RZ, UR26 ;  /* 0x0000001aff077e24 */ /* 0x002fc6000f8e00ff */
[----:B------:R1:W-:Y:S01]  /*06a0*/  STG.E.U8 desc[UR36][R14.64+0x17], R21 ;  /* 0x000017150e007986 */ /* 0x0003e2000c101124 */
[----:B--2---:R-:W-:-:S03]  /*06b0*/  MOV R9, UR25 ;  /* 0x0000001900097c02 */ /* 0x004fc60008000f00 */
[----:B------:R2:W-:Y:S01]  /*06c0*/  STG.E.U8 desc[UR36][R14.64+0x18], R3 ;  /* 0x000018030e007986 */ /* 0x0005e2000c101124 */
[----:B0-----:R-:W-:-:S03]  /*06d0*/  IMAD.U32 R17, RZ, RZ, UR12 ;  /* 0x0000000cff117e24 */ /* 0x001fc6000f8e00ff */
[----:B------:R0:W-:Y:S01]  /*06e0*/  STG.E.U8 desc[UR36][R14.64+0x19], R5 ;  /* 0x000019050e007986 */ /* 0x0001e2000c101124 */
[----:B---3--:R-:W-:-:S03]  /*06f0*/  IMAD.U32 R19, RZ, RZ, UR11 ;  /* 0x0000000bff137e24 */ /* 0x008fc6000f8e00ff */
[----:B------:R3:W-:Y:S01]  /*0700*/  STG.E.U8 desc[UR36][R14.64+0x1a], R11 ;  /* 0x00001a0b0e007986 */ /* 0x0007e2000c101124 */
[----:B-1----:R-:W-:-:S03]  /*0710*/  MOV R21, UR24 ;  /* 0x0000001800157c02 */ /* 0x002fc60008000f00 */
[----:B------:R1:W-:Y:S01]  /*0720*/  STG.E.U8 desc[UR36][R14.64+0x1b], R13 ;  /* 0x00001b0d0e007986 */ /* 0x0003e2000c101124 */
[----:B--2---:R-:W-:-:S03]  /*0730*/  IMAD.U32 R3, RZ, RZ, UR23 ;  /* 0x00000017ff037e24 */ /* 0x004fc6000f8e00ff */
[----:B------:R2:W-:Y:S01]  /*0740*/  STG.E.U8 desc[UR36][R14.64+0x1c], R23 ;  /* 0x00001c170e007986 */ /* 0x0005e2000c101124 */
[----:B0-----:R-:W-:Y:S01]  /*0750*/  IMAD.U32 R5, RZ, RZ, UR13 ;  /* 0x0000000dff057e24 */ /* 0x001fe2000f8e00ff */
[----:B---3--:R-:W-:Y:S02]  /*0760*/  MOV R11, UR10 ;  /* 0x0000000a000b7c02 */ /* 0x008fe40008000f00 */
[----:B------:R0:W-:Y:S01]  /*0770*/  STG.E.U8 desc[UR36][R14.64+0x1d], R7 ;  /* 0x00001d070e007986 */ /* 0x0001e2000c101124 */
[----:B-1----:R-:W-:-:S03]  /*0780*/  IMAD.U32 R13, RZ, RZ, UR22 ;  /* 0x00000016ff0d7e24 */ /* 0x002fc6000f8e00ff */
[----:B------:R1:W-:Y:S01]  /*0790*/  STG.E.U8 desc[UR36][R14.64+0x1e], R9 ;  /* 0x00001e090e007986 */ /* 0x0003e2000c101124 */
[----:B--2---:R-:W-:-:S03]  /*07a0*/  IMAD.U32 R23, RZ, RZ, UR21 ;  /* 0x00000015ff177e24 */ /* 0x004fc6000f8e00ff */
[----:B------:R2:W-:Y:S04]  /*07b0*/  STG.E.U8 desc[UR36][R14.64+0x1f], R17 ;  /* 0x00001f110e007986 */ /* 0x0005e8000c101124 */
[----:B------:R3:W-:Y:S01]  /*07c0*/  STG.E.U8 desc[UR36][R14.64+0x20], R19 ;  /* 0x000020130e007986 */ /* 0x0007e2000c101124 */
[----:B0-----:R-:W-:-:S03]  /*07d0*/  MOV R7, UR14 ;  /* 0x0000000e00077c02 */ /* 0x001fc60008000f00 */
[----:B------:R0:W-:Y:S01]  /*07e0*/  STG.E.U8 desc[UR36][R14.64+0x21], R21 ;  /* 0x000021150e007986 */ /* 0x0001e2000c101124 */
[----:B-1----:R-:W-:-:S03]  /*07f0*/  IMAD.U32 R9, RZ, RZ, UR9 ;  /* 0x00000009ff097e24 */ /* 0x002fc6000f8e00ff */
[----:B------:R1:W-:Y:S01]  /*0800*/  STG.E.U8 desc[UR36][R14.64+0x22], R3 ;  /* 0x000022030e007986 */ /* 0x0003e2000c101124 */
[----:B--2---:R-:W-:-:S03]  /*0810*/  IMAD.U32 R17, RZ, RZ, UR20 ;  /* 0x00000014ff117e24 */ /* 0x004fc6000f8e00ff */
[----:B------:R2:W-:Y:S01]  /*0820*/  STG.E.U8 desc[UR36][R14.64+0x23], R5 ;  /* 0x000023050e007986 */ /* 0x0005e2000c101124 */
[----:B---3--:R-:W-:-:S03]  /*0830*/  MOV R19, UR19 ;  /* 0x0000001300137c02 */ /* 0x008fc60008000f00 */
[----:B------:R3:W-:Y:S01]  /*0840*/  STG.E.U8 desc[UR36][R14.64+0x24], R11 ;  /* 0x0000240b0e007986 */ /* 0x0007e2000c101124 */
[----:B0-----:R-:W-:-:S03]  /*0850*/  IMAD.U32 R21, RZ, RZ, UR15 ;  /* 0x0000000fff157e24 */ /* 0x001fc6000f8e00ff */
[----:B------:R0:W-:Y:S01]  /*0860*/  STG.E.U8 desc[UR36][R14.64+0x25], R13 ;  /* 0x0000250d0e007986 */ /* 0x0001e2000c101124 */
[----:B-1----:R-:W-:-:S03]  /*0870*/  IMAD.U32 R3, RZ, RZ, UR8 ;  /* 0x00000008ff037e24 */ /* 0x002fc6000f8e00ff */
[----:B------:R1:W-:Y:S01]  /*0880*/  STG.E.U8 desc[UR36][R14.64+0x26], R23 ;  /* 0x000026170e007986 */ /* 0x0003e2000c101124 */
[----:B--2---:R-:W-:Y:S01]  /*0890*/  MOV R5, UR18 ;  /* 0x0000001200057c02 */ /* 0x004fe20008000f00 */
[----:B---3--:R-:W-:Y:S02]  /*08a0*/  IMAD.U32 R11, RZ, RZ, UR17 ;  /* 0x00000011ff0b7e24 */ /* 0x008fe4000f8e00ff */
[----:B------:R2:W-:Y:S01]  /*08b0*/  STG.E.U8 desc[UR36][R14.64+0x27], R7 ;  /* 0x000027070e007986 */ /* 0x0005e2000c101124 */
[----:B0-----:R-:W-:-:S03]  /*08c0*/  IMAD.U32 R13, RZ, RZ, UR16 ;  /* 0x00000010ff0d7e24 */ /* 0x001fc6000f8e00ff */
[----:B------:R0:W-:Y:S01]  /*08d0*/  STG.E.U8 desc[UR36][R14.64+0x28], R9 ;  /* 0x000028090e007986 */ /* 0x0001e2000c101124 */
[----:B-1----:R-:W-:-:S03]  /*08e0*/  MOV R23, UR4 ;  /* 0x0000000400177c02 */ /* 0x002fc60008000f00 */
[----:B------:R1:W-:Y:S04]  /*08f0*/  STG.E.U8 desc[UR36][R14.64+0x29], R17 ;  /* 0x000029110e007986 */ /* 0x0003e8000c101124 */
[----:B------:R3:W-:Y:S01]  /*0900*/  STG.E.U8 desc[UR36][R14.64+0x2a], R19 ;  /* 0x00002a130e007986 */ /* 0x0007e2000c101124 */
[----:B--2---:R-:W-:-:S03]  /*0910*/  IMAD.U32 R7, RZ, RZ, UR35 ;  /* 0x00000023ff077e24 */ /* 0x004fc6000f8e00ff */
[----:B------:R2:W-:Y:S01]  /*0920*/  STG.E.U8 desc[UR36][R14.64+0x2b], R21 ;  /* 0x00002b150e007986 */ /* 0x0005e2000c101124 */
[----:B0-----:R-:W-:-:S03]  /*0930*/  IMAD.U32 R9, RZ, RZ, UR34 ;  /* 0x00000022ff097e24 */ /* 0x001fc6000f8e00ff */
[----:B------:R0:W-:Y:S01]  /*0940*/  STG.E.U8 desc[UR36][R14.64+0x2c], R3 ;  /* 0x00002c030e007986 */ /* 0x0001e2000c101124 */
[----:B-1----:R-:W-:-:S03]  /*0950*/  MOV R17, UR33 ;  /* 0x0000002100117c02 */ /* 0x002fc60008000f00 */
[----:B------:R1:W-:Y:S01]  /*0960*/  STG.E.U8 desc[UR36][R14.64+0x2d], R5 ;  /* 0x00002d050e007986 */ /* 0x0003e2000c101124 */
[----:B---3--:R-:W-:-:S03]  /*0970*/  IMAD.U32 R19, RZ, RZ, UR5 ;  /* 0x00000005ff137e24 */ /* 0x008fc6000f8e00ff */
[----:B------:R3:W-:Y:S01]  /*0980*/  STG.E.U8 desc[UR36][R14.64+0x2e], R11 ;  /* 0x00002e0b0e007986 */ /* 0x0007e2000c101124 */
[----:B--2---:R-:W-:-:S03]  /*0990*/  IMAD.U32 R21, RZ, RZ, UR32 ;  /* 0x00000020ff157e24 */ /* 0x004fc6000f8e00ff */
[----:B------:R2:W-:Y:S01]  /*09a0*/  STG.E.U8 desc[UR36][R14.64+0x2f], R13 ;  /* 0x00002f0d0e007986 */ /* 0x0005e2000c101124 */
[----:B0-----:R-:W-:-:S03]  /*09b0*/  MOV R3, UR31 ;  /* 0x0000001f00037c02 */ /* 0x001fc60008000f00 */
[----:B------:R0:W-:Y:S01]  /*09c0*/  STG.E.U8 desc[UR36][R14.64+0x3010], R23 ;  /* 0x003010170e007986 */ /* 0x0001e2000c101124 */
[----:B-1----:R-:W-:Y:S02]  /*09d0*/  IMAD.U32 R5, RZ, RZ, UR30 ;  /* 0x0000001eff057e24 */ /* 0x002fe4000f8e00ff */
[----:B---3--:R-:W-:Y:S01]  /*09e0*/  IMAD.U32 R11, RZ, RZ, UR6 ;  /* 0x00000006ff0b7e24 */ /* 0x008fe2000f8e00ff */
[----:B------:R1:W-:Y:S01]  /*09f0*/  STG.E.U8 desc[UR36][R14.64+0x3011], R7 ;  /* 0x003011070e007986 */ /* 0x0003e2000c101124 */
[----:B--2---:R-:W-:-:S03]  /*0a00*/  MOV R13, UR29 ;  /* 0x0000001d000d7c02 */ /* 0x004fc60008000f00 */
[----:B------:R2:W-:Y:S01]  /*0a10*/  STG.E.U8 desc[UR36][R14.64+0x3012], R9 ;  /* 0x003012090e007986 */ /* 0x0005e2000c101124 */
[----:B0-----:R-:W-:-:S03]  /*0a20*/  IMAD.U32 R23, RZ, RZ, UR28 ;  /* 0x0000001cff177e24 */ /* 0x001fc6000f8e00ff */
        /* <DEDUP_REMOVED lines=14> */
[----:B0-----:R-:W-:Y:S01]  /*0b10*/  MOV R5, UR24 ;  /* 0x0000001800057c02 */ /* 0x001fe20008000f00 */
[----:B---3--:R-:W-:Y:S02]  /*0b20*/  IMAD.U32 R11, RZ, RZ, UR23 ;  /* 0x00000017ff0b7e24 */ /* 0x008fe4000f8e00ff */
[----:B------:R0:W-:Y:S01]  /*0b30*/  STG.E.U8 desc[UR36][R14.64+0x301b], R7 ;  /* 0x00301b070e007986 */ /* 0x0001e2000c101124 */
[----:B-1----:R-:W-:-:S03]  /*0b40*/  MOV R13, UR13 ;  /* 0x0000000d000d7c02 */ /* 0x002fc60008000f00 */
        /* <DEDUP_REMOVED lines=8> */
[----:B--2---:R-:W-:-:S03]  /*0bd0*/  MOV R17, UR14 ;  /* 0x0000000e00117c02 */ /* 0x004fc60008000f00 */
[----:B------:R2:W-:Y:S01]  /*0be0*/  STG.E.U8 desc[UR36][R14.64+0x3021], R5 ;  /* 0x003021050e007986 */ /* 0x0005e2000c101124 */
[----:B---3--:R-:W-:-:S03]  /*0bf0*/  IMAD.U32 R19, RZ, RZ, UR9 ;  /* 0x00000009ff137e24 */ /* 0x008fc6000f8e00ff */
[----:B------:R3:W-:Y:S01]  /*0c00*/  STG.E.U8 desc[UR36][R14.64+0x3022], R11 ;  /* 0x0030220b0e007986 */ /* 0x0007e2000c101124 */
[----:B0-----:R-:W-:-:S03]  /*0c10*/  MOV R21, UR20 ;  /* 0x0000001400157c02 */ /* 0x001fc60008000f00 */
[----:B------:R0:W-:Y:S01]  /*0c20*/  STG.E.U8 desc[UR36][R14.64+0x3023], R13 ;  /* 0x0030230d0e007986 */ /* 0x0001e2000c101124 */
[----:B-1----:R-:W-:-:S03]  /*0c30*/  IMAD.U32 R3, RZ, RZ, UR19 ;  /* 0x00000013ff037e24 */ /* 0x002fc6000f8e00ff */
[----:B------:R1:W-:Y:S01]  /*0c40*/  STG.E.U8 desc[UR36][R14.64+0x3024], R23 ;  /* 0x003024170e007986 */ /* 0x0003e2000c101124 */
[----:B--2---:R-:W-:Y:S01]  /*0c50*/  MOV R5, UR15 ;  /* 0x0000000f00057c02 */ /* 0x004fe20008000f00 */
[----:B---3--:R-:W-:Y:S02]  /*0c60*/  IMAD.U32 R11, RZ, RZ, UR8 ;  /* 0x00000008ff0b7e24 */ /* 0x008fe4000f8e00ff */
[----:B------:R-:W-:Y:S01]  /*0c70*/  STG.E.U8 desc[UR36][R14.64], R20 ;  /* 0x000000140e007986 */ /* 0x000fe2000c101124 */
[----:B0-----:R-:W-:-:S03]  /*0c80*/  MOV R13, UR18 ;  /* 0x00000012000d7c02 */ /* 0x001fc60008000f00 */
[----:B------:R-:W-:Y:S01]  /*0c90*/  STG.E.U8 desc[UR36][R14.64+0x3000], R20 ;  /* 0x003000140e007986 */ /* 0x000fe2000c101124 */
[----:B-1----:R-:W-:-:S03]  /*0ca0*/  IMAD.U32 R23, RZ, RZ, UR17 ;  /* 0x00000011ff177e24 */ /* 0x002fc6000f8e00ff */
        /* <DEDUP_REMOVED lines=26> */
[----:B------:R-:W-:Y:S05]  /*0e50*/  EXIT ;  /* 0x000000000000794d */ /* 0x000fea0003800000 */
.L_x_586:
[----:B------:R-:W1:Y:S01]  /*0e60*/  S2R R24, SR_TID.X ;  /* 0x0000000000187919 */ /* 0x000e620000002100 */
[----:B------:R-:W2:Y:S01]  /*0e70*/  LDC.64 R16, c[0x0][0x388] ;  /* 0x0000e200ff107b82 */ /* 0x000ea20000000a00 */
[----:B------:R-:W-:Y:S01]  /*0e80*/  BSSY.RECONVERGENT B0, `(.L_x_587) ;  /* 0x000005c000007945 */ /* 0x000fe20003800200 */
[----:B-1----:R-:W-:Y:S02]  /*0e90*/  IADD3 R23, P0, PT, R14, R24, RZ ;  /* 0x000000180e177210 */ /* 0x002fe40007f1e0ff */
[----:B------:R-:W-:-:S03]  /*0ea0*/  IADD3 R14, PT, PT, R24, 0x100, RZ ;  /* 0x00000100180e7810 */ /* 0x000fc60007ffe0ff */
[----:B------:R-:W-:Y:S01]  /*0eb0*/  IMAD.X R15, RZ, RZ, R15, P0 ;  /* 0x000000ffff0f7224 */ /* 0x000fe200000e060f */
[----:B------:R-:W-:Y:S01]  /*0ec0*/  ISETP.GT.U32.AND P0, PT, R21, R24, PT ;  /* 0x000000181500720c */ /* 0x000fe20003f04070 */
[----:B--2---:R-:W-:Y:S01]  /*0ed0*/  IMAD.WIDE.U32 R16, R23, 0x30, R16 ;  /* 0x0000003017107825 */ /* 0x004fe200078e0010 */
[----:B------:R-:W-:Y:S02]  /*0ee0*/  ISETP.GT.U32.AND P1, PT, R21, R14, PT ;  /* 0x0000000e1500720c */ /* 0x000fe40003f24070 */
[C---:B------:R-:W-:Y:S01]  /*0ef0*/  ISETP.GT.U32.AND.EX P0, PT, R22.reuse, RZ, PT, P0 ;  /* 0x000000ff1600720c */ /* 0x040fe20003f04100 */
[----:B------:R-:W-:Y:S01]  /*0f00*/  IMAD R15, R15, 0x30, RZ ;  /* 0x000000300f0f7824 */ /* 0x000fe200078e02ff */
[----:B------:R-:W-:-:S04]  /*0f10*/  ISETP.GT.U32.AND.EX P1, PT, R22, RZ, PT, P1 ;  /* 0x000000ff1600720c */ /* 0x000fc80003f24110 */
[----:B------:R-:W-:-:S07]  /*0f20*/  IADD3 R17, PT, PT, R17, R15, RZ ;  /* 0x0000000f11117210 */ /* 0x000fce0007ffe0ff */
[----:B------:R-:W-:Y:S05]  /*0f30*/  @!P0 BRA `(.L_x_588) ;  /* 0x0000000400408947 */ /* 0x000fea0003800000 */
[----:B------:R-:W-:Y:S01]  /*0f40*/  IMAD.U32 R15, RZ, RZ, UR4 ;  /* 0x00000004ff0f7e24 */ /* 0x000fe2000f8e00ff */
[----:B------:R-:W-:Y:S01]  /*0f50*/  MOV R21, UR35 ;  /* 0x0000002300157c02 */ /* 0x000fe20008000f00 */
[----:B------:R-:W-:Y:S01]  /*0f60*/  IMAD.U32 R23, RZ, RZ, UR34 ;  /* 0x00000022ff177e24 */ /* 0x000fe2000f8e00ff */
[----:B------:R-:W-:Y:S01]  /*0f70*/  MOV R25, UR33 ;  /* 0x0000002100197c02 */ /* 0x000fe20008000f00 */
[----:B------:R-:W-:Y:S01]  /*0f80*/  IMAD.U32 R27, RZ, RZ, UR5 ;  /* 0x00000005ff1b7e24 */ /* 0x000fe2000f8e00ff */
[----:B0-----:R0:W-:Y:S01]  /*0f90*/  STG.E.U8 desc[UR36][R16.64+0x10], R15 ;  /* 0x0000100f10007986 */ /* 0x0011e2000c101124 */
[----:B------:R-:W-:Y:S01]  /*0fa0*/  MOV R29, UR32 ;  /* 0x00000020001d7c02 */ /* 0x000fe20008000f00 */
[----:B------:R-:W-:Y:S01]  /*0fb0*/  IMAD.U32 R14, RZ, RZ, UR31 ;  /* 0x0000001fff0e7e24 */ /* 0x000fe2000f8e00ff */
[----:B------:R-:W-:Y:S01]  /*0fc0*/  MOV R22, UR29 ;  /* 0x0000001d00167c02 */ /* 0x000fe20008000f00 */
[----:B------:R1:W-:Y:S01]  /*0fd0*/  STG.E.U8 desc[UR36][R16.64+0x11], R21 ;  /* 0x0000111510007986 */ /* 0x0003e2000c101124 */
[----:B------:R-:W-:Y:S01]  /*0fe0*/  IMAD.U32 R24, RZ, RZ, UR28 ;  /* 0x0000001cff187e24 */ /* 0x000fe2000f8e00ff */
[----:B------:R-:W-:-:S02]  /*0ff0*/  MOV R26, UR27 ;  /* 0x0000001b001a7c02 */ /* 0x000fc40008000f00 */
[----:B------:R2:W-:Y:S01]  /*1000*/  STG.E.U8 desc[UR36][R16.64+0x12], R23 ;  /* 0x0000121710007986 */ /* 0x0005e2000c101124 */
[----:B0-----:R-:W-:-:S03]  /*1010*/  MOV R15, UR30 ;  /* 0x0000001e000f7c02 */ /* 0x001fc60008000f00 */
        /* <DEDUP_REMOVED lines=16> */
[----:B-1----:R-:W-:Y:S01]  /*1120*/  IMAD.U32 R21, RZ, RZ, UR23 ;  /* 0x00000017ff157e24 */ /* 0x002fe2000f8e00ff */
[----:B--2---:R-:W-:Y:S02]  /*1130*/  MOV R22, UR13 ;  /* 0x0000000d00167c02 */ /* 0x004fe40008000f00 */
        /* <DEDUP_REMOVED lines=12> */
[----:B---3--:R-:W-:-:S03]  /*1200*/  MOV R29, UR20 ;  /* 0x00000014001d7c02 */ /* 0x008fc60008000f00 */
[----:B------:R3:W-:Y:S01]  /*1210*/  STG.E.U8 desc[UR36][R16.64+0x23], R22 ;  /* 0x0000231610007986 */ /* 0x0007e2000c101124 */
[----:B-1----:R-:W-:-:S03]  /*1220*/  IMAD.U32 R14, RZ, RZ, UR19 ;  /* 0x00000013ff0e7e24 */ /* 0x002fc6000f8e00ff */
[----:B------:R1:W-:Y:S01]  /*1230*/  STG.E.U8 desc[UR36][R16.64+0x24], R24 ;  /* 0x0000241810007986 */ /* 0x0003e2000c101124 */
[----:B--2---:R-:W-:-:S03]  /*1240*/  MOV R15, UR15 ;  /* 0x0000000f000f7c02 */ /* 0x004fc60008000f00 */
[----:B------:R2:W-:Y:S01]  /*1250*/  STG.E.U8 desc[UR36][R16.64+0x25], R26 ;  /* 0x0000251a10007986 */ /* 0x0005e2000c101124 */
[----:B0-----:R-:W-:Y:S01]  /*1260*/  IMAD.U32 R21, RZ, RZ, UR8 ;  /* 0x00000008ff157e24 */ /* 0x001fe2000f8e00ff */
[----:B---3--:R-:W-:Y:S02]  /*1270*/  MOV R22, UR18 ;  /* 0x0000001200167c02 */ /* 0x008fe40008000f00 */
[----:B------:R3:W-:Y:S01]  /*1280*/  STG.E.U8 desc[UR36][R16.64+0x26], R23 ;  /* 0x0000261710007986 */ /* 0x0007e2000c101124 */
[----:B-1----:R-:W-:-:S03]  /*1290*/  IMAD.U32 R24, RZ, RZ, UR17 ;  /* 0x00000011ff187e24 */ /* 0x002fc6000f8e00ff */
[----:B------:R3:W-:Y:S01]  /*12a0*/  STG.E.U8 desc[UR36][R16.64+0x27], R25 ;  /* 0x0000271910007986 */ /* 0x0007e2000c101124 */
[----:B--2---:R-:W-:-:S03]  /*12b0*/  MOV R26, UR16 ;  /* 0x00000010001a7c02 */ /* 0x004fc60008000f00 */
        /* <DEDUP_REMOVED lines=24> */
.L_x_588:
[----:B0-----:R-:W-:Y:S05]  /*1440*/  BSYNC.RECONVERGENT B0 ;  /* 0x0000000000007941 */ /* 0x001fea0003800200 */
.L_x_587:
[----:B------:R-:W-:Y:S05]  /*1450*/  @!P1 EXIT ;  /* 0x000000000000994d */ /* 0x000fea0003800000 */
[----:B------:R0:W-:Y:S01]  /*1460*/  STG.E.U8 desc[UR36][R16.64+0x3003], R13 ;  /* 0x0030030d10007986 */ /* 0x0001e2000c101124 */
[----:B---3--:R-:W-:Y:S01]  /*1470*/  IMAD.U32 R21, RZ, RZ, UR16 ;  /* 0x00000010ff157e24 */ /* 0x008fe2000f8e00ff */
[----:B------:R-:W-:Y:S02]  /*1480*/  MOV R15, UR5 ;  /* 0x00000005000f7c02 */ /* 0x000fe40008000f00 */
[----:B------:R1:W-:Y:S01]  /*1490*/  STG.E.U8 desc[UR36][R16.64+0x3001], R19 ;  /* 0x0030011310007986 */ /* 0x0003e2000c101124 */
[----:B------:R-:W-:-:S03]  /*14a0*/  MOV R23, UR28 ;  /* 0x0000001c00177c02 */ /* 0x000fc60008000f00 */
        /* <DEDUP_REMOVED lines=22> */
[----:B0-----:R-:W-:-:S03]  /*1610*/  MOV R5, UR7 ;  /* 0x0000000700057c02 */ /* 0x001fc60008000f00 */
[----:B------:R0:W-:Y:S01]  /*1620*/  STG.E.U8 desc[UR36][R16.64+0x3016], R9 ;  /* 0x0030160910007986 */ /* 0x0001e2000c101124 */
[----:B-1----:R-:W-:-:S03]  /*1630*/  IMAD.U32 R7, RZ, RZ, UR26 ;  /* 0x0000001aff077e24 */ /* 0x002fc6000f8e00ff */
[----:B------:R1:W-:Y:S01]  /*1640*/  STG.E.U8 desc[UR36][R16.64+0x3017], R11 ;  /* 0x0030170b10007986 */ /* 0x0003e2000c101124 */
[----:B---3--:R-:W-:-:S03]  /*1650*/  MOV R15, UR25 ;  /* 0x00000019000f7c02 */ /* 0x008fc60008000f00 */
[----:B------:R3:W-:Y:S01]  /*1660*/  STG.E.U8 desc[UR36][R16.64+0x3018], R13 ;  /* 0x0030180d10007986 */ /* 0x0007e2000c101124 */
[----:B--2---:R-:W-:-:S03]  /*1670*/  IMAD.U32 R19, RZ, RZ, UR12 ;  /* 0x0000000cff137e24 */ /* 0x004fc6000f8e00ff */
[----:B------:R2:W-:Y:S01]  /*1680*/  STG.E.U8 desc[UR36][R16.64+0x3019], R21 ;  /* 0x0030191510007986 */ /* 0x0005e2000c101124 */
[----:B0-----:R-:W-:-:S03]  /*1690*/  MOV R9, UR11 ;  /* 0x0000000b00097c02 */ /* 0x001fc60008000f00 */
[----:B------:R0:W-:Y:S01]  /*16a0*/  STG.E.U8 desc[UR36][R16.64+0x301a], R23 ;  /* 0x00301a1710007986 */ /* 0x0001e2000c101124 */
[----:B-1----:R-:W-:Y:S01]  /*16b0*/  IMAD.U32 R11, RZ, RZ, UR24 ;  /* 0x00000018ff0b7e24 */ /* 0x002fe2000f8e00ff */
[----:B---3--:R-:W-:Y:S02]  /*16c0*/  MOV R13, UR23 ;  /* 0x00000017000d7c02 */ /* 0x008fe40008000f00 */
[----:B------:R1:W-:Y:S01]  /*16d0*/  STG.E.U8 desc[UR36][R16.64+0x301b], R3 ;  /* 0x00301b0310007986 */ /* 0x0003e2000c101124 */
[----:B--2---:R-:W-:-:S03]  /*16e0*/  IMAD.U32 R21, RZ, RZ, UR13 ;  /* 0x0000000dff157e24 */ /* 0x004fc6000f8e00ff */
        /* <DEDUP_REMOVED lines=18> */
[----:B------:R-:W-:Y:S01]  /*1810*/  STG.E.U8 desc[UR36][R16.64+0x3000], R20 ;  /* 0x0030001410007986 */ /* 0x000fe2000c101124 */
[----:B-1----:R-:W-:-:S03]  /*1820*/  IMAD.U32 R21, RZ, RZ, UR18 ;  /* 0x00000012ff157e24 */ /* 0x002fc6000f8e00ff */
[----:B------:R-:W-:Y:S01]  /*1830*/  STG.E.U8 desc[UR36][R16.64+0x3002], R18 ;  /* 0x0030021210007986 */ /* 0x000fe2000c101124 */
[----:B--2---:R-:W-:-:S03]  /*1840*/  MOV R23, UR17 ;  /* 0x0000001100177c02 */ /* 0x004fc60008000f00 */
        /* <DEDUP_REMOVED lines=18> */
.L_x_589:
        /* <DEDUP_REMOVED lines=9> */
.L_x_598:


//--------------------- .text._ZN3cub18CUB_300001_SM_10006detail11EmptyKernelIvEEvv --------------------------
	.section	.text._ZN3cub18CUB_300001_SM_10006detail11EmptyKernelIvEEvv,"ax",@progbits
	.align	128
        .global         _ZN3cub18CUB_300001_SM_10006detail11EmptyKernelIvEEvv
        .type           _ZN3cub18CUB_300001_SM_10006detail11EmptyKernelIvEEvv,@function
        .size           _ZN3cub18CUB_300001_SM_10006detail11EmptyKernelIvEEvv,(.L_x_599 - _ZN3cub18CUB_300001_SM_10006detail11EmptyKernelIvEEvv)
        .other          _ZN3cub18CUB_300001_SM_10006detail11EmptyKernelIvEEvv,@"STO_CUDA_ENTRY STV_DEFAULT"
_ZN3cub18CUB_300001_SM_10006detail11EmptyKernelIvEEvv:
.text._ZN3cub18CUB_300001_SM_10006detail11EmptyKernelIvEEvv:
[----:B------:R-:W-:Y:S01]  /*0000*/  LDC R1, c[0x0][0x37c] ;  /* 0x0000df00ff017b82 */ /* 0x000fe20000000800 */
[----:B------:R-:W-:Y:S05]  /*0010*/  EXIT ;  /* 0x000000000000794d */ /* 0x000fea0003800000 */
.L_x_590:
        /* <DEDUP_REMOVED lines=14> */
.L_x_599:


//--------------------- .nv.shared._ZN3cub18CUB_300001_SM_10006detail10merge_sort26DeviceMergeSortMergeKernelINS2_10policy_hubIN6thrust24THRUST_300001_SM_1000_NS6detail15normal_iteratorINS6_10device_ptrI9KeyStringEEEEE9Policy600ESC_NS8_INS9_IlEEEESC_SG_mN4cuda3std3__44lessISA_EESA_lEEvbT2_T3_T4_PT6_PT7_T5_PSO_SO_NS1_7vsmem_tE --------------------------
	.section	.nv.shared._ZN3cub18CUB_300001_SM_10006detail10merge_sort26DeviceMergeSortMergeKernelINS2_10policy_hubIN6thrust24THRUST_300001_SM_1000_NS6detail15normal_iteratorINS6_10device_ptrI9KeyStringEEEEE9Policy600ESC_NS8_INS9_IlEEEESC_SG_mN4cuda3std3__44lessISA_EESA_lEEvbT2_T3_T4_PT6_PT7_T5_PSO_SO_NS1_7vsmem_tE,"aw",@nobits
	.sectionflags	@""
	.align	16
.nv.shared._ZN3cub18CUB_300001_SM_10006detail10merge_sort26DeviceMergeSortMergeKernelINS2_10policy_hubIN6thrust24THRUST_300001_SM_1000_NS6detail15normal_iteratorINS6_10device_ptrI9KeyStringEEEEE9Policy600ESC_NS8_INS9_IlEEEESC_SG_mN4cuda3std3__44lessISA_EESA_lEEvbT2_T3_T4_PT6_PT7_T5_PSO_SO_NS1_7vsmem_tE:
	.zero		13360


//--------------------- .nv.shared.reserved.0     --------------------------
	.section	.nv.shared.reserved.0,"aw",@nobits
	.weak		__nv_reservedSMEM_offset_0_alias
	.size		__nv_reservedSMEM_offset_0_alias, 0, 64
	.other		__nv_reservedSMEM_offset_0_alias,@"STO_CUDA_RESERVED_SHARED STV_DEFAULT"
__nv_reservedSMEM_offset_0_alias:
	.zero		0
	.zero		64


//--------------------- .nv.global                --------------------------
	.section	.nv.global,"aw",@nobits
.nv.global:
	.type		_ZN34_INTERNAL_796475f5_4_k_cu_65b9fb316thrust24THRUST_300001_SM_1000_NS12placeholders2_8E,@object
	.size		_ZN34_INTERNAL_796475f5_4_k_cu_65b9fb316thrust24THRUST_300001_SM_1000_NS12placeholders2_8E,(_ZN34_INTERNAL_796475f5_4_k_cu_65b9fb314cuda3std3__436_GLOBAL__N__796475f5_4_k_cu_65b9fb316ignoreE - _ZN34_INTERNAL_796475f5_4_k_cu_65b9fb316thrust24THRUST_300001_SM_1000_NS12placeholders2_8E)
_ZN34_INTERNAL_796475f5_4_k_cu_65b9fb316thrust24THRUST_300001_SM_1000_NS12placeholders2_8E:
	.zero		1
	.type		_ZN34_INTERNAL_796475f5_4_k_cu_65b9fb314cuda3std3__436_GLOBAL__N__796475f5_4_k_cu_65b9fb316ignoreE,@object
	.size		_ZN34_INTERNAL_796475f5_4_k_cu_65b9fb314cuda3std3__436_GLOBAL__N__796475f5_4_k_cu_65b9fb316ignoreE,(_ZN34_INTERNAL_796475f5_4_k_cu_65b9fb314cuda3std6ranges3__45__cpo4dataE - _ZN34_INTERNAL_796475f5_4_k_cu_65b9fb314cuda3std3__436_GLOBAL__N__796475f5_4_k_cu_65b9fb316ignoreE)
_ZN34_INTERNAL_796475f5_4_k_cu_65b9fb314cuda3std3__436_GLOBAL__N__796475f5_4_k_cu_65b9fb316ignoreE:
	.zero		1
	.type		_ZN34_INTERNAL_796475f5_4_k_cu_65b9fb314cuda3std6ranges3__45__cpo4dataE,@object
	.size		_ZN34_INTERNAL_796475f5_4_k_cu_65b9fb314cuda3std6ranges3__45__cpo4dataE,(_ZN34_INTERNAL_796475f5_4_k_cu_65b9fb316thrust24THRUST_300001_SM_1000_NS6system3cpp3parE - _ZN34_INTERNAL_796475f5_4_k_cu_65b9fb314cuda3std6ranges3__45__cpo4dataE)
_ZN34_INTERNAL_796475f5_4_k_cu_65b9fb314cuda3std6ranges3__45__cpo4dataE:
	.zero		1
	.type		_ZN34_INTERNAL_796475f5_4_k_cu_65b9fb316thrust24THRUST_300001_SM_1000_NS6system3cpp3parE,@object
	.size		_ZN34_INTERNAL_796475f5_4_k_cu_65b9fb316thrust24THRUST_300001_SM_1000_NS6system3cpp3parE,(_ZN34_INTERNAL_796475f5_4_k_cu_65b9fb314cuda3std3__45__cpo5beginE - _ZN34_INTERNAL_796475f5_4_k_cu_65b9fb316thrust24THRUST_300001_SM_1000_NS6system3cpp3parE)
_ZN34_INTERNAL_796475f5_4_k_cu_65b9fb316thrust24THRUST_300001_SM_1000_NS6system3cpp3parE:
	.zero		1
	.type		_ZN34_INTERNAL_796475f5_4_k_cu_65b9fb314cuda3std3__45__cpo5beginE,@object
	.size		_ZN34_INTERNAL_796475f5_4_k_cu_65b9fb314cuda3std3__45__cpo5beginE,(_ZN34_INTERNAL_796475f5_4_k_cu_65b9fb314cuda3std6ranges3__45__cpo5beginE - _ZN34_INTERNAL_796475f5_4_k_cu_65b9fb314cuda3std3__45__cpo5beginE)
_ZN34_INTERNAL_796475f5_4_k_cu_65b9fb314cuda3std3__45__cpo5beginE:
	.zero		1
	.type		_ZN34_INTERNAL_796475f5_4_k_cu_65b9fb314cuda3std6ranges3__45__cpo5beginE,@object
	.size		_ZN34_INTERNAL_796475f5_4_k_cu_65b9fb314cuda3std6ranges3__45__cpo5beginE,(_ZN34_INTERNAL_796475f5_4_k_cu_65b9fb316thrust24THRUST_300001_SM_1000_NS6deviceE - _ZN34_INTERNAL_796475f5_4_k_cu_65b9fb314cuda3std6ranges3__45__cpo5beginE)
_ZN34_INTERNAL_796475f5_4_k_cu_65b9fb314cuda3std6ranges3__45__cpo5beginE:
	.zero		1
	.type		_ZN34_INTERNAL_796475f5_4_k_cu_65b9fb316thrust24THRUST_300001_SM_1000_NS6deviceE,@object
	.size		_ZN34_INTERNAL_796475f5_4_k_cu_65b9fb316thrust24THRUST_300001_SM_1000_NS6deviceE,(_ZN34_INTERNAL_796475f5_4_k_cu_65b9fb314cuda3std3__47nulloptE - _ZN34_INTERNAL_796475f5_4_k_cu_65b9fb316thrust24THRUST_300001_SM_1000_NS6deviceE)
_ZN34_INTERNAL_796475f5_4_k_cu_65b9fb316thrust24THRUST_300001_SM_1000_NS6deviceE:
	.zero		1
	.type		_ZN34_INTERNAL_796475f5_4_k_cu_65b9fb314cuda3std3__47nulloptE,@object
	.size		_ZN34_INTERNAL_796475f5_4_k_cu_65b9fb314cuda3std3__47nulloptE,(_ZN34_INTERNAL_796475f5_4_k_cu_65b9fb314cuda3std6ranges3__45__cpo8distanceE - _ZN34_INTERNAL_796475f5_4_k_cu_65b9fb314cuda3std3__47nulloptE)
_ZN34_INTERNAL_796475f5_4_k_cu_65b9fb314cuda3std3__47nulloptE:
	.zero		1
	.type		_ZN34_INTERNAL_796475f5_4_k_cu_65b9fb314cuda3std6ranges3__45__cpo8distanceE,@object
	.size		_ZN34_INTERNAL_796475f5_4_k_cu_65b9fb314cuda3std6ranges3__45__cpo8distanceE,(_ZN34_INTERNAL_796475f5_4_k_cu_65b9fb316thrust24THRUST_300001_SM_1000_NS12placeholders2_4E - _ZN34_INTERNAL_796475f5_4_k_cu_65b9fb314cuda3std6ranges3__45__cpo8distanceE)
_ZN34_INTERNAL_796475f5_4_k_cu_65b9fb314cuda3std6ranges3__45__cpo8distanceE:
	.zero		1
	.type		_ZN34_INTERNAL_796475f5_4_k_cu_65b9fb316thrust24THRUST_300001_SM_1000_NS12placeholders2_4E,@object
	.size		_ZN34_INTERNAL_796475f5_4_k_cu_65b9fb316thrust24THRUST_300001_SM_1000_NS12placeholders2_4E,(_ZN34_INTERNAL_796475f5_4_k_cu_65b9fb314cuda3std3__45__cpo6rbeginE - _ZN34_INTERNAL_796475f5_4_k_cu_65b9fb316thrust24THRUST_300001_SM_1000_NS12placeholders2_4E)
_ZN34_INTERNAL_796475f5_4_k_cu_65b9fb316thrust24THRUST_300001_SM_1000_NS12placeholders2_4E:
	.zero		1
	.type		_ZN34_INTERNAL_796475f5_4_k_cu_65b9fb314cuda3std3__45__cpo6rbeginE,@object
	.size		_ZN34_INTERNAL_796475f5_4_k_cu_65b9fb314cuda3std3__45__cpo6rbeginE,(_ZN34_INTERNAL_796475f5_4_k_cu_65b9fb314cuda3std6ranges3__45__cpo7advanceE - _ZN34_INTERNAL_796475f5_4_k_cu_65b9fb314cuda3std3__45__cpo6rbeginE)
_ZN34_INTERNAL_796475f5_4_k_cu_65b9fb314cuda3std3__45__cpo6rbeginE:
	.zero		1
	.type		_ZN34_INTERNAL_796475f5_4_k_cu_65b9fb314cuda3std6ranges3__45__cpo7advanceE,@object
	.size		_ZN34_INTERNAL_796475f5_4_k_cu_65b9fb314cuda3std6ranges3__45__cpo7advanceE,(_ZN34_INTERNAL_796475f5_4_k_cu_65b9fb316thrust24THRUST_300001_SM_1000_NS12placeholders3_10E - _ZN34_INTERNAL_796475f5_4_k_cu_65b9fb314cuda3std6ranges3__45__cpo7advanceE)
_ZN34_INTERNAL_796475f5_4_k_cu_65b9fb314cuda3std6ranges3__45__cpo7advanceE:
	.zero		1
	.type		_ZN34_INTERNAL_796475f5_4_k_cu_65b9fb316thrust24THRUST_300001_SM_1000_NS12placeholders3_10E,@object
	.size		_ZN34_INTERNAL_796475f5_4_k_cu_65b9fb316thrust24THRUST_300001_SM_1000_NS12placeholders3_10E,(_ZN34_INTERNAL_796475f5_4_k_cu_65b9fb314cuda3std3__48in_placeE - _ZN34_INTERNAL_796475f5_4_k_cu_65b9fb316thrust24THRUST_300001_SM_1000_NS12placeholders3_10E)
_ZN34_INTERNAL_796475f5_4_k_cu_65b9fb316thrust24THRUST_300001_SM_1000_NS12placeholders3_10E:
	.zero		1
	.type		_ZN34_INTERNAL_796475f5_4_k_cu_65b9fb314cuda3std3__48in_placeE,@object
	.size		_ZN34_INTERNAL_796475f5_4_k_cu_65b9fb314cuda3std3__48in_placeE,(_ZN34_INTERNAL_796475f5_4_k_cu_65b9fb314cuda3std6ranges3__45__cpo4sizeE - _ZN34_INTERNAL_796475f5_4_k_cu_65b9fb314cuda3std3__48in_placeE)
_ZN34_INTERNAL_796475f5_4_k_cu_65b9fb314cuda3std3__48in_placeE:
	.zero		1
	.type		_ZN34_INTERNAL_796475f5_4_k_cu_65b9fb314cuda3std6ranges3__45__cpo4sizeE,@object
	.size		_ZN34_INTERNAL_796475f5_4_k_cu_65b9fb314cuda3std6ranges3__45__cpo4sizeE,(_ZN34_INTERNAL_796475f5_4_k_cu_65b9fb316thrust24THRUST_300001_SM_1000_NS12placeholders2_2E - _ZN34_INTERNAL_796475f5_4_k_cu_65b9fb314cuda3std6ranges3__45__cpo4sizeE)
_ZN34_INTERNAL_796475f5_4_k_cu_65b9fb314cuda3std6ranges3__45__cpo4sizeE:
	.zero		1
	.type		_ZN34_INTERNAL_796475f5_4_k_cu_65b9fb316thrust24THRUST_300001_SM_1000_NS12placeholders2_2E,@object
	.size		_ZN34_INTERNAL_796475f5_4_k_cu_65b9fb316thrust24THRUST_300001_SM_1000_NS12placeholders2_2E,(_ZN34_INTERNAL_796475f5_4_k_cu_65b9fb314cuda3std3__45__cpo6cbeginE - _ZN34_INTERNAL_796475f5_4_k_cu_65b9fb316thrust24THRUST_300001_SM_1000_NS12placeholders2_2E)
_ZN34_INTERNAL_796475f5_4_k_cu_65b9fb316thrust24THRUST_300001_SM_1000_NS12placeholders2_2E:
	.zero		1
	.type		_ZN34_INTERNAL_796475f5_4_k_cu_65b9fb314cuda3std3__45__cpo6cbeginE,@object
	.size		_ZN34_INTERNAL_796475f5_4_k_cu_65b9fb314cuda3std3__45__cpo6cbeginE,(_ZN34_INTERNAL_796475f5_4_k_cu_65b9fb314cuda3std6ranges3__45__cpo6cbeginE - _ZN34_INTERNAL_796475f5_4_k_cu_65b9fb314cuda3std3__45__cpo6cbeginE)
_ZN34_INTERNAL_796475f5_4_k_cu_65b9fb314cuda3std3__45__cpo6cbeginE:
	.zero		1
	.type		_ZN34_INTERNAL_796475f5_4_k_cu_65b9fb314cuda3std6ranges3__45__cpo6cbeginE,@object
	.size		_ZN34_INTERNAL_796475f5_4_k_cu_65b9fb314cuda3std6ranges3__45__cpo6cbeginE,(_ZN34_INTERNAL_796475f5_4_k_cu_65b9fb316thrust24THRUST_300001_SM_1000_NS12placeholders2_6E - _ZN34_INTERNAL_796475f5_4_k_cu_65b9fb314cuda3std6ranges3__45__cpo6cbeginE)
_ZN34_INTERNAL_796475f5_4_k_cu_65b9fb314cuda3std6ranges3__45__cpo6cbeginE:
	.zero		1
	.type		_ZN34_INTERNAL_796475f5_4_k_cu_65b9fb316thrust24THRUST_300001_SM_1000_NS12placeholders2_6E,@object
	.size		_ZN34_INTERNAL_796475f5_4_k_cu_65b9fb316thrust24THRUST_300001_SM_1000_NS12placeholders2_6E,(_ZN34_INTERNAL_796475f5_4_k_cu_65b9fb314cuda3std3__45__cpo7crbeginE - _ZN34_INTERNAL_796475f5_4_k_cu_65b9fb316thrust24THRUST_300001_SM_1000_NS12placeholders2_6E)
_ZN34_INTERNAL_796475f5_4_k_cu_65b9fb316thrust24THRUST_300001_SM_1000_NS12placeholders2_6E:
	.zero		1
	.type		_ZN34_INTERNAL_796475f5_4_k_cu_65b9fb314cuda3std3__45__cpo7crbeginE,@object
	.size		_ZN34_INTERNAL_796475f5_4_k_cu_65b9fb314cuda3std3__45__cpo7crbeginE,(_ZN34_INTERNAL_796475f5_4_k_cu_65b9fb314cuda3std6ranges3__45__cpo4nextE - _ZN34_INTERNAL_796475f5_4_k_cu_65b9fb314cuda3std3__45__cpo7crbeginE)
_ZN34_INTERNAL_796475f5_4_k_cu_65b9fb314cuda3std3__45__cpo7crbeginE:
	.zero		1
	.type		_ZN34_INTERNAL_796475f5_4_k_cu_65b9fb314cuda3std6ranges3__45__cpo4nextE,@object
	.size		_ZN34_INTERNAL_796475f5_4_k_cu_65b9fb314cuda3std6ranges3__45__cpo4nextE,(_ZN34_INTERNAL_796475f5_4_k_cu_65b9fb314cuda3std6ranges3__45__cpo4swapE - _ZN34_INTERNAL_796475f5_4_k_cu_65b9fb314cuda3std6ranges3__45__cpo4nextE)
_ZN34_INTERNAL_796475f5_4_k_cu_65b9fb314cuda3std6ranges3__45__cpo4nextE:
	.zero		1
	.type		_ZN34_INTERNAL_796475f5_4_k_cu_65b9fb314cuda3std6ranges3__45__cpo4swapE,@object
	.size		_ZN34_INTERNAL_796475f5_4_k_cu_65b9fb314cuda3std6ranges3__45__cpo4swapE,(_ZN34_INTERNAL_796475f5_4_k_cu_65b9fb316thrust24THRUST_300001_SM_1000_NS8cuda_cub10par_nosyncE - _ZN34_INTERNAL_796475f5_4_k_cu_65b9fb314cuda3std6ranges3__45__cpo4swapE)
_ZN34_INTERNAL_796475f5_4_k_cu_65b9fb314cuda3std6ranges3__45__cpo4swapE:
	.zero		1
	.type		_ZN34_INTERNAL_796475f5_4_k_cu_65b9fb316thrust24THRUST_300001_SM_1000_NS8cuda_cub10par_nosyncE,@object
	.size		_ZN34_INTERNAL_796475f5_4_k_cu_65b9fb316thrust24THRUST_300001_SM_1000_NS8cuda_cub10par_nosyncE,(_ZN34_INTERNAL_796475f5_4_k_cu_65b9fb316thrust24THRUST_300001_SM_1000_NS3seqE - _ZN34_INTERNAL_796475f5_4_k_cu_65b9fb316thrust24THRUST_300001_SM_1000_NS8cuda_cub10par_nosyncE)
_ZN34_INTERNAL_796475f5_4_k_cu_65b9fb316thrust24THRUST_300001_SM_1000_NS8cuda_cub10par_nosyncE:
	.zero		1
	.type		_ZN34_INTERNAL_796475f5_4_k_cu_65b9fb316thrust24THRUST_300001_SM_1000_NS3seqE,@object
	.size		_ZN34_INTERNAL_796475f5_4_k_cu_65b9fb316thrust24THRUST_300001_SM_1000_NS3seqE,(_ZN34_INTERNAL_796475f5_4_k_cu_65b9fb314cuda3std3__420unreachable_sentinelE - _ZN34_INTERNAL_796475f5_4_k_cu_65b9fb316thrust24THRUST_300001_SM_1000_NS3seqE)
_ZN34_INTERNAL_796475f5_4_k_cu_65b9fb316thrust24THRUST_300001_SM_1000_NS3seqE:
	.zero		1
	.type		_ZN34_INTERNAL_796475f5_4_k_cu_65b9fb314cuda3std3__420unreachable_sentinelE,@object
	.size		_ZN34_INTERNAL_796475f5_4_k_cu_65b9fb314cuda3std3__420unreachable_sentinelE,(_ZN34_INTERNAL_796475f5_4_k_cu_65b9fb314cuda3std6ranges3__45__cpo5ssizeE - _ZN34_INTERNAL_796475f5_4_k_cu_65b9fb314cuda3std3__420unreachable_sentinelE)
_ZN34_INTERNAL_796475f5_4_k_cu_65b9fb314cuda3std3__420unreachable_sentinelE:
	.zero		1
	.type		_ZN34_INTERNAL_796475f5_4_k_cu_65b9fb314cuda3std6ranges3__45__cpo5ssizeE,@object
	.size		_ZN34_INTERNAL_796475f5_4_k_cu_65b9fb314cuda3std6ranges3__45__cpo5ssizeE,(_ZN34_INTERNAL_796475f5_4_k_cu_65b9fb316thrust24THRUST_300001_SM_1000_NS12placeholders2_3E - _ZN34_INTERNAL_796475f5_4_k_cu_65b9fb314cuda3std6ranges3__45__cpo5ssizeE)
_ZN34_INTERNAL_796475f5_4_k_cu_65b9fb314cuda3std6ranges3__45__cpo5ssizeE:
	.zero		1
	.type		_ZN34_INTERNAL_796475f5_4_k_cu_65b9fb316thrust24THRUST_300001_SM_1000_NS12placeholders2_3E,@object
	.size		_ZN34_INTERNAL_796475f5_4_k_cu_65b9fb316thrust24THRUST_300001_SM_1000_NS12placeholders2_3E,(_ZN34_INTERNAL_796475f5_4_k_cu_65b9fb314cuda3std3__45__cpo4cendE - _ZN34_INTERNAL_796475f5_4_k_cu_65b9fb316thrust24THRUST_300001_SM_1000_NS12placeholders2_3E)
_ZN34_INTERNAL_796475f5_4_k_cu_65b9fb316thrust24THRUST_300001_SM_1000_NS12placeholders2_3E:
	.zero		1
	.type		_ZN34_INTERNAL_796475f5_4_k_cu_65b9fb314cuda3std3__45__cpo4cendE,@object
	.size		_ZN34_INTERNAL_796475f5_4_k_cu_65b9fb314cuda3std3__45__cpo4cendE,(_ZN34_INTERNAL_796475f5_4_k_cu_65b9fb314cuda3std6ranges3__45__cpo4cendE - _ZN34_INTERNAL_796475f5_4_k_cu_65b9fb314cuda3std3__45__cpo4cendE)
_ZN34_INTERNAL_796475f5_4_k_cu_65b9fb314cuda3std3__45__cpo4cendE:
	.zero		1
	.type		_ZN34_INTERNAL_796475f5_4_k_cu_65b9fb314cuda3std6ranges3__45__cpo4cendE,@object
	.size		_ZN34_INTERNAL_796475f5_4_k_cu_65b9fb314cuda3std6ranges3__45__cpo4cendE,(_ZN34_INTERNAL_796475f5_4_k_cu_65b9fb316thrust24THRUST_300001_SM_1000_NS12placeholders2_7E - _ZN34_INTERNAL_796475f5_4_k_cu_65b9fb314cuda3std6ranges3__45__cpo4cendE)
_ZN34_INTERNAL_796475f5_4_k_cu_65b9fb314cuda3std6ranges3__45__cpo4cendE:
	.zero		1
	.type		_ZN34_INTERNAL_796475f5_4_k_cu_65b9fb316thrust24THRUST_300001_SM_1000_NS12placeholders2_7E,@object
	.size		_ZN34_INTERNAL_796475f5_4_k_cu_65b9fb316thrust24THRUST_300001_SM_1000_NS12placeholders2_7E,(_ZN34_INTERNAL_796475f5_4_k_cu_65b9fb314cuda3std3__45__cpo5crendE - _ZN34_INTERNAL_796475f5_4_k_cu_65b9fb316thrust24THRUST_300001_SM_1000_NS12placeholders2_7E)
_ZN34_INTERNAL_796475f5_4_k_cu_65b9fb316thrust24THRUST_300001_SM_1000_NS12placeholders2_7E:
	.zero		1
	.type		_ZN34_INTERNAL_796475f5_4_k_cu_65b9fb314cuda3std3__45__cpo5crendE,@object
	.size		_ZN34_INTERNAL_796475f5_4_k_cu_65b9fb314cuda3std3__45__cpo5crendE,(_ZN34_INTERNAL_796475f5_4_k_cu_65b9fb314cuda3std6ranges3__45__cpo4prevE - _ZN34_INTERNAL_796475f5_4_k_cu_65b9fb314cuda3std3__45__cpo5crendE)
_ZN34_INTERNAL_796475f5_4_k_cu_65b9fb314cuda3std3__45__cpo5crendE:
	.zero		1
	.type		_ZN34_INTERNAL_796475f5_4_k_cu_65b9fb314cuda3std6ranges3__45__cpo4prevE,@object
	.size		_ZN34_INTERNAL_796475f5_4_k_cu_65b9fb314cuda3std6ranges3__45__cpo4prevE,(_ZN34_INTERNAL_796475f5_4_k_cu_65b9fb314cuda3std6ranges3__45__cpo9iter_moveE - _ZN34_INTERNAL_796475f5_4_k_cu_65b9fb314cuda3std6ranges3__45__cpo4prevE)
_ZN34_INTERNAL_796475f5_4_k_cu_65b9fb314cuda3std6ranges3__45__cpo4prevE:
	.zero		1
	.type		_ZN34_INTERNAL_796475f5_4_k_cu_65b9fb314cuda3std6ranges3__45__cpo9iter_moveE,@object
	.size		_ZN34_INTERNAL_796475f5_4_k_cu_65b9fb314cuda3std6ranges3__45__cpo9iter_moveE,(_ZN34_INTERNAL_796475f5_4_k_cu_65b9fb316thrust24THRUST_300001_SM_1000_NS6system6detail10sequential3seqE - _ZN34_INTERNAL_796475f5_4_k_cu_65b9fb314cuda3std6ranges3__45__cpo9iter_moveE)
_ZN34_INTERNAL_796475f5_4_k_cu_65b9fb314cuda3std6ranges3__45__cpo9iter_moveE:
	.zero		1
	.type		_ZN34_INTERNAL_796475f5_4_k_cu_65b9fb316thrust24THRUST_300001_SM_1000_NS6system6detail10sequential3seqE,@object
	.size		_ZN34_INTERNAL_796475f5_4_k_cu_65b9fb316thrust24THRUST_300001_SM_1000_NS6system6detail10sequential3seqE,(_ZN34_INTERNAL_796475f5_4_k_cu_65b9fb316thrust24THRUST_300001_SM_1000_NS12placeholders2_9E - _ZN34_INTERNAL_796475f5_4_k_cu_65b9fb316thrust24THRUST_300001_SM_1000_NS6system6detail10sequential3seqE)
_ZN34_INTERNAL_796475f5_4_k_cu_65b9fb316thrust24THRUST_300001_SM_1000_NS6system6detail10sequential3seqE:
	.zero		1
	.type		_ZN34_INTERNAL_796475f5_4_k_cu_65b9fb316thrust24THRUST_300001_SM_1000_NS12placeholders2_9E,@object
	.size		_ZN34_INTERNAL_796475f5_4_k_cu_65b9fb316thrust24THRUST_300001_SM_1000_NS12placeholders2_9E,(_ZN34_INTERNAL_796475f5_4_k_cu_65b9fb314cuda3std3__419piecewise_constructE - _ZN34_INTERNAL_796475f5_4_k_cu_65b9fb316thrust24THRUST_300001_SM_1000_NS12placeholders2_9E)
_ZN34_INTERNAL_796475f5_4_k_cu_65b9fb316thrust24THRUST_300001_SM_1000_NS12placeholders2_9E:
	.zero		1
	.type		_ZN34_INTERNAL_796475f5_4_k_cu_65b9fb314cuda3std3__419piecewise_constructE,@object
	.size		_ZN34_INTERNAL_796475f5_4_k_cu_65b9fb314cuda3std3__419piecewise_constructE,(_ZN34_INTERNAL_796475f5_4_k_cu_65b9fb314cuda3std6ranges3__45__cpo5cdataE - _ZN34_INTERNAL_796475f5_4_k_cu_65b9fb314cuda3std3__419piecewise_constructE)
_ZN34_INTERNAL_796475f5_4_k_cu_65b9fb314cuda3std3__419piecewise_constructE:
	.zero		1
	.type		_ZN34_INTERNAL_796475f5_4_k_cu_65b9fb314cuda3std6ranges3__45__cpo5cdataE,@object
	.size		_ZN34_INTERNAL_796475f5_4_k_cu_65b9fb314cuda3std6ranges3__45__cpo5cdataE,(_ZN34_INTERNAL_796475f5_4_k_cu_65b9fb316thrust24THRUST_300001_SM_1000_NS12placeholders2_1E - _ZN34_INTERNAL_796475f5_4_k_cu_65b9fb314cuda3std6ranges3__45__cpo5cdataE)
_ZN34_INTERNAL_796475f5_4_k_cu_65b9fb314cuda3std6ranges3__45__cpo5cdataE:
	.zero		1
	.type		_ZN34_INTERNAL_796475f5_4_k_cu_65b9fb316thrust24THRUST_300001_SM_1000_NS12placeholders2_1E,@object
	.size		_ZN34_INTERNAL_796475f5_4_k_cu_65b9fb316thrust24THRUST_300001_SM_1000_NS12placeholders2_1E,(_ZN34_INTERNAL_796475f5_4_k_cu_65b9fb314cuda3std3__45__cpo3endE - _ZN34_INTERNAL_796475f5_4_k_cu_65b9fb316thrust24THRUST_300001_SM_1000_NS12placeholders2_1E)
_ZN34_INTERNAL_796475f5_4_k_cu_65b9fb316thrust24THRUST_300001_SM_1000_NS12placeholders2_1E:
	.zero		1
	.type		_ZN34_INTERNAL_796475f5_4_k_cu_65b9fb314cuda3std3__45__cpo3endE,@object
	.size		_ZN34_INTERNAL_796475f5_4_k_cu_65b9fb314cuda3std3__45__cpo3endE,(_ZN34_INTERNAL_796475f5_4_k_cu_65b9fb314cuda3std6ranges3__45__cpo3endE - _ZN34_INTERNAL_796475f5_4_k_cu_65b9fb314cuda3std3__45__cpo3endE)
_ZN34_INTERNAL_796475f5_4_k_cu_65b9fb314cuda3std3__45__cpo3endE:
	.zero		1
	.type		_ZN34_INTERNAL_796475f5_4_k_cu_65b9fb314cuda3std6ranges3__45__cpo3endE,@object
	.size		_ZN34_INTERNAL_796475f5_4_k_cu_65b9fb314cuda3std6ranges3__45__cpo3endE,(_ZN34_INTERNAL_796475f5_4_k_cu_65b9fb316thrust24THRUST_300001_SM_1000_NS12placeholders2_5E - _ZN34_INTERNAL_796475f5_4_k_cu_65b9fb314cuda3std6ranges3__45__cpo3endE)
_ZN34_INTERNAL_796475f5_4_k_cu_65b9fb314cuda3std6ranges3__45__cpo3endE:
	.zero		1
	.type		_ZN34_INTERNAL_796475f5_4_k_cu_65b9fb316thrust24THRUST_300001_SM_1000_NS12placeholders2_5E,@object
	.size		_ZN34_INTERNAL_796475f5_4_k_cu_65b9fb316thrust24THRUST_300001_SM_1000_NS12placeholders2_5E,(_ZN34_INTERNAL_796475f5_4_k_cu_65b9fb314cuda3std3__45__cpo4rendE - _ZN34_INTERNAL_796475f5_4_k_cu_65b9fb316thrust24THRUST_300001_SM_1000_NS12placeholders2_5E)
_ZN34_INTERNAL_796475f5_4_k_cu_65b9fb316thrust24THRUST_300001_SM_1000_NS12placeholders2_5E:
	.zero		1
	.type		_ZN34_INTERNAL_796475f5_4_k_cu_65b9fb314cuda3std3__45__cpo4rendE,@object
	.size		_ZN34_INTERNAL_796475f5_4_k_cu_65b9fb314cuda3std3__45__cpo4rendE,(_ZN34_INTERNAL_796475f5_4_k_cu_65b9fb314cuda3std6ranges3__45__cpo9iter_swapE - _ZN34_INTERNAL_796475f5_4_k_cu_65b9fb314cuda3std3__45__cpo4rendE)
_ZN34_INTERNAL_796475f5_4_k_cu_65b9fb314cuda3std3__45__cpo4rendE:
	.zero		1
	.type		_ZN34_INTERNAL_796475f5_4_k_cu_65b9fb314cuda3std6ranges3__45__cpo9iter_swapE,@object
	.size		_ZN34_INTERNAL_796475f5_4_k_cu_65b9fb314cuda3std6ranges3__45__cpo9iter_swapE,(_ZN34_INTERNAL_796475f5_4_k_cu_65b9fb314cuda3std3__48unexpectE - _ZN34_INTERNAL_796475f5_4_k_cu_65b9fb314cuda3std6ranges3__45__cpo9iter_swapE)
_ZN34_INTERNAL_796475f5_4_k_cu_65b9fb314cuda3std6ranges3__45__cpo9iter_swapE:
	.zero		1
	.type		_ZN34_INTERNAL_796475f5_4_k_cu_65b9fb314cuda3std3__48unexpectE,@object
	.size		_ZN34_INTERNAL_796475f5_4_k_cu_65b9fb314cuda3std3__48unexpectE,(_ZN34_INTERNAL_796475f5_4_k_cu_65b9fb316thrust24THRUST_300001_SM_1000_NS8cuda_cub3parE - _ZN34_INTERNAL_796475f5_4_k_cu_65b9fb314cuda3std3__48unexpectE)
_ZN34_INTERNAL_796475f5_4_k_cu_65b9fb314cuda3std3__48unexpectE:
	.zero		1
	.type		_ZN34_INTERNAL_796475f5_4_k_cu_65b9fb316thrust24THRUST_300001_SM_1000_NS8cuda_cub3parE,@object
	.size		_ZN34_INTERNAL_796475f5_4_k_cu_65b9fb316thrust24THRUST_300001_SM_1000_NS8cuda_cub3parE,(.L_29 - _ZN34_INTERNAL_796475f5_4_k_cu_65b9fb316thrust24THRUST_300001_SM_1000_NS8cuda_cub3parE)
_ZN34_INTERNAL_796475f5_4_k_cu_65b9fb316thrust24THRUST_300001_SM_1000_NS8cuda_cub3parE:
	.zero		1
.L_29:


//--------------------- .nv.shared._ZN3cub18CUB_300001_SM_10006detail10merge_sort30DeviceMergeSortBlockSortKernelINS2_10policy_hubIN6thrust24THRUST_300001_SM_1000_NS6detail15normal_iteratorINS6_10device_ptrI9KeyStringEEEEE9Policy600ESC_NS8_INS9_IlEEEESC_SG_mN4cuda3std3__44lessISA_EESA_lEEvbT0_T1_T2_T3_T4_PT6_PT7_T5_NS1_7vsmem_tE --------------------------
	.section	.nv.shared._ZN3cub18CUB_300001_SM_10006detail10merge_sort30DeviceMergeSortBlockSortKernelINS2_10policy_hubIN6thrust24THRUST_300001_SM_1000_NS6detail15normal_iteratorINS6_10device_ptrI9KeyStringEEEEE9Policy600ESC_NS8_INS9_IlEEEESC_SG_mN4cuda3std3__44lessISA_EESA_lEEvbT0_T1_T2_T3_T4_PT6_PT7_T5_NS1_7vsmem_tE,"aw",@nobits
	.sectionflags	@""
	.align	16
.nv.shared._ZN3cub18CUB_300001_SM_10006detail10merge_sort30DeviceMergeSortBlockSortKernelINS2_10policy_hubIN6thrust24THRUST_300001_SM_1000_NS6detail15normal_iteratorINS6_10device_ptrI9KeyStringEEEEE9Policy600ESC_NS8_INS9_IlEEEESC_SG_mN4cuda3std3__44lessISA_EESA_lEEvbT0_T1_T2_T3_T4_PT6_PT7_T5_NS1_7vsmem_tE:
	.zero		13360


//--------------------- .nv.shared._ZN3cub18CUB_300001_SM_10006detail10merge_sort26DeviceMergeSortMergeKernelINS2_10policy_hubIN6thrust24THRUST_300001_SM_1000_NS6detail15normal_iteratorINS6_10device_ptrI9KeyStringEEEEE9Policy600ESC_NS8_INS9_IlEEEESC_SG_jN4cuda3std3__44lessISA_EESA_lEEvbT2_T3_T4_PT6_PT7_T5_PSO_SO_NS1_7vsmem_tE --------------------------
	.section	.nv.shared._ZN3cub18CUB_300001_SM_10006detail10merge_sort26DeviceMergeSortMergeKernelINS2_10policy_hubIN6thrust24THRUST_300001_SM_1000_NS6detail15normal_iteratorINS6_10device_ptrI9KeyStringEEEEE9Policy600ESC_NS8_INS9_IlEEEESC_SG_jN4cuda3std3__44lessISA_EESA_lEEvbT2_T3_T4_PT6_PT7_T5_PSO_SO_NS1_7vsmem_tE,"aw",@nobits
	.sectionflags	@""
	.align	16
.nv.shared._ZN3cub18CUB_300001_SM_10006detail10merge_sort26DeviceMergeSortMergeKernelINS2_10policy_hubIN6thrust24THRUST_300001_SM_1000_NS6detail15normal_iteratorINS6_10device_ptrI9KeyStringEEEEE9Policy600ESC_NS8_INS9_IlEEEESC_SG_jN4cuda3std3__44lessISA_EESA_lEEvbT2_T3_T4_PT6_PT7_T5_PSO_SO_NS1_7vsmem_tE:
	.zero		13360


//--------------------- .nv.shared._ZN3cub18CUB_300001_SM_10006detail10merge_sort30DeviceMergeSortBlockSortKernelINS2_10policy_hubIN6thrust24THRUST_300001_SM_1000_NS6detail15normal_iteratorINS6_10device_ptrI9KeyStringEEEEE9Policy600ESC_NS8_INS9_IlEEEESC_SG_jN4cuda3std3__44lessISA_EESA_lEEvbT0_T1_T2_T3_T4_PT6_PT7_T5_NS1_7vsmem_tE --------------------------
	.section	.nv.shared._ZN3cub18CUB_300001_SM_10006detail10merge_sort30DeviceMergeSortBlockSortKernelINS2_10policy_hubIN6thrust24THRUST_300001_SM_1000_NS6detail15normal_iteratorINS6_10device_ptrI9KeyStringEEEEE9Policy600ESC_NS8_INS9_IlEEEESC_SG_jN4cuda3std3__44lessISA_EESA_lEEvbT0_T1_T2_T3_T4_PT6_PT7_T5_NS1_7vsmem_tE,"aw",@nobits
	.sectionflags	@""
	.align	16
.nv.shared._ZN3cub18CUB_300001_SM_10006detail10merge_sort30DeviceMergeSortBlockSortKernelINS2_10policy_hubIN6thrust24THRUST_300001_SM_1000_NS6detail15normal_iteratorINS6_10device_ptrI9KeyStringEEEEE9Policy600ESC_NS8_INS9_IlEEEESC_SG_jN4cuda3std3__44lessISA_EESA_lEEvbT0_T1_T2_T3_T4_PT6_PT7_T5_NS1_7vsmem_tE:
	.zero		13360


//--------------------- .nv.constant0._ZN3cub18CUB_300001_SM_10006detail10merge_sort26DeviceMergeSortMergeKernelINS2_10policy_hubIN6thrust24THRUST_300001_SM_1000_NS6detail15normal_iteratorINS6_10device_ptrI9KeyStringEEEEE9Policy600ESC_NS8_INS9_IlEEEESC_SG_mN4cuda3std3__44lessISA_EESA_lEEvbT2_T3_T4_PT6_PT7_T5_PSO_SO_NS1_7vsmem_tE --------------------------
	.section	.nv.constant0._ZN3cub18CUB_300001_SM_10006detail10merge_sort26DeviceMergeSortMergeKernelINS2_10policy_hubIN6thrust24THRUST_300001_SM_1000_NS6detail15normal_iteratorINS6_10device_ptrI9KeyStringEEEEE9Policy600ESC_NS8_INS9_IlEEEESC_SG_mN4cuda3std3__44lessISA_EESA_lEEvbT2_T3_T4_PT6_PT7_T5_PSO_SO_NS1_7vsmem_tE,"a",@progbits
	.sectionflags	@""
	.align	4
.nv.constant0._ZN3cub18CUB_300001_SM_10006detail10merge_sort26DeviceMergeSortMergeKernelINS2_10policy_hubIN6thrust24THRUST_300001_SM_1000_NS6detail15normal_iteratorINS6_10device_ptrI9KeyStringEEEEE9Policy600ESC_NS8_INS9_IlEEEESC_SG_mN4cuda3std3__44lessISA_EESA_lEEvbT2_T3_T4_PT6_PT7_T5_PSO_SO_NS1_7vsmem_tE:
	.zero		976


//--------------------- .nv.constant0._ZN3cub18CUB_300001_SM_10006detail10merge_sort30DeviceMergeSortPartitionKernelIN6thrust24THRUST_300001_SM_1000_NS6detail15normal_iteratorINS5_10device_ptrI9KeyStringEEEEmN4cuda3std3__44lessIS9_EES9_EEvbT_PT2_T0_SK_PSK_T1_SK_i --------------------------
	.section	.nv.constant0._ZN3cub18CUB_300001_SM_10006detail10merge_sort30DeviceMergeSortPartitionKernelIN6thrust24THRUST_300001_SM_1000_NS6detail15normal_iteratorINS5_10device_ptrI9KeyStringEEEEmN4cuda3std3__44lessIS9_EES9_EEvbT_PT2_T0_SK_PSK_T1_SK_i,"a",@progbits
	.sectionflags	@""
	.align	4
.nv.constant0._ZN3cub18CUB_300001_SM_10006detail10merge_sort30DeviceMergeSortPartitionKernelIN6thrust24THRUST_300001_SM_1000_NS6detail15normal_iteratorINS5_10device_ptrI9KeyStringEEEEmN4cuda3std3__44lessIS9_EES9_EEvbT_PT2_T0_SK_PSK_T1_SK_i:
	.zero		964


//--------------------- .nv.constant0._ZN3cub18CUB_300001_SM_10006detail10merge_sort30DeviceMergeSortBlockSortKernelINS2_10policy_hubIN6thrust24THRUST_300001_SM_1000_NS6detail15normal_iteratorINS6_10device_ptrI9KeyStringEEEEE9Policy600ESC_NS8_INS9_IlEEEESC_SG_mN4cuda3std3__44lessISA_EESA_lEEvbT0_T1_T2_T3_T4_PT6_PT7_T5_NS1_7vsmem_tE --------------------------
	.section	.nv.constant0._ZN3cub18CUB_300001_SM_10006detail10merge_sort30DeviceMergeSortBlockSortKernelINS2_10policy_hubIN6thrust24THRUST_300001_SM_1000_NS6detail15normal_iteratorINS6_10device_ptrI9KeyStringEEEEE9Policy600ESC_NS8_INS9_IlEEEESC_SG_mN4cuda3std3__44lessISA_EESA_lEEvbT0_T1_T2_T3_T4_PT6_PT7_T5_NS1_7vsmem_tE,"a",@progbits
	.sectionflags	@""
	.align	4
.nv.constant0._ZN3cub18CUB_300001_SM_10006detail10merge_sort30DeviceMergeSortBlockSortKernelINS2_10policy_hubIN6thrust24THRUST_300001_SM_1000_NS6detail15normal_iteratorINS6_10device_ptrI9KeyStringEEEEE9Policy600ESC_NS8_INS9_IlEEEESC_SG_mN4cuda3std3__44lessISA_EESA_lEEvbT0_T1_T2_T3_T4_PT6_PT7_T5_NS1_7vsmem_tE:
	.zero		976


//--------------------- .nv.constant0._ZN3cub18CUB_300001_SM_10006detail10merge_sort26DeviceMergeSortMergeKernelINS2_10policy_hubIN6thrust24THRUST_300001_SM_1000_NS6detail15normal_iteratorINS6_10device_ptrI9KeyStringEEEEE9Policy600ESC_NS8_INS9_IlEEEESC_SG_jN4cuda3std3__44lessISA_EESA_lEEvbT2_T3_T4_PT6_PT7_T5_PSO_SO_NS1_7vsmem_tE --------------------------
	.section	.nv.constant0._ZN3cub18CUB_300001_SM_10006detail10merge_sort26DeviceMergeSortMergeKernelINS2_10policy_hubIN6thrust24THRUST_300001_SM_1000_NS6detail15normal_iteratorINS6_10device_ptrI9KeyStringEEEEE9Policy600ESC_NS8_INS9_IlEEEESC_SG_jN4cuda3std3__44lessISA_EESA_lEEvbT2_T3_T4_PT6_PT7_T5_PSO_SO_NS1_7vsmem_tE,"a",@progbits
	.sectionflags	@""
	.align	4
.nv.constant0._ZN3cub18CUB_300001_SM_10006detail10merge_sort26DeviceMergeSortMergeKernelINS2_10policy_hubIN6thrust24THRUST_300001_SM_1000_NS6detail15normal_iteratorINS6_10device_ptrI9KeyStringEEEEE9Policy600ESC_NS8_INS9_IlEEEESC_SG_jN4cuda3std3__44lessISA_EESA_lEEvbT2_T3_T4_PT6_PT7_T5_PSO_SO_NS1_7vsmem_tE:
	.zero		976


//--------------------- .nv.constant0._ZN3cub18CUB_300001_SM_10006detail10merge_sort30DeviceMergeSortPartitionKernelIN6thrust24THRUST_300001_SM_1000_NS6detail15normal_iteratorINS5_10device_ptrI9KeyStringEEEEjN4cuda3std3__44lessIS9_EES9_EEvbT_PT2_T0_SK_PSK_T1_SK_i --------------------------
	.section	.nv.constant0._ZN3cub18CUB_300001_SM_10006detail10merge_sort30DeviceMergeSortPartitionKernelIN6thrust24THRUST_300001_SM_1000_NS6detail15normal_iteratorINS5_10device_ptrI9KeyStringEEEEjN4cuda3std3__44lessIS9_EES9_EEvbT_PT2_T0_SK_PSK_T1_SK_i,"a",@progbits
	.sectionflags	@""
	.align	4
.nv.constant0._ZN3cub18CUB_300001_SM_10006detail10merge_sort30DeviceMergeSortPartitionKernelIN6thrust24THRUST_300001_SM_1000_NS6detail15normal_iteratorINS5_10device_ptrI9KeyStringEEEEjN4cuda3std3__44lessIS9_EES9_EEvbT_PT2_T0_SK_PSK_T1_SK_i:
	.zero		948


//--------------------- .nv.constant0._ZN3cub18CUB_300001_SM_10006detail10merge_sort30DeviceMergeSortBlockSortKernelINS2_10policy_hubIN6thrust24THRUST_300001_SM_1000_NS6detail15normal_iteratorINS6_10device_ptrI9KeyStringEEEEE9Policy600ESC_NS8_INS9_IlEEEESC_SG_jN4cuda3std3__44lessISA_EESA_lEEvbT0_T1_T2_T3_T4_PT6_PT7_T5_NS1_7vsmem_tE --------------------------
	.section	.nv.constant0._ZN3cub18CUB_300001_SM_10006detail10merge_sort30DeviceMergeSortBlockSortKernelINS2_10policy_hubIN6thrust24THRUST_300001_SM_1000_NS6detail15normal_iteratorINS6_10device_ptrI9KeyStringEEEEE9Policy600ESC_NS8_INS9_IlEEEESC_SG_jN4cuda3std3__44lessISA_EESA_lEEvbT0_T1_T2_T3_T4_PT6_PT7_T5_NS1_7vsmem_tE,"a",@progbits
	.sectionflags	@""
	.align	4
.nv.constant0._ZN3cub18CUB_300001_SM_10006detail10merge_sort30DeviceMergeSortBlockSortKernelINS2_10policy_hubIN6thrust24THRUST_300001_SM_1000_NS6detail15normal_iteratorINS6_10device_ptrI9KeyStringEEEEE9Policy600ESC_NS8_INS9_IlEEEESC_SG_jN4cuda3std3__44lessISA_EESA_lEEvbT0_T1_T2_T3_T4_PT6_PT7_T5_NS1_7vsmem_tE:
	.zero		976


//--------------------- .nv.constant0._ZN3cub18CUB_300001_SM_10006detail8for_each13static_kernelINS2_12policy_hub_t12policy_500_tEmN6thrust24THRUST_300001_SM_1000_NS8cuda_cub20__uninitialized_fill7functorINS7_10device_ptrIlEElEEEEvT0_T1_ --------------------------
	.section	.nv.constant0._ZN3cub18CUB_300001_SM_10006detail8for_each13static_kernelINS2_12policy_hub_t12policy_500_tEmN6thrust24THRUST_300001_SM_1000_NS8cuda_cub20__uninitialized_fill7functorINS7_10device_ptrIlEElEEEEvT0_T1_,"a",@progbits
	.sectionflags	@""
	.align	4
.nv.constant0._ZN3cub18CUB_300001_SM_10006detail8for_each13static_kernelINS2_12policy_hub_t12policy_500_tEmN6thrust24THRUST_300001_SM_1000_NS8cuda_cub20__uninitialized_fill7functorINS7_10device_ptrIlEElEEEEvT0_T1_:
	.zero		920


//--------------------- .nv.constant0._ZN3cub18CUB_300001_SM_10006detail8for_each13static_kernelINS2_12policy_hub_t12policy_500_tEmN6thrust24THRUST_300001_SM_1000_NS8cuda_cub20__uninitialized_fill7functorINS7_10device_ptrI9KeyStringEESC_EEEEvT0_T1_ --------------------------
	.section	.nv.constant0._ZN3cub18CUB_300001_SM_10006detail8for_each13static_kernelINS2_12policy_hub_t12policy_500_tEmN6thrust24THRUST_300001_SM_1000_NS8cuda_cub20__uninitialized_fill7functorINS7_10device_ptrI9KeyStringEESC_EEEEvT0_T1_,"a",@progbits
	.sectionflags	@""
	.align	4
.nv.constant0._ZN3cub18CUB_300001_SM_10006detail8for_each13static_kernelINS2_12policy_hub_t12policy_500_tEmN6thrust24THRUST_300001_SM_1000_NS8cuda_cub20__uninitialized_fill7functorINS7_10device_ptrI9KeyStringEESC_EEEEvT0_T1_:
	.zero		960


//--------------------- .nv.constant0._ZN3cub18CUB_300001_SM_10006detail11EmptyKernelIvEEvv --------------------------
	.section	.nv.constant0._ZN3cub18CUB_300001_SM_10006detail11EmptyKernelIvEEvv,"a",@progbits
	.sectionflags	@""
	.align	4
.nv.constant0._ZN3cub18CUB_300001_SM_10006detail11EmptyKernelIvEEvv:
	.zero		896


//--------------------- SYMBOLS --------------------------

	.type		.nv.reservedSmem.offset0,@object
	.size		.nv.reservedSmem.offset0,0x4
	.type		.nv.reservedSmem.cap,@object
	.size		.nv.reservedSmem.cap,0x4
